//
// Generated by NVIDIA NVVM Compiler
//
// Compiler Build ID: CL-36424714
// Cuda compilation tools, release 13.0, V13.0.88
// Based on NVVM 20.0.0
//

.version 9.0
.target sm_100
.address_size 64

	// .globl	_ZN3cub18CUB_300001_SM_10006detail11EmptyKernelIvEEvv
// _ZZN3cub18CUB_300001_SM_10006detail4scan16DeviceScanKernelINS2_10policy_hubIiiij14cmp_horizontalE10Policy1000EN6thrust24THRUST_300001_SM_1000_NS6detail15normal_iteratorINS9_10device_ptrIiEEEESE_NS0_13ScanTileStateIiLb1EEES5_NS0_8NullTypeEjiLb0ESH_EEvT0_T1_T2_iT3_T4_T5_E12temp_storage has been demoted
// _ZZN3cub18CUB_300001_SM_10006detail4scan16DeviceScanKernelINS2_10policy_hubIiiim14cmp_horizontalE10Policy1000EN6thrust24THRUST_300001_SM_1000_NS6detail15normal_iteratorINS9_10device_ptrIiEEEESE_NS0_13ScanTileStateIiLb1EEES5_NS0_8NullTypeEmiLb0ESH_EEvT0_T1_T2_iT3_T4_T5_E12temp_storage has been demoted
// _ZZN3cub18CUB_300001_SM_10006detail6reduce28DeviceReduceSingleTileKernelINS2_10policy_hubIijN4cuda3__47maximumIiEEE10Policy1000EN6thrust24THRUST_300001_SM_1000_NS6detail15normal_iteratorINSC_10device_ptrIiEEEEPijS8_iiNS5_3std3__410__identityEEEvT0_T1_T2_T3_T4_T6_E12temp_storage has been demoted
// _ZZN3cub18CUB_300001_SM_10006detail6reduce18DeviceReduceKernelINS2_10policy_hubIijN4cuda3__47maximumIiEEE10Policy1000EN6thrust24THRUST_300001_SM_1000_NS6detail15normal_iteratorINSC_10device_ptrIiEEEEjS8_iNS5_3std3__410__identityEEEvT0_PT3_T1_NS0_13GridEvenShareISO_EET2_T4_E12temp_storage has been demoted
// _ZZN3cub18CUB_300001_SM_10006detail6reduce28DeviceReduceSingleTileKernelINS2_10policy_hubIijN4cuda3__47maximumIiEEE10Policy1000EPiSB_iS8_iiNS5_3std3__410__identityEEEvT0_T1_T2_T3_T4_T6_E12temp_storage has been demoted
// _ZZN3cub18CUB_300001_SM_10006detail6reduce28DeviceReduceSingleTileKernelINS2_10policy_hubIiyN4cuda3__47maximumIiEEE10Policy1000EN6thrust24THRUST_300001_SM_1000_NS6detail15normal_iteratorINSC_10device_ptrIiEEEEPiyS8_iiNS5_3std3__410__identityEEEvT0_T1_T2_T3_T4_T6_E12temp_storage has been demoted
// _ZZN3cub18CUB_300001_SM_10006detail6reduce18DeviceReduceKernelINS2_10policy_hubIiyN4cuda3__47maximumIiEEE10Policy1000EN6thrust24THRUST_300001_SM_1000_NS6detail15normal_iteratorINSC_10device_ptrIiEEEEyS8_iNS5_3std3__410__identityEEEvT0_PT3_T1_NS0_13GridEvenShareISO_EET2_T4_E12temp_storage has been demoted
// _ZZN3cub18CUB_300001_SM_10006detail6reduce28DeviceReduceSingleTileKernelINS2_10policy_hubIiyN4cuda3__47maximumIiEEE10Policy1000EPiSB_iS8_iiNS5_3std3__410__identityEEEvT0_T1_T2_T3_T4_T6_E12temp_storage has been demoted
.global .align 1 .b8 _ZN30_INTERNAL_eb937aea_4_k_cu_main4cuda3std3__45__cpo5beginE[1];
.global .align 1 .b8 _ZN30_INTERNAL_eb937aea_4_k_cu_main4cuda3std3__45__cpo3endE[1];
.global .align 1 .b8 _ZN30_INTERNAL_eb937aea_4_k_cu_main4cuda3std3__45__cpo6cbeginE[1];
.global .align 1 .b8 _ZN30_INTERNAL_eb937aea_4_k_cu_main4cuda3std3__45__cpo4cendE[1];
.global .align 1 .b8 _ZN30_INTERNAL_eb937aea_4_k_cu_main4cuda3std3__45__cpo6rbeginE[1];
.global .align 1 .b8 _ZN30_INTERNAL_eb937aea_4_k_cu_main4cuda3std3__45__cpo4rendE[1];
.global .align 1 .b8 _ZN30_INTERNAL_eb937aea_4_k_cu_main4cuda3std3__45__cpo7crbeginE[1];
.global .align 1 .b8 _ZN30_INTERNAL_eb937aea_4_k_cu_main4cuda3std3__45__cpo5crendE[1];
.global .align 1 .b8 _ZN30_INTERNAL_eb937aea_4_k_cu_main4cuda3std3__432_GLOBAL__N__eb937aea_4_k_cu_main6ignoreE[1];
.global .align 1 .b8 _ZN30_INTERNAL_eb937aea_4_k_cu_main4cuda3std3__419piecewise_constructE[1];
.global .align 1 .b8 _ZN30_INTERNAL_eb937aea_4_k_cu_main4cuda3std3__48in_placeE[1];
.global .align 1 .b8 _ZN30_INTERNAL_eb937aea_4_k_cu_main4cuda3std3__420unreachable_sentinelE[1];
.global .align 1 .b8 _ZN30_INTERNAL_eb937aea_4_k_cu_main4cuda3std3__47nulloptE[1];
.global .align 1 .b8 _ZN30_INTERNAL_eb937aea_4_k_cu_main4cuda3std3__48unexpectE[1];
.global .align 1 .b8 _ZN30_INTERNAL_eb937aea_4_k_cu_main4cuda3std6ranges3__45__cpo4swapE[1];
.global .align 1 .b8 _ZN30_INTERNAL_eb937aea_4_k_cu_main4cuda3std6ranges3__45__cpo9iter_moveE[1];
.global .align 1 .b8 _ZN30_INTERNAL_eb937aea_4_k_cu_main4cuda3std6ranges3__45__cpo5beginE[1];
.global .align 1 .b8 _ZN30_INTERNAL_eb937aea_4_k_cu_main4cuda3std6ranges3__45__cpo3endE[1];
.global .align 1 .b8 _ZN30_INTERNAL_eb937aea_4_k_cu_main4cuda3std6ranges3__45__cpo6cbeginE[1];
.global .align 1 .b8 _ZN30_INTERNAL_eb937aea_4_k_cu_main4cuda3std6ranges3__45__cpo4cendE[1];
.global .align 1 .b8 _ZN30_INTERNAL_eb937aea_4_k_cu_main4cuda3std6ranges3__45__cpo7advanceE[1];
.global .align 1 .b8 _ZN30_INTERNAL_eb937aea_4_k_cu_main4cuda3std6ranges3__45__cpo9iter_swapE[1];
.global .align 1 .b8 _ZN30_INTERNAL_eb937aea_4_k_cu_main4cuda3std6ranges3__45__cpo4nextE[1];
.global .align 1 .b8 _ZN30_INTERNAL_eb937aea_4_k_cu_main4cuda3std6ranges3__45__cpo4prevE[1];
.global .align 1 .b8 _ZN30_INTERNAL_eb937aea_4_k_cu_main4cuda3std6ranges3__45__cpo4dataE[1];
.global .align 1 .b8 _ZN30_INTERNAL_eb937aea_4_k_cu_main4cuda3std6ranges3__45__cpo5cdataE[1];
.global .align 1 .b8 _ZN30_INTERNAL_eb937aea_4_k_cu_main4cuda3std6ranges3__45__cpo4sizeE[1];
.global .align 1 .b8 _ZN30_INTERNAL_eb937aea_4_k_cu_main4cuda3std6ranges3__45__cpo5ssizeE[1];
.global .align 1 .b8 _ZN30_INTERNAL_eb937aea_4_k_cu_main4cuda3std6ranges3__45__cpo8distanceE[1];
.global .align 1 .b8 _ZN30_INTERNAL_eb937aea_4_k_cu_main6thrust24THRUST_300001_SM_1000_NS8cuda_cub3parE[1];
.global .align 1 .b8 _ZN30_INTERNAL_eb937aea_4_k_cu_main6thrust24THRUST_300001_SM_1000_NS8cuda_cub10par_nosyncE[1];
.global .align 1 .b8 _ZN30_INTERNAL_eb937aea_4_k_cu_main6thrust24THRUST_300001_SM_1000_NS6system6detail10sequential3seqE[1];
.global .align 1 .b8 _ZN30_INTERNAL_eb937aea_4_k_cu_main6thrust24THRUST_300001_SM_1000_NS12placeholders2_1E[1];
.global .align 1 .b8 _ZN30_INTERNAL_eb937aea_4_k_cu_main6thrust24THRUST_300001_SM_1000_NS12placeholders2_2E[1];
.global .align 1 .b8 _ZN30_INTERNAL_eb937aea_4_k_cu_main6thrust24THRUST_300001_SM_1000_NS12placeholders2_3E[1];
.global .align 1 .b8 _ZN30_INTERNAL_eb937aea_4_k_cu_main6thrust24THRUST_300001_SM_1000_NS12placeholders2_4E[1];
.global .align 1 .b8 _ZN30_INTERNAL_eb937aea_4_k_cu_main6thrust24THRUST_300001_SM_1000_NS12placeholders2_5E[1];
.global .align 1 .b8 _ZN30_INTERNAL_eb937aea_4_k_cu_main6thrust24THRUST_300001_SM_1000_NS12placeholders2_6E[1];
.global .align 1 .b8 _ZN30_INTERNAL_eb937aea_4_k_cu_main6thrust24THRUST_300001_SM_1000_NS12placeholders2_7E[1];
.global .align 1 .b8 _ZN30_INTERNAL_eb937aea_4_k_cu_main6thrust24THRUST_300001_SM_1000_NS12placeholders2_8E[1];
.global .align 1 .b8 _ZN30_INTERNAL_eb937aea_4_k_cu_main6thrust24THRUST_300001_SM_1000_NS12placeholders2_9E[1];
.global .align 1 .b8 _ZN30_INTERNAL_eb937aea_4_k_cu_main6thrust24THRUST_300001_SM_1000_NS12placeholders3_10E[1];
.global .align 1 .b8 _ZN30_INTERNAL_eb937aea_4_k_cu_main6thrust24THRUST_300001_SM_1000_NS3seqE[1];

.visible .entry _ZN3cub18CUB_300001_SM_10006detail11EmptyKernelIvEEvv()
{


	ret;

}
	// .globl	_ZN3cub18CUB_300001_SM_10006detail8for_each13static_kernelINS2_12policy_hub_t12policy_500_tEmN6thrust24THRUST_300001_SM_1000_NS8cuda_cub20__uninitialized_fill7functorINS7_10device_ptrIcEEcEEEEvT0_T1_
.visible .entry _ZN3cub18CUB_300001_SM_10006detail8for_each13static_kernelINS2_12policy_hub_t12policy_500_tEmN6thrust24THRUST_300001_SM_1000_NS8cuda_cub20__uninitialized_fill7functorINS7_10device_ptrIcEEcEEEEvT0_T1_(
	.param .u64 _ZN3cub18CUB_300001_SM_10006detail8for_each13static_kernelINS2_12policy_hub_t12policy_500_tEmN6thrust24THRUST_300001_SM_1000_NS8cuda_cub20__uninitialized_fill7functorINS7_10device_ptrIcEEcEEEEvT0_T1__param_0,
	.param .align 8 .b8 _ZN3cub18CUB_300001_SM_10006detail8for_each13static_kernelINS2_12policy_hub_t12policy_500_tEmN6thrust24THRUST_300001_SM_1000_NS8cuda_cub20__uninitialized_fill7functorINS7_10device_ptrIcEEcEEEEvT0_T1__param_1[16]
)
.maxntid 256
{
	.reg .pred 	%p<4>;
	.reg .b16 	%rs<10>;
	.reg .b32 	%r<15>;
	.reg .b64 	%rd<14>;

	ld.param.u32 	%r7, [_ZN3cub18CUB_300001_SM_10006detail8for_each13static_kernelINS2_12policy_hub_t12policy_500_tEmN6thrust24THRUST_300001_SM_1000_NS8cuda_cub20__uninitialized_fill7functorINS7_10device_ptrIcEEcEEEEvT0_T1__param_1+8];
	bfe.u32 	%r11, %r7, 0, 8;
	cvt.u16.u32 	%rs2, %r11;
	ld.param.u64 	%rd4, [_ZN3cub18CUB_300001_SM_10006detail8for_each13static_kernelINS2_12policy_hub_t12policy_500_tEmN6thrust24THRUST_300001_SM_1000_NS8cuda_cub20__uninitialized_fill7functorINS7_10device_ptrIcEEcEEEEvT0_T1__param_1];
	ld.param.u64 	%rd5, [_ZN3cub18CUB_300001_SM_10006detail8for_each13static_kernelINS2_12policy_hub_t12policy_500_tEmN6thrust24THRUST_300001_SM_1000_NS8cuda_cub20__uninitialized_fill7functorINS7_10device_ptrIcEEcEEEEvT0_T1__param_0];
	mov.u32 	%r12, %ctaid.x;
	mul.wide.u32 	%rd1, %r12, 512;
	sub.s64 	%rd2, %rd5, %rd1;
	setp.lt.u64 	%p1, %rd2, 512;
	@%p1 bra 	$L__BB1_2;
	mov.u32 	%r14, %tid.x;
	cvta.to.global.u64 	%rd10, %rd4;
	cvt.u64.u32 	%rd11, %r14;
	add.s64 	%rd12, %rd1, %rd11;
	add.s64 	%rd13, %rd10, %rd12;
	st.global.u8 	[%rd13], %rs2;
	st.global.u8 	[%rd13+256], %rs2;
	bra.uni 	$L__BB1_6;
$L__BB1_2:
	cvta.to.global.u64 	%rd6, %rd4;
	mov.u32 	%r1, %tid.x;
	cvt.u64.u32 	%rd7, %r1;
	setp.le.u64 	%p2, %rd2, %rd7;
	add.s64 	%rd8, %rd1, %rd7;
	add.s64 	%rd3, %rd6, %rd8;
	@%p2 bra 	$L__BB1_4;
	st.global.u8 	[%rd3], %rs2;
$L__BB1_4:
	add.s32 	%r13, %r1, 256;
	cvt.u64.u32 	%rd9, %r13;
	setp.le.u64 	%p3, %rd2, %rd9;
	@%p3 bra 	$L__BB1_6;
	st.global.u8 	[%rd3+256], %rs2;
$L__BB1_6:
	ret;

}
	// .globl	_ZN3cub18CUB_300001_SM_10006detail8for_each13static_kernelINS2_12policy_hub_t12policy_500_tEmN6thrust24THRUST_300001_SM_1000_NS8cuda_cub20__uninitialized_fill7functorINS7_10device_ptrIiEEiEEEEvT0_T1_
.visible .entry _ZN3cub18CUB_300001_SM_10006detail8for_each13static_kernelINS2_12policy_hub_t12policy_500_tEmN6thrust24THRUST_300001_SM_1000_NS8cuda_cub20__uninitialized_fill7functorINS7_10device_ptrIiEEiEEEEvT0_T1_(
	.param .u64 _ZN3cub18CUB_300001_SM_10006detail8for_each13static_kernelINS2_12policy_hub_t12policy_500_tEmN6thrust24THRUST_300001_SM_1000_NS8cuda_cub20__uninitialized_fill7functorINS7_10device_ptrIiEEiEEEEvT0_T1__param_0,
	.param .align 8 .b8 _ZN3cub18CUB_300001_SM_10006detail8for_each13static_kernelINS2_12policy_hub_t12policy_500_tEmN6thrust24THRUST_300001_SM_1000_NS8cuda_cub20__uninitialized_fill7functorINS7_10device_ptrIiEEiEEEEvT0_T1__param_1[16]
)
.maxntid 256
{
	.reg .pred 	%p<4>;
	.reg .b16 	%rs<5>;
	.reg .b32 	%r<12>;
	.reg .b64 	%rd<16>;

	ld.param.u32 	%r3, [_ZN3cub18CUB_300001_SM_10006detail8for_each13static_kernelINS2_12policy_hub_t12policy_500_tEmN6thrust24THRUST_300001_SM_1000_NS8cuda_cub20__uninitialized_fill7functorINS7_10device_ptrIiEEiEEEEvT0_T1__param_1+8];
	ld.param.u64 	%rd4, [_ZN3cub18CUB_300001_SM_10006detail8for_each13static_kernelINS2_12policy_hub_t12policy_500_tEmN6thrust24THRUST_300001_SM_1000_NS8cuda_cub20__uninitialized_fill7functorINS7_10device_ptrIiEEiEEEEvT0_T1__param_1];
	ld.param.u64 	%rd5, [_ZN3cub18CUB_300001_SM_10006detail8for_each13static_kernelINS2_12policy_hub_t12policy_500_tEmN6thrust24THRUST_300001_SM_1000_NS8cuda_cub20__uninitialized_fill7functorINS7_10device_ptrIiEEiEEEEvT0_T1__param_0];
	mov.u32 	%r9, %ctaid.x;
	mul.wide.u32 	%rd1, %r9, 512;
	sub.s64 	%rd2, %rd5, %rd1;
	setp.lt.u64 	%p1, %rd2, 512;
	@%p1 bra 	$L__BB2_2;
	mov.u32 	%r11, %tid.x;
	cvta.to.global.u64 	%rd11, %rd4;
	cvt.u64.u32 	%rd12, %r11;
	add.s64 	%rd13, %rd1, %rd12;
	shl.b64 	%rd14, %rd13, 2;
	add.s64 	%rd15, %rd11, %rd14;
	st.global.u32 	[%rd15], %r3;
	st.global.u32 	[%rd15+1024], %r3;
	bra.uni 	$L__BB2_6;
$L__BB2_2:
	cvta.to.global.u64 	%rd6, %rd4;
	mov.u32 	%r2, %tid.x;
	cvt.u64.u32 	%rd7, %r2;
	setp.le.u64 	%p2, %rd2, %rd7;
	add.s64 	%rd8, %rd1, %rd7;
	shl.b64 	%rd9, %rd8, 2;
	add.s64 	%rd3, %rd6, %rd9;
	@%p2 bra 	$L__BB2_4;
	st.global.u32 	[%rd3], %r3;
$L__BB2_4:
	add.s32 	%r10, %r2, 256;
	cvt.u64.u32 	%rd10, %r10;
	setp.le.u64 	%p3, %rd2, %rd10;
	@%p3 bra 	$L__BB2_6;
	st.global.u32 	[%rd3+1024], %r3;
$L__BB2_6:
	ret;

}
	// .globl	_ZN3cub18CUB_300001_SM_10006detail8for_each13static_kernelINS2_12policy_hub_t12policy_500_tElN6thrust24THRUST_300001_SM_1000_NS8cuda_cub6__fill7functorINS7_6detail15normal_iteratorINS7_10device_ptrIiEEEEiEEEEvT0_T1_
.visible .entry _ZN3cub18CUB_300001_SM_10006detail8for_each13static_kernelINS2_12policy_hub_t12policy_500_tElN6thrust24THRUST_300001_SM_1000_NS8cuda_cub6__fill7functorINS7_6detail15normal_iteratorINS7_10device_ptrIiEEEEiEEEEvT0_T1_(
	.param .u64 _ZN3cub18CUB_300001_SM_10006detail8for_each13static_kernelINS2_12policy_hub_t12policy_500_tElN6thrust24THRUST_300001_SM_1000_NS8cuda_cub6__fill7functorINS7_6detail15normal_iteratorINS7_10device_ptrIiEEEEiEEEEvT0_T1__param_0,
	.param .align 8 .b8 _ZN3cub18CUB_300001_SM_10006detail8for_each13static_kernelINS2_12policy_hub_t12policy_500_tElN6thrust24THRUST_300001_SM_1000_NS8cuda_cub6__fill7functorINS7_6detail15normal_iteratorINS7_10device_ptrIiEEEEiEEEEvT0_T1__param_1[16]
)
.maxntid 256
{
	.reg .pred 	%p<4>;
	.reg .b16 	%rs<5>;
	.reg .b32 	%r<12>;
	.reg .b64 	%rd<17>;

	ld.param.u32 	%r3, [_ZN3cub18CUB_300001_SM_10006detail8for_each13static_kernelINS2_12policy_hub_t12policy_500_tElN6thrust24THRUST_300001_SM_1000_NS8cuda_cub6__fill7functorINS7_6detail15normal_iteratorINS7_10device_ptrIiEEEEiEEEEvT0_T1__param_1+8];
	ld.param.u64 	%rd5, [_ZN3cub18CUB_300001_SM_10006detail8for_each13static_kernelINS2_12policy_hub_t12policy_500_tElN6thrust24THRUST_300001_SM_1000_NS8cuda_cub6__fill7functorINS7_6detail15normal_iteratorINS7_10device_ptrIiEEEEiEEEEvT0_T1__param_1];
	ld.param.u64 	%rd6, [_ZN3cub18CUB_300001_SM_10006detail8for_each13static_kernelINS2_12policy_hub_t12policy_500_tElN6thrust24THRUST_300001_SM_1000_NS8cuda_cub6__fill7functorINS7_6detail15normal_iteratorINS7_10device_ptrIiEEEEiEEEEvT0_T1__param_0];
	mov.u32 	%r9, %ctaid.x;
	mul.wide.u32 	%rd1, %r9, 512;
	sub.s64 	%rd2, %rd6, %rd1;
	setp.lt.s64 	%p1, %rd2, 512;
	@%p1 bra 	$L__BB3_2;
	mov.u32 	%r11, %tid.x;
	cvta.to.global.u64 	%rd12, %rd5;
	cvt.u64.u32 	%rd13, %r11;
	add.s64 	%rd14, %rd1, %rd13;
	shl.b64 	%rd15, %rd14, 2;
	add.s64 	%rd16, %rd12, %rd15;
	st.global.u32 	[%rd16], %r3;
	st.global.u32 	[%rd16+1024], %r3;
	bra.uni 	$L__BB3_6;
$L__BB3_2:
	cvta.to.global.u64 	%rd7, %rd5;
	mov.u32 	%r2, %tid.x;
	cvt.s64.s32 	%rd3, %rd2;
	cvt.u64.u32 	%rd8, %r2;
	setp.le.s64 	%p2, %rd3, %rd8;
	add.s64 	%rd9, %rd1, %rd8;
	shl.b64 	%rd10, %rd9, 2;
	add.s64 	%rd4, %rd7, %rd10;
	@%p2 bra 	$L__BB3_4;
	st.global.u32 	[%rd4], %r3;
$L__BB3_4:
	add.s32 	%r10, %r2, 256;
	cvt.u64.u32 	%rd11, %r10;
	setp.le.s64 	%p3, %rd3, %rd11;
	@%p3 bra 	$L__BB3_6;
	st.global.u32 	[%rd4+1024], %r3;
$L__BB3_6:
	ret;

}
	// .globl	_ZN3cub18CUB_300001_SM_10006detail9transform16transform_kernelINS2_10policy_hubILb1EN4cuda3std3__45tupleIJN6thrust24THRUST_300001_SM_1000_NS12zip_iteratorINS8_IJNSA_6detail15normal_iteratorINSA_10device_ptrIcEEEENSD_INSE_IiEEEESI_EEEEEEEEE10policy1000Ei12cmp_verticalSI_JSK_EEEvT0_iT1_T2_DpNS2_10kernel_argIT3_EE
.visible .entry _ZN3cub18CUB_300001_SM_10006detail9transform16transform_kernelINS2_10policy_hubILb1EN4cuda3std3__45tupleIJN6thrust24THRUST_300001_SM_1000_NS12zip_iteratorINS8_IJNSA_6detail15normal_iteratorINSA_10device_ptrIcEEEENSD_INSE_IiEEEESI_EEEEEEEEE10policy1000Ei12cmp_verticalSI_JSK_EEEvT0_iT1_T2_DpNS2_10kernel_argIT3_EE(
	.param .u32 _ZN3cub18CUB_300001_SM_10006detail9transform16transform_kernelINS2_10policy_hubILb1EN4cuda3std3__45tupleIJN6thrust24THRUST_300001_SM_1000_NS12zip_iteratorINS8_IJNSA_6detail15normal_iteratorINSA_10device_ptrIcEEEENSD_INSE_IiEEEESI_EEEEEEEEE10policy1000Ei12cmp_verticalSI_JSK_EEEvT0_iT1_T2_DpNS2_10kernel_argIT3_EE_param_0,
	.param .u32 _ZN3cub18CUB_300001_SM_10006detail9transform16transform_kernelINS2_10policy_hubILb1EN4cuda3std3__45tupleIJN6thrust24THRUST_300001_SM_1000_NS12zip_iteratorINS8_IJNSA_6detail15normal_iteratorINSA_10device_ptrIcEEEENSD_INSE_IiEEEESI_EEEEEEEEE10policy1000Ei12cmp_verticalSI_JSK_EEEvT0_iT1_T2_DpNS2_10kernel_argIT3_EE_param_1,
	.param .align 4 .b8 _ZN3cub18CUB_300001_SM_10006detail9transform16transform_kernelINS2_10policy_hubILb1EN4cuda3std3__45tupleIJN6thrust24THRUST_300001_SM_1000_NS12zip_iteratorINS8_IJNSA_6detail15normal_iteratorINSA_10device_ptrIcEEEENSD_INSE_IiEEEESI_EEEEEEEEE10policy1000Ei12cmp_verticalSI_JSK_EEEvT0_iT1_T2_DpNS2_10kernel_argIT3_EE_param_2[12],
	.param .align 8 .b8 _ZN3cub18CUB_300001_SM_10006detail9transform16transform_kernelINS2_10policy_hubILb1EN4cuda3std3__45tupleIJN6thrust24THRUST_300001_SM_1000_NS12zip_iteratorINS8_IJNSA_6detail15normal_iteratorINSA_10device_ptrIcEEEENSD_INSE_IiEEEESI_EEEEEEEEE10policy1000Ei12cmp_verticalSI_JSK_EEEvT0_iT1_T2_DpNS2_10kernel_argIT3_EE_param_3[8],
	.param .align 8 .b8 _ZN3cub18CUB_300001_SM_10006detail9transform16transform_kernelINS2_10policy_hubILb1EN4cuda3std3__45tupleIJN6thrust24THRUST_300001_SM_1000_NS12zip_iteratorINS8_IJNSA_6detail15normal_iteratorINSA_10device_ptrIcEEEENSD_INSE_IiEEEESI_EEEEEEEEE10policy1000Ei12cmp_verticalSI_JSK_EEEvT0_iT1_T2_DpNS2_10kernel_argIT3_EE_param_4[24]
)
.maxntid 128
{
	.reg .pred 	%p<87>;
	.reg .b16 	%rs<22>;
	.reg .b32 	%r<176>;
	.reg .b64 	%rd<79>;

	ld.param.u32 	%r84, [_ZN3cub18CUB_300001_SM_10006detail9transform16transform_kernelINS2_10policy_hubILb1EN4cuda3std3__45tupleIJN6thrust24THRUST_300001_SM_1000_NS12zip_iteratorINS8_IJNSA_6detail15normal_iteratorINSA_10device_ptrIcEEEENSD_INSE_IiEEEESI_EEEEEEEEE10policy1000Ei12cmp_verticalSI_JSK_EEEvT0_iT1_T2_DpNS2_10kernel_argIT3_EE_param_2+8];
	bfe.u32 	%r85, %r84, 0, 8;
	cvt.u16.u32 	%rs1, %r85;
	ld.param.u32 	%r86, [_ZN3cub18CUB_300001_SM_10006detail9transform16transform_kernelINS2_10policy_hubILb1EN4cuda3std3__45tupleIJN6thrust24THRUST_300001_SM_1000_NS12zip_iteratorINS8_IJNSA_6detail15normal_iteratorINSA_10device_ptrIcEEEENSD_INSE_IiEEEESI_EEEEEEEEE10policy1000Ei12cmp_verticalSI_JSK_EEEvT0_iT1_T2_DpNS2_10kernel_argIT3_EE_param_0];
	ld.param.u64 	%rd26, [_ZN3cub18CUB_300001_SM_10006detail9transform16transform_kernelINS2_10policy_hubILb1EN4cuda3std3__45tupleIJN6thrust24THRUST_300001_SM_1000_NS12zip_iteratorINS8_IJNSA_6detail15normal_iteratorINSA_10device_ptrIcEEEENSD_INSE_IiEEEESI_EEEEEEEEE10policy1000Ei12cmp_verticalSI_JSK_EEEvT0_iT1_T2_DpNS2_10kernel_argIT3_EE_param_4+16];
	ld.param.u64 	%rd25, [_ZN3cub18CUB_300001_SM_10006detail9transform16transform_kernelINS2_10policy_hubILb1EN4cuda3std3__45tupleIJN6thrust24THRUST_300001_SM_1000_NS12zip_iteratorINS8_IJNSA_6detail15normal_iteratorINSA_10device_ptrIcEEEENSD_INSE_IiEEEESI_EEEEEEEEE10policy1000Ei12cmp_verticalSI_JSK_EEEvT0_iT1_T2_DpNS2_10kernel_argIT3_EE_param_4+8];
	ld.param.u64 	%rd24, [_ZN3cub18CUB_300001_SM_10006detail9transform16transform_kernelINS2_10policy_hubILb1EN4cuda3std3__45tupleIJN6thrust24THRUST_300001_SM_1000_NS12zip_iteratorINS8_IJNSA_6detail15normal_iteratorINSA_10device_ptrIcEEEENSD_INSE_IiEEEESI_EEEEEEEEE10policy1000Ei12cmp_verticalSI_JSK_EEEvT0_iT1_T2_DpNS2_10kernel_argIT3_EE_param_4];
	ld.param.u64 	%rd27, [_ZN3cub18CUB_300001_SM_10006detail9transform16transform_kernelINS2_10policy_hubILb1EN4cuda3std3__45tupleIJN6thrust24THRUST_300001_SM_1000_NS12zip_iteratorINS8_IJNSA_6detail15normal_iteratorINSA_10device_ptrIcEEEENSD_INSE_IiEEEESI_EEEEEEEEE10policy1000Ei12cmp_verticalSI_JSK_EEEvT0_iT1_T2_DpNS2_10kernel_argIT3_EE_param_3];
	ld.param.u32 	%r83, [_ZN3cub18CUB_300001_SM_10006detail9transform16transform_kernelINS2_10policy_hubILb1EN4cuda3std3__45tupleIJN6thrust24THRUST_300001_SM_1000_NS12zip_iteratorINS8_IJNSA_6detail15normal_iteratorINSA_10device_ptrIcEEEENSD_INSE_IiEEEESI_EEEEEEEEE10policy1000Ei12cmp_verticalSI_JSK_EEEvT0_iT1_T2_DpNS2_10kernel_argIT3_EE_param_1];
	cvta.to.global.u64 	%rd1, %rd27;
	cvta.to.global.u64 	%rd28, %rd24;
	cvta.to.global.u64 	%rd2, %rd25;
	cvta.to.global.u64 	%rd3, %rd26;
	shl.b32 	%r87, %r83, 7;
	mov.u32 	%r88, %ctaid.x;
	mul.lo.s32 	%r89, %r87, %r88;
	sub.s32 	%r90, %r86, %r89;
	min.s32 	%r1, %r87, %r90;
	cvt.s64.s32 	%rd4, %r89;
	add.s64 	%rd5, %rd28, %rd4;
	setp.gt.s32 	%p1, %r87, %r90;
	@%p1 bra 	$L__BB4_23;
	setp.lt.s32 	%p2, %r83, 1;
	@%p2 bra 	$L__BB4_55;
	mov.u32 	%r2, %tid.x;
	and.b32  	%r3, %r83, 3;
	setp.lt.u32 	%p3, %r83, 4;
	mov.b32 	%r172, 0;
	@%p3 bra 	$L__BB4_17;
	and.b32  	%r172, %r83, 2147483644;
	neg.s32 	%r158, %r172;
	shl.b64 	%rd33, %rd4, 2;
	add.s64 	%rd34, %rd33, 1024;
	add.s64 	%rd35, %rd2, %rd34;
	add.s64 	%rd36, %rd3, %rd34;
	and.b16  	%rs3, %rs1, 255;
	mov.u32 	%r157, %r2;
$L__BB4_4:
	cvt.s64.s32 	%rd29, %r157;
	cvta.to.global.u64 	%rd30, %rd24;
	add.s64 	%rd31, %rd4, %rd30;
	add.s64 	%rd32, %rd31, %rd29;
	add.s64 	%rd9, %rd32, 256;
	mul.wide.s32 	%rd10, %r157, 4;
	add.s64 	%rd11, %rd35, %rd10;
	add.s64 	%rd12, %rd36, %rd10;
	ld.global.u8 	%rs2, [%rd32];
	ld.global.u32 	%r92, [%rd11+-1024];
	ld.global.u32 	%r93, [%rd12+-1024];
	add.s32 	%r12, %r93, -1;
	setp.eq.s16 	%p4, %rs3, %rs2;
	selp.b32 	%r94, 2, -1, %p4;
	add.s32 	%r95, %r94, %r92;
	max.s32 	%r96, %r93, 1;
	setp.le.s32 	%p5, %r96, %r95;
	mov.u32 	%r159, %r95;
	@%p5 bra 	$L__BB4_7;
	setp.gt.s32 	%p6, %r93, 1;
	setp.gt.s32 	%p7, %r12, %r95;
	and.pred  	%p8, %p6, %p7;
	mov.u32 	%r159, %r12;
	@%p8 bra 	$L__BB4_7;
	setp.gt.s32 	%p9, %r95, 0;
	setp.eq.s32 	%p10, %r12, %r95;
	selp.b32 	%r97, %r95, 0, %p10;
	selp.b32 	%r159, %r97, 0, %p9;
$L__BB4_7:
	shl.b64 	%rd37, %rd4, 2;
	add.s64 	%rd38, %rd37, %rd1;
	add.s64 	%rd39, %rd38, %rd10;
	add.s64 	%rd13, %rd39, 1024;
	st.global.u32 	[%rd39], %r159;
	ld.global.u8 	%rs4, [%rd9+-128];
	ld.global.u32 	%r98, [%rd11+-512];
	ld.global.u32 	%r99, [%rd12+-512];
	add.s32 	%r17, %r99, -1;
	setp.eq.s16 	%p11, %rs3, %rs4;
	selp.b32 	%r100, 2, -1, %p11;
	add.s32 	%r101, %r100, %r98;
	max.s32 	%r102, %r99, 1;
	setp.le.s32 	%p12, %r102, %r101;
	mov.u32 	%r160, %r101;
	@%p12 bra 	$L__BB4_10;
	setp.gt.s32 	%p13, %r99, 1;
	setp.gt.s32 	%p14, %r17, %r101;
	and.pred  	%p15, %p13, %p14;
	mov.u32 	%r160, %r17;
	@%p15 bra 	$L__BB4_10;
	setp.gt.s32 	%p16, %r101, 0;
	setp.eq.s32 	%p17, %r17, %r101;
	selp.b32 	%r103, %r101, 0, %p17;
	selp.b32 	%r160, %r103, 0, %p16;
$L__BB4_10:
	st.global.u32 	[%rd13+-512], %r160;
	ld.global.u8 	%rs6, [%rd9];
	ld.global.u32 	%r104, [%rd11];
	ld.global.u32 	%r105, [%rd12];
	add.s32 	%r22, %r105, -1;
	setp.eq.s16 	%p18, %rs3, %rs6;
	selp.b32 	%r106, 2, -1, %p18;
	add.s32 	%r107, %r106, %r104;
	max.s32 	%r108, %r105, 1;
	setp.le.s32 	%p19, %r108, %r107;
	mov.u32 	%r161, %r107;
	@%p19 bra 	$L__BB4_13;
	setp.gt.s32 	%p20, %r105, 1;
	setp.gt.s32 	%p21, %r22, %r107;
	and.pred  	%p22, %p20, %p21;
	mov.u32 	%r161, %r22;
	@%p22 bra 	$L__BB4_13;
	setp.gt.s32 	%p23, %r107, 0;
	setp.eq.s32 	%p24, %r22, %r107;
	selp.b32 	%r109, %r107, 0, %p24;
	selp.b32 	%r161, %r109, 0, %p23;
$L__BB4_13:
	st.global.u32 	[%rd13], %r161;
	ld.global.u8 	%rs8, [%rd9+128];
	ld.global.u32 	%r110, [%rd11+512];
	ld.global.u32 	%r111, [%rd12+512];
	add.s32 	%r27, %r111, -1;
	setp.eq.s16 	%p25, %rs3, %rs8;
	selp.b32 	%r112, 2, -1, %p25;
	add.s32 	%r113, %r112, %r110;
	max.s32 	%r114, %r111, 1;
	setp.le.s32 	%p26, %r114, %r113;
	mov.u32 	%r162, %r113;
	@%p26 bra 	$L__BB4_16;
	setp.gt.s32 	%p27, %r111, 1;
	setp.gt.s32 	%p28, %r27, %r113;
	and.pred  	%p29, %p27, %p28;
	mov.u32 	%r162, %r27;
	@%p29 bra 	$L__BB4_16;
	setp.gt.s32 	%p30, %r113, 0;
	setp.eq.s32 	%p31, %r27, %r113;
	selp.b32 	%r115, %r113, 0, %p31;
	selp.b32 	%r162, %r115, 0, %p30;
$L__BB4_16:
	st.global.u32 	[%rd13+512], %r162;
	add.s32 	%r158, %r158, 4;
	add.s32 	%r157, %r157, 512;
	setp.eq.s32 	%p32, %r158, 0;
	@%p32 bra 	$L__BB4_17;
	bra.uni 	$L__BB4_4;
$L__BB4_17:
	setp.eq.s32 	%p33, %r3, 0;
	@%p33 bra 	$L__BB4_55;
	shl.b64 	%rd40, %rd4, 2;
	add.s64 	%rd20, %rd1, %rd40;
	shl.b32 	%r116, %r172, 7;
	add.s32 	%r174, %r2, %r116;
	add.s64 	%rd21, %rd3, %rd40;
	add.s64 	%rd22, %rd2, %rd40;
	neg.s32 	%r173, %r3;
	and.b16  	%rs11, %rs1, 255;
$L__BB4_19:
	.pragma "nounroll";
	cvt.s64.s32 	%rd41, %r174;
	mul.wide.s32 	%rd23, %r174, 4;
	add.s64 	%rd42, %rd21, %rd23;
	add.s64 	%rd43, %rd22, %rd23;
	add.s64 	%rd44, %rd5, %rd41;
	ld.global.u8 	%rs10, [%rd44];
	ld.global.u32 	%r117, [%rd43];
	ld.global.u32 	%r118, [%rd42];
	add.s32 	%r77, %r118, -1;
	setp.eq.s16 	%p34, %rs11, %rs10;
	selp.b32 	%r119, 2, -1, %p34;
	add.s32 	%r120, %r119, %r117;
	max.s32 	%r121, %r118, 1;
	setp.le.s32 	%p35, %r121, %r120;
	mov.u32 	%r175, %r120;
	@%p35 bra 	$L__BB4_22;
	setp.gt.s32 	%p36, %r118, 1;
	setp.gt.s32 	%p37, %r77, %r120;
	and.pred  	%p38, %p36, %p37;
	mov.u32 	%r175, %r77;
	@%p38 bra 	$L__BB4_22;
	setp.gt.s32 	%p39, %r120, 0;
	setp.eq.s32 	%p40, %r77, %r120;
	selp.b32 	%r122, %r120, 0, %p40;
	selp.b32 	%r175, %r122, 0, %p39;
$L__BB4_22:
	add.s64 	%rd45, %rd20, %rd23;
	st.global.u32 	[%rd45], %r175;
	add.s32 	%r174, %r174, 128;
	add.s32 	%r173, %r173, 1;
	setp.ne.s32 	%p41, %r173, 0;
	@%p41 bra 	$L__BB4_19;
	bra.uni 	$L__BB4_55;
$L__BB4_23:
	setp.lt.s32 	%p42, %r83, 1;
	@%p42 bra 	$L__BB4_55;
	mov.u32 	%r6, %tid.x;
	and.b32  	%r7, %r83, 3;
	setp.lt.u32 	%p43, %r83, 4;
	mov.b32 	%r168, 0;
	@%p43 bra 	$L__BB4_47;
	shl.b64 	%rd46, %rd4, 2;
	add.s64 	%rd6, %rd2, %rd46;
	add.s64 	%rd7, %rd3, %rd46;
	add.s64 	%rd8, %rd1, %rd46;
	and.b32  	%r168, %r83, 2147483644;
	mov.b32 	%r163, 0;
	and.b16  	%rs13, %rs1, 255;
$L__BB4_26:
	shl.b32 	%r125, %r163, 7;
	add.s32 	%r34, %r125, %r6;
	setp.ge.s32 	%p44, %r34, %r1;
	@%p44 bra 	$L__BB4_31;
	cvt.s64.s32 	%rd47, %r34;
	add.s64 	%rd48, %rd5, %rd47;
	mul.wide.s32 	%rd49, %r34, 4;
	add.s64 	%rd50, %rd6, %rd49;
	add.s64 	%rd51, %rd7, %rd49;
	ld.global.u8 	%rs12, [%rd48];
	ld.global.u32 	%r126, [%rd50];
	ld.global.u32 	%r127, [%rd51];
	add.s32 	%r36, %r127, -1;
	setp.eq.s16 	%p45, %rs13, %rs12;
	selp.b32 	%r128, 2, -1, %p45;
	add.s32 	%r129, %r128, %r126;
	max.s32 	%r130, %r127, 1;
	setp.le.s32 	%p46, %r130, %r129;
	mov.u32 	%r164, %r129;
	@%p46 bra 	$L__BB4_30;
	setp.gt.s32 	%p47, %r127, 1;
	setp.gt.s32 	%p48, %r36, %r129;
	and.pred  	%p49, %p47, %p48;
	mov.u32 	%r164, %r36;
	@%p49 bra 	$L__BB4_30;
	setp.gt.s32 	%p50, %r129, 0;
	setp.eq.s32 	%p51, %r36, %r129;
	selp.b32 	%r131, %r129, 0, %p51;
	selp.b32 	%r164, %r131, 0, %p50;
$L__BB4_30:
	add.s64 	%rd53, %rd8, %rd49;
	st.global.u32 	[%rd53], %r164;
$L__BB4_31:
	add.s32 	%r40, %r34, 128;
	setp.ge.s32 	%p52, %r40, %r1;
	@%p52 bra 	$L__BB4_36;
	cvt.s64.s32 	%rd54, %r40;
	add.s64 	%rd55, %rd5, %rd54;
	mul.wide.s32 	%rd56, %r40, 4;
	add.s64 	%rd57, %rd6, %rd56;
	add.s64 	%rd58, %rd7, %rd56;
	ld.global.u8 	%rs14, [%rd55];
	ld.global.u32 	%r132, [%rd57];
	ld.global.u32 	%r133, [%rd58];
	add.s32 	%r42, %r133, -1;
	setp.eq.s16 	%p53, %rs13, %rs14;
	selp.b32 	%r134, 2, -1, %p53;
	add.s32 	%r135, %r134, %r132;
	max.s32 	%r136, %r133, 1;
	setp.le.s32 	%p54, %r136, %r135;
	mov.u32 	%r165, %r135;
	@%p54 bra 	$L__BB4_35;
	setp.gt.s32 	%p55, %r133, 1;
	setp.gt.s32 	%p56, %r42, %r135;
	and.pred  	%p57, %p55, %p56;
	mov.u32 	%r165, %r42;
	@%p57 bra 	$L__BB4_35;
	setp.gt.s32 	%p58, %r135, 0;
	setp.eq.s32 	%p59, %r42, %r135;
	selp.b32 	%r137, %r135, 0, %p59;
	selp.b32 	%r165, %r137, 0, %p58;
$L__BB4_35:
	add.s64 	%rd60, %rd8, %rd56;
	st.global.u32 	[%rd60], %r165;
$L__BB4_36:
	add.s32 	%r46, %r34, 256;
	setp.ge.s32 	%p60, %r46, %r1;
	@%p60 bra 	$L__BB4_41;
	cvt.s64.s32 	%rd61, %r46;
	add.s64 	%rd62, %rd5, %rd61;
	mul.wide.s32 	%rd63, %r46, 4;
	add.s64 	%rd64, %rd6, %rd63;
	add.s64 	%rd65, %rd7, %rd63;
	ld.global.u8 	%rs16, [%rd62];
	ld.global.u32 	%r138, [%rd64];
	ld.global.u32 	%r139, [%rd65];
	add.s32 	%r48, %r139, -1;
	setp.eq.s16 	%p61, %rs13, %rs16;
	selp.b32 	%r140, 2, -1, %p61;
	add.s32 	%r141, %r140, %r138;
	max.s32 	%r142, %r139, 1;
	setp.le.s32 	%p62, %r142, %r141;
	mov.u32 	%r166, %r141;
	@%p62 bra 	$L__BB4_40;
	setp.gt.s32 	%p63, %r139, 1;
	setp.gt.s32 	%p64, %r48, %r141;
	and.pred  	%p65, %p63, %p64;
	mov.u32 	%r166, %r48;
	@%p65 bra 	$L__BB4_40;
	setp.gt.s32 	%p66, %r141, 0;
	setp.eq.s32 	%p67, %r48, %r141;
	selp.b32 	%r143, %r141, 0, %p67;
	selp.b32 	%r166, %r143, 0, %p66;
$L__BB4_40:
	add.s64 	%rd67, %rd8, %rd63;
	st.global.u32 	[%rd67], %r166;
$L__BB4_41:
	add.s32 	%r52, %r34, 384;
	setp.ge.s32 	%p68, %r52, %r1;
	@%p68 bra 	$L__BB4_46;
	cvt.s64.s32 	%rd68, %r52;
	add.s64 	%rd69, %rd5, %rd68;
	mul.wide.s32 	%rd70, %r52, 4;
	add.s64 	%rd71, %rd6, %rd70;
	add.s64 	%rd72, %rd7, %rd70;
	ld.global.u8 	%rs18, [%rd69];
	ld.global.u32 	%r144, [%rd71];
	ld.global.u32 	%r145, [%rd72];
	add.s32 	%r54, %r145, -1;
	setp.eq.s16 	%p69, %rs13, %rs18;
	selp.b32 	%r146, 2, -1, %p69;
	add.s32 	%r147, %r146, %r144;
	max.s32 	%r148, %r145, 1;
	setp.le.s32 	%p70, %r148, %r147;
	mov.u32 	%r167, %r147;
	@%p70 bra 	$L__BB4_45;
	setp.gt.s32 	%p71, %r145, 1;
	setp.gt.s32 	%p72, %r54, %r147;
	and.pred  	%p73, %p71, %p72;
	mov.u32 	%r167, %r54;
	@%p73 bra 	$L__BB4_45;
	setp.gt.s32 	%p74, %r147, 0;
	setp.eq.s32 	%p75, %r54, %r147;
	selp.b32 	%r149, %r147, 0, %p75;
	selp.b32 	%r167, %r149, 0, %p74;
$L__BB4_45:
	add.s64 	%rd74, %rd8, %rd70;
	st.global.u32 	[%rd74], %r167;
$L__BB4_46:
	add.s32 	%r163, %r163, 4;
	setp.ne.s32 	%p76, %r163, %r168;
	@%p76 bra 	$L__BB4_26;
$L__BB4_47:
	setp.eq.s32 	%p77, %r7, 0;
	@%p77 bra 	$L__BB4_55;
	shl.b64 	%rd75, %rd4, 2;
	add.s64 	%rd14, %rd1, %rd75;
	shl.b32 	%r150, %r168, 7;
	add.s32 	%r170, %r6, %r150;
	add.s64 	%rd15, %rd3, %rd75;
	add.s64 	%rd16, %rd2, %rd75;
	neg.s32 	%r169, %r7;
	and.b16  	%rs21, %rs1, 255;
$L__BB4_49:
	.pragma "nounroll";
	cvt.s64.s32 	%rd17, %r170;
	mul.wide.s32 	%rd18, %r170, 4;
	add.s64 	%rd19, %rd14, %rd18;
	setp.ge.s32 	%p78, %r170, %r1;
	@%p78 bra 	$L__BB4_54;
	add.s64 	%rd76, %rd5, %rd17;
	ld.global.u8 	%rs20, [%rd76];
	add.s64 	%rd77, %rd16, %rd18;
	ld.global.u32 	%r151, [%rd77];
	add.s64 	%rd78, %rd15, %rd18;
	ld.global.u32 	%r152, [%rd78];
	add.s32 	%r65, %r152, -1;
	setp.eq.s16 	%p79, %rs21, %rs20;
	selp.b32 	%r153, 2, -1, %p79;
	add.s32 	%r154, %r153, %r151;
	max.s32 	%r155, %r152, 1;
	setp.le.s32 	%p80, %r155, %r154;
	mov.u32 	%r171, %r154;
	@%p80 bra 	$L__BB4_53;
	setp.gt.s32 	%p81, %r152, 1;
	setp.gt.s32 	%p82, %r65, %r154;
	and.pred  	%p83, %p81, %p82;
	mov.u32 	%r171, %r65;
	@%p83 bra 	$L__BB4_53;
	setp.gt.s32 	%p84, %r154, 0;
	setp.eq.s32 	%p85, %r65, %r154;
	selp.b32 	%r156, %r154, 0, %p85;
	selp.b32 	%r171, %r156, 0, %p84;
$L__BB4_53:
	st.global.u32 	[%rd19], %r171;
$L__BB4_54:
	add.s32 	%r170, %r170, 128;
	add.s32 	%r169, %r169, 1;
	setp.eq.s32 	%p86, %r169, 0;
	@%p86 bra 	$L__BB4_55;
	bra.uni 	$L__BB4_49;
$L__BB4_55:
	ret;

}
	// .globl	_ZN3cub18CUB_300001_SM_10006detail9transform16transform_kernelINS2_10policy_hubILb1EN4cuda3std3__45tupleIJN6thrust24THRUST_300001_SM_1000_NS12zip_iteratorINS8_IJNSA_6detail15normal_iteratorINSA_10device_ptrIcEEEENSD_INSE_IiEEEESI_EEEEEEEEE10policy1000El12cmp_verticalSI_JSK_EEEvT0_iT1_T2_DpNS2_10kernel_argIT3_EE
.visible .entry _ZN3cub18CUB_300001_SM_10006detail9transform16transform_kernelINS2_10policy_hubILb1EN4cuda3std3__45tupleIJN6thrust24THRUST_300001_SM_1000_NS12zip_iteratorINS8_IJNSA_6detail15normal_iteratorINSA_10device_ptrIcEEEENSD_INSE_IiEEEESI_EEEEEEEEE10policy1000El12cmp_verticalSI_JSK_EEEvT0_iT1_T2_DpNS2_10kernel_argIT3_EE(
	.param .u64 _ZN3cub18CUB_300001_SM_10006detail9transform16transform_kernelINS2_10policy_hubILb1EN4cuda3std3__45tupleIJN6thrust24THRUST_300001_SM_1000_NS12zip_iteratorINS8_IJNSA_6detail15normal_iteratorINSA_10device_ptrIcEEEENSD_INSE_IiEEEESI_EEEEEEEEE10policy1000El12cmp_verticalSI_JSK_EEEvT0_iT1_T2_DpNS2_10kernel_argIT3_EE_param_0,
	.param .u32 _ZN3cub18CUB_300001_SM_10006detail9transform16transform_kernelINS2_10policy_hubILb1EN4cuda3std3__45tupleIJN6thrust24THRUST_300001_SM_1000_NS12zip_iteratorINS8_IJNSA_6detail15normal_iteratorINSA_10device_ptrIcEEEENSD_INSE_IiEEEESI_EEEEEEEEE10policy1000El12cmp_verticalSI_JSK_EEEvT0_iT1_T2_DpNS2_10kernel_argIT3_EE_param_1,
	.param .align 4 .b8 _ZN3cub18CUB_300001_SM_10006detail9transform16transform_kernelINS2_10policy_hubILb1EN4cuda3std3__45tupleIJN6thrust24THRUST_300001_SM_1000_NS12zip_iteratorINS8_IJNSA_6detail15normal_iteratorINSA_10device_ptrIcEEEENSD_INSE_IiEEEESI_EEEEEEEEE10policy1000El12cmp_verticalSI_JSK_EEEvT0_iT1_T2_DpNS2_10kernel_argIT3_EE_param_2[12],
	.param .align 8 .b8 _ZN3cub18CUB_300001_SM_10006detail9transform16transform_kernelINS2_10policy_hubILb1EN4cuda3std3__45tupleIJN6thrust24THRUST_300001_SM_1000_NS12zip_iteratorINS8_IJNSA_6detail15normal_iteratorINSA_10device_ptrIcEEEENSD_INSE_IiEEEESI_EEEEEEEEE10policy1000El12cmp_verticalSI_JSK_EEEvT0_iT1_T2_DpNS2_10kernel_argIT3_EE_param_3[8],
	.param .align 8 .b8 _ZN3cub18CUB_300001_SM_10006detail9transform16transform_kernelINS2_10policy_hubILb1EN4cuda3std3__45tupleIJN6thrust24THRUST_300001_SM_1000_NS12zip_iteratorINS8_IJNSA_6detail15normal_iteratorINSA_10device_ptrIcEEEENSD_INSE_IiEEEESI_EEEEEEEEE10policy1000El12cmp_verticalSI_JSK_EEEvT0_iT1_T2_DpNS2_10kernel_argIT3_EE_param_4[24]
)
.maxntid 128
{
	.reg .pred 	%p<87>;
	.reg .b16 	%rs<22>;
	.reg .b32 	%r<173>;
	.reg .b64 	%rd<84>;

	ld.param.u32 	%r84, [_ZN3cub18CUB_300001_SM_10006detail9transform16transform_kernelINS2_10policy_hubILb1EN4cuda3std3__45tupleIJN6thrust24THRUST_300001_SM_1000_NS12zip_iteratorINS8_IJNSA_6detail15normal_iteratorINSA_10device_ptrIcEEEENSD_INSE_IiEEEESI_EEEEEEEEE10policy1000El12cmp_verticalSI_JSK_EEEvT0_iT1_T2_DpNS2_10kernel_argIT3_EE_param_2+8];
	bfe.u32 	%r85, %r84, 0, 8;
	cvt.u16.u32 	%rs1, %r85;
	ld.param.u64 	%rd27, [_ZN3cub18CUB_300001_SM_10006detail9transform16transform_kernelINS2_10policy_hubILb1EN4cuda3std3__45tupleIJN6thrust24THRUST_300001_SM_1000_NS12zip_iteratorINS8_IJNSA_6detail15normal_iteratorINSA_10device_ptrIcEEEENSD_INSE_IiEEEESI_EEEEEEEEE10policy1000El12cmp_verticalSI_JSK_EEEvT0_iT1_T2_DpNS2_10kernel_argIT3_EE_param_0];
	ld.param.u64 	%rd26, [_ZN3cub18CUB_300001_SM_10006detail9transform16transform_kernelINS2_10policy_hubILb1EN4cuda3std3__45tupleIJN6thrust24THRUST_300001_SM_1000_NS12zip_iteratorINS8_IJNSA_6detail15normal_iteratorINSA_10device_ptrIcEEEENSD_INSE_IiEEEESI_EEEEEEEEE10policy1000El12cmp_verticalSI_JSK_EEEvT0_iT1_T2_DpNS2_10kernel_argIT3_EE_param_4+16];
	ld.param.u64 	%rd25, [_ZN3cub18CUB_300001_SM_10006detail9transform16transform_kernelINS2_10policy_hubILb1EN4cuda3std3__45tupleIJN6thrust24THRUST_300001_SM_1000_NS12zip_iteratorINS8_IJNSA_6detail15normal_iteratorINSA_10device_ptrIcEEEENSD_INSE_IiEEEESI_EEEEEEEEE10policy1000El12cmp_verticalSI_JSK_EEEvT0_iT1_T2_DpNS2_10kernel_argIT3_EE_param_4+8];
	ld.param.u64 	%rd24, [_ZN3cub18CUB_300001_SM_10006detail9transform16transform_kernelINS2_10policy_hubILb1EN4cuda3std3__45tupleIJN6thrust24THRUST_300001_SM_1000_NS12zip_iteratorINS8_IJNSA_6detail15normal_iteratorINSA_10device_ptrIcEEEENSD_INSE_IiEEEESI_EEEEEEEEE10policy1000El12cmp_verticalSI_JSK_EEEvT0_iT1_T2_DpNS2_10kernel_argIT3_EE_param_4];
	ld.param.u64 	%rd28, [_ZN3cub18CUB_300001_SM_10006detail9transform16transform_kernelINS2_10policy_hubILb1EN4cuda3std3__45tupleIJN6thrust24THRUST_300001_SM_1000_NS12zip_iteratorINS8_IJNSA_6detail15normal_iteratorINSA_10device_ptrIcEEEENSD_INSE_IiEEEESI_EEEEEEEEE10policy1000El12cmp_verticalSI_JSK_EEEvT0_iT1_T2_DpNS2_10kernel_argIT3_EE_param_3];
	ld.param.u32 	%r83, [_ZN3cub18CUB_300001_SM_10006detail9transform16transform_kernelINS2_10policy_hubILb1EN4cuda3std3__45tupleIJN6thrust24THRUST_300001_SM_1000_NS12zip_iteratorINS8_IJNSA_6detail15normal_iteratorINSA_10device_ptrIcEEEENSD_INSE_IiEEEESI_EEEEEEEEE10policy1000El12cmp_verticalSI_JSK_EEEvT0_iT1_T2_DpNS2_10kernel_argIT3_EE_param_1];
	cvta.to.global.u64 	%rd1, %rd28;
	cvta.to.global.u64 	%rd29, %rd24;
	cvta.to.global.u64 	%rd2, %rd25;
	cvta.to.global.u64 	%rd3, %rd26;
	shl.b32 	%r86, %r83, 7;
	mov.u32 	%r87, %ctaid.x;
	cvt.u64.u32 	%rd30, %r87;
	cvt.s64.s32 	%rd31, %r86;
	mul.lo.s64 	%rd4, %rd31, %rd30;
	sub.s64 	%rd32, %rd27, %rd4;
	min.s64 	%rd33, %rd32, %rd31;
	cvt.u32.u64 	%r1, %rd33;
	add.s64 	%rd5, %rd29, %rd4;
	setp.eq.s32 	%p1, %r86, %r1;
	@%p1 bra 	$L__BB5_33;
	setp.lt.s32 	%p2, %r83, 1;
	@%p2 bra 	$L__BB5_55;
	mov.u32 	%r2, %tid.x;
	and.b32  	%r3, %r83, 3;
	setp.lt.u32 	%p3, %r83, 4;
	mov.b32 	%r169, 0;
	@%p3 bra 	$L__BB5_25;
	shl.b64 	%rd34, %rd4, 2;
	add.s64 	%rd6, %rd2, %rd34;
	add.s64 	%rd7, %rd3, %rd34;
	add.s64 	%rd8, %rd1, %rd34;
	and.b32  	%r169, %r83, 2147483644;
	mov.b32 	%r160, 0;
	and.b16  	%rs3, %rs1, 255;
$L__BB5_4:
	shl.b32 	%r90, %r160, 7;
	add.s32 	%r34, %r90, %r2;
	setp.ge.s32 	%p4, %r34, %r1;
	@%p4 bra 	$L__BB5_9;
	cvt.s64.s32 	%rd35, %r34;
	add.s64 	%rd36, %rd5, %rd35;
	mul.wide.s32 	%rd37, %r34, 4;
	add.s64 	%rd38, %rd6, %rd37;
	add.s64 	%rd39, %rd7, %rd37;
	ld.global.u8 	%rs2, [%rd36];
	ld.global.u32 	%r91, [%rd38];
	ld.global.u32 	%r92, [%rd39];
	add.s32 	%r36, %r92, -1;
	setp.eq.s16 	%p5, %rs3, %rs2;
	selp.b32 	%r93, 2, -1, %p5;
	add.s32 	%r94, %r93, %r91;
	max.s32 	%r95, %r92, 1;
	setp.le.s32 	%p6, %r95, %r94;
	mov.u32 	%r161, %r94;
	@%p6 bra 	$L__BB5_8;
	setp.gt.s32 	%p7, %r92, 1;
	setp.gt.s32 	%p8, %r36, %r94;
	and.pred  	%p9, %p7, %p8;
	mov.u32 	%r161, %r36;
	@%p9 bra 	$L__BB5_8;
	setp.gt.s32 	%p10, %r94, 0;
	setp.eq.s32 	%p11, %r36, %r94;
	selp.b32 	%r96, %r94, 0, %p11;
	selp.b32 	%r161, %r96, 0, %p10;
$L__BB5_8:
	add.s64 	%rd41, %rd8, %rd37;
	st.global.u32 	[%rd41], %r161;
$L__BB5_9:
	add.s32 	%r40, %r34, 128;
	setp.ge.s32 	%p12, %r40, %r1;
	@%p12 bra 	$L__BB5_14;
	cvt.s64.s32 	%rd42, %r40;
	add.s64 	%rd43, %rd5, %rd42;
	mul.wide.s32 	%rd44, %r40, 4;
	add.s64 	%rd45, %rd6, %rd44;
	add.s64 	%rd46, %rd7, %rd44;
	ld.global.u8 	%rs4, [%rd43];
	ld.global.u32 	%r97, [%rd45];
	ld.global.u32 	%r98, [%rd46];
	add.s32 	%r42, %r98, -1;
	setp.eq.s16 	%p13, %rs3, %rs4;
	selp.b32 	%r99, 2, -1, %p13;
	add.s32 	%r100, %r99, %r97;
	max.s32 	%r101, %r98, 1;
	setp.le.s32 	%p14, %r101, %r100;
	mov.u32 	%r162, %r100;
	@%p14 bra 	$L__BB5_13;
	setp.gt.s32 	%p15, %r98, 1;
	setp.gt.s32 	%p16, %r42, %r100;
	and.pred  	%p17, %p15, %p16;
	mov.u32 	%r162, %r42;
	@%p17 bra 	$L__BB5_13;
	setp.gt.s32 	%p18, %r100, 0;
	setp.eq.s32 	%p19, %r42, %r100;
	selp.b32 	%r102, %r100, 0, %p19;
	selp.b32 	%r162, %r102, 0, %p18;
$L__BB5_13:
	add.s64 	%rd48, %rd8, %rd44;
	st.global.u32 	[%rd48], %r162;
$L__BB5_14:
	add.s32 	%r46, %r34, 256;
	setp.ge.s32 	%p20, %r46, %r1;
	@%p20 bra 	$L__BB5_19;
	cvt.s64.s32 	%rd49, %r46;
	add.s64 	%rd50, %rd5, %rd49;
	mul.wide.s32 	%rd51, %r46, 4;
	add.s64 	%rd52, %rd6, %rd51;
	add.s64 	%rd53, %rd7, %rd51;
	ld.global.u8 	%rs6, [%rd50];
	ld.global.u32 	%r103, [%rd52];
	ld.global.u32 	%r104, [%rd53];
	add.s32 	%r48, %r104, -1;
	setp.eq.s16 	%p21, %rs3, %rs6;
	selp.b32 	%r105, 2, -1, %p21;
	add.s32 	%r106, %r105, %r103;
	max.s32 	%r107, %r104, 1;
	setp.le.s32 	%p22, %r107, %r106;
	mov.u32 	%r163, %r106;
	@%p22 bra 	$L__BB5_18;
	setp.gt.s32 	%p23, %r104, 1;
	setp.gt.s32 	%p24, %r48, %r106;
	and.pred  	%p25, %p23, %p24;
	mov.u32 	%r163, %r48;
	@%p25 bra 	$L__BB5_18;
	setp.gt.s32 	%p26, %r106, 0;
	setp.eq.s32 	%p27, %r48, %r106;
	selp.b32 	%r108, %r106, 0, %p27;
	selp.b32 	%r163, %r108, 0, %p26;
$L__BB5_18:
	add.s64 	%rd55, %rd8, %rd51;
	st.global.u32 	[%rd55], %r163;
$L__BB5_19:
	add.s32 	%r52, %r34, 384;
	setp.ge.s32 	%p28, %r52, %r1;
	@%p28 bra 	$L__BB5_24;
	cvt.s64.s32 	%rd56, %r52;
	add.s64 	%rd57, %rd5, %rd56;
	mul.wide.s32 	%rd58, %r52, 4;
	add.s64 	%rd59, %rd6, %rd58;
	add.s64 	%rd60, %rd7, %rd58;
	ld.global.u8 	%rs8, [%rd57];
	ld.global.u32 	%r109, [%rd59];
	ld.global.u32 	%r110, [%rd60];
	add.s32 	%r54, %r110, -1;
	setp.eq.s16 	%p29, %rs3, %rs8;
	selp.b32 	%r111, 2, -1, %p29;
	add.s32 	%r112, %r111, %r109;
	max.s32 	%r113, %r110, 1;
	setp.le.s32 	%p30, %r113, %r112;
	mov.u32 	%r164, %r112;
	@%p30 bra 	$L__BB5_23;
	setp.gt.s32 	%p31, %r110, 1;
	setp.gt.s32 	%p32, %r54, %r112;
	and.pred  	%p33, %p31, %p32;
	mov.u32 	%r164, %r54;
	@%p33 bra 	$L__BB5_23;
	setp.gt.s32 	%p34, %r112, 0;
	setp.eq.s32 	%p35, %r54, %r112;
	selp.b32 	%r114, %r112, 0, %p35;
	selp.b32 	%r164, %r114, 0, %p34;
$L__BB5_23:
	add.s64 	%rd62, %rd8, %rd58;
	st.global.u32 	[%rd62], %r164;
$L__BB5_24:
	add.s32 	%r160, %r160, 4;
	setp.eq.s32 	%p36, %r160, %r169;
	@%p36 bra 	$L__BB5_25;
	bra.uni 	$L__BB5_4;
$L__BB5_25:
	setp.eq.s32 	%p37, %r3, 0;
	@%p37 bra 	$L__BB5_55;
	shl.b64 	%rd63, %rd4, 2;
	add.s64 	%rd18, %rd1, %rd63;
	shl.b32 	%r115, %r169, 7;
	add.s32 	%r171, %r2, %r115;
	add.s64 	%rd19, %rd3, %rd63;
	add.s64 	%rd20, %rd2, %rd63;
	neg.s32 	%r170, %r3;
	and.b16  	%rs11, %rs1, 255;
$L__BB5_27:
	.pragma "nounroll";
	cvt.s64.s32 	%rd21, %r171;
	mul.wide.s32 	%rd22, %r171, 4;
	add.s64 	%rd23, %rd18, %rd22;
	setp.ge.s32 	%p38, %r171, %r1;
	@%p38 bra 	$L__BB5_32;
	add.s64 	%rd64, %rd5, %rd21;
	ld.global.u8 	%rs10, [%rd64];
	add.s64 	%rd65, %rd20, %rd22;
	ld.global.u32 	%r116, [%rd65];
	add.s64 	%rd66, %rd19, %rd22;
	ld.global.u32 	%r117, [%rd66];
	add.s32 	%r77, %r117, -1;
	setp.eq.s16 	%p39, %rs11, %rs10;
	selp.b32 	%r118, 2, -1, %p39;
	add.s32 	%r119, %r118, %r116;
	max.s32 	%r120, %r117, 1;
	setp.le.s32 	%p40, %r120, %r119;
	mov.u32 	%r172, %r119;
	@%p40 bra 	$L__BB5_31;
	setp.gt.s32 	%p41, %r117, 1;
	setp.gt.s32 	%p42, %r77, %r119;
	and.pred  	%p43, %p41, %p42;
	mov.u32 	%r172, %r77;
	@%p43 bra 	$L__BB5_31;
	setp.gt.s32 	%p44, %r119, 0;
	setp.eq.s32 	%p45, %r77, %r119;
	selp.b32 	%r121, %r119, 0, %p45;
	selp.b32 	%r172, %r121, 0, %p44;
$L__BB5_31:
	st.global.u32 	[%rd23], %r172;
$L__BB5_32:
	add.s32 	%r171, %r171, 128;
	add.s32 	%r170, %r170, 1;
	setp.ne.s32 	%p46, %r170, 0;
	@%p46 bra 	$L__BB5_27;
	bra.uni 	$L__BB5_55;
$L__BB5_33:
	setp.lt.s32 	%p47, %r83, 1;
	@%p47 bra 	$L__BB5_55;
	mov.u32 	%r5, %tid.x;
	and.b32  	%r6, %r83, 3;
	setp.lt.u32 	%p48, %r83, 4;
	mov.b32 	%r165, 0;
	@%p48 bra 	$L__BB5_49;
	and.b32  	%r165, %r83, 2147483644;
	neg.s32 	%r155, %r165;
	shl.b64 	%rd71, %rd4, 2;
	add.s64 	%rd72, %rd71, 1024;
	add.s64 	%rd73, %rd2, %rd72;
	add.s64 	%rd74, %rd3, %rd72;
	and.b16  	%rs13, %rs1, 255;
	mov.u32 	%r154, %r5;
$L__BB5_36:
	cvt.s64.s32 	%rd67, %r154;
	cvta.to.global.u64 	%rd68, %rd24;
	add.s64 	%rd69, %rd4, %rd68;
	add.s64 	%rd70, %rd69, %rd67;
	add.s64 	%rd9, %rd70, 256;
	mul.wide.s32 	%rd10, %r154, 4;
	add.s64 	%rd11, %rd73, %rd10;
	add.s64 	%rd12, %rd74, %rd10;
	ld.global.u8 	%rs12, [%rd70];
	ld.global.u32 	%r123, [%rd11+-1024];
	ld.global.u32 	%r124, [%rd12+-1024];
	add.s32 	%r12, %r124, -1;
	setp.eq.s16 	%p49, %rs13, %rs12;
	selp.b32 	%r125, 2, -1, %p49;
	add.s32 	%r126, %r125, %r123;
	max.s32 	%r127, %r124, 1;
	setp.le.s32 	%p50, %r127, %r126;
	mov.u32 	%r156, %r126;
	@%p50 bra 	$L__BB5_39;
	setp.gt.s32 	%p51, %r124, 1;
	setp.gt.s32 	%p52, %r12, %r126;
	and.pred  	%p53, %p51, %p52;
	mov.u32 	%r156, %r12;
	@%p53 bra 	$L__BB5_39;
	setp.gt.s32 	%p54, %r126, 0;
	setp.eq.s32 	%p55, %r12, %r126;
	selp.b32 	%r128, %r126, 0, %p55;
	selp.b32 	%r156, %r128, 0, %p54;
$L__BB5_39:
	shl.b64 	%rd75, %rd4, 2;
	add.s64 	%rd76, %rd75, %rd1;
	add.s64 	%rd77, %rd76, %rd10;
	add.s64 	%rd13, %rd77, 1024;
	st.global.u32 	[%rd77], %r156;
	ld.global.u8 	%rs14, [%rd9+-128];
	ld.global.u32 	%r129, [%rd11+-512];
	ld.global.u32 	%r130, [%rd12+-512];
	add.s32 	%r17, %r130, -1;
	setp.eq.s16 	%p56, %rs13, %rs14;
	selp.b32 	%r131, 2, -1, %p56;
	add.s32 	%r132, %r131, %r129;
	max.s32 	%r133, %r130, 1;
	setp.le.s32 	%p57, %r133, %r132;
	mov.u32 	%r157, %r132;
	@%p57 bra 	$L__BB5_42;
	setp.gt.s32 	%p58, %r130, 1;
	setp.gt.s32 	%p59, %r17, %r132;
	and.pred  	%p60, %p58, %p59;
	mov.u32 	%r157, %r17;
	@%p60 bra 	$L__BB5_42;
	setp.gt.s32 	%p61, %r132, 0;
	setp.eq.s32 	%p62, %r17, %r132;
	selp.b32 	%r134, %r132, 0, %p62;
	selp.b32 	%r157, %r134, 0, %p61;
$L__BB5_42:
	st.global.u32 	[%rd13+-512], %r157;
	ld.global.u8 	%rs16, [%rd9];
	ld.global.u32 	%r135, [%rd11];
	ld.global.u32 	%r136, [%rd12];
	add.s32 	%r22, %r136, -1;
	setp.eq.s16 	%p63, %rs13, %rs16;
	selp.b32 	%r137, 2, -1, %p63;
	add.s32 	%r138, %r137, %r135;
	max.s32 	%r139, %r136, 1;
	setp.le.s32 	%p64, %r139, %r138;
	mov.u32 	%r158, %r138;
	@%p64 bra 	$L__BB5_45;
	setp.gt.s32 	%p65, %r136, 1;
	setp.gt.s32 	%p66, %r22, %r138;
	and.pred  	%p67, %p65, %p66;
	mov.u32 	%r158, %r22;
	@%p67 bra 	$L__BB5_45;
	setp.gt.s32 	%p68, %r138, 0;
	setp.eq.s32 	%p69, %r22, %r138;
	selp.b32 	%r140, %r138, 0, %p69;
	selp.b32 	%r158, %r140, 0, %p68;
$L__BB5_45:
	st.global.u32 	[%rd13], %r158;
	ld.global.u8 	%rs18, [%rd9+128];
	ld.global.u32 	%r141, [%rd11+512];
	ld.global.u32 	%r142, [%rd12+512];
	add.s32 	%r27, %r142, -1;
	setp.eq.s16 	%p70, %rs13, %rs18;
	selp.b32 	%r143, 2, -1, %p70;
	add.s32 	%r144, %r143, %r141;
	max.s32 	%r145, %r142, 1;
	setp.le.s32 	%p71, %r145, %r144;
	mov.u32 	%r159, %r144;
	@%p71 bra 	$L__BB5_48;
	setp.gt.s32 	%p72, %r142, 1;
	setp.gt.s32 	%p73, %r27, %r144;
	and.pred  	%p74, %p72, %p73;
	mov.u32 	%r159, %r27;
	@%p74 bra 	$L__BB5_48;
	setp.gt.s32 	%p75, %r144, 0;
	setp.eq.s32 	%p76, %r27, %r144;
	selp.b32 	%r146, %r144, 0, %p76;
	selp.b32 	%r159, %r146, 0, %p75;
$L__BB5_48:
	st.global.u32 	[%rd13+512], %r159;
	add.s32 	%r155, %r155, 4;
	add.s32 	%r154, %r154, 512;
	setp.eq.s32 	%p77, %r155, 0;
	@%p77 bra 	$L__BB5_49;
	bra.uni 	$L__BB5_36;
$L__BB5_49:
	setp.eq.s32 	%p78, %r6, 0;
	@%p78 bra 	$L__BB5_55;
	shl.b64 	%rd78, %rd4, 2;
	add.s64 	%rd14, %rd1, %rd78;
	shl.b32 	%r147, %r165, 7;
	add.s32 	%r167, %r5, %r147;
	add.s64 	%rd15, %rd3, %rd78;
	add.s64 	%rd16, %rd2, %rd78;
	neg.s32 	%r166, %r6;
	and.b16  	%rs21, %rs1, 255;
$L__BB5_51:
	.pragma "nounroll";
	cvt.s64.s32 	%rd79, %r167;
	mul.wide.s32 	%rd17, %r167, 4;
	add.s64 	%rd80, %rd15, %rd17;
	add.s64 	%rd81, %rd16, %rd17;
	add.s64 	%rd82, %rd5, %rd79;
	ld.global.u8 	%rs20, [%rd82];
	ld.global.u32 	%r148, [%rd81];
	ld.global.u32 	%r149, [%rd80];
	add.s32 	%r65, %r149, -1;
	setp.eq.s16 	%p79, %rs21, %rs20;
	selp.b32 	%r150, 2, -1, %p79;
	add.s32 	%r151, %r150, %r148;
	max.s32 	%r152, %r149, 1;
	setp.le.s32 	%p80, %r152, %r151;
	mov.u32 	%r168, %r151;
	@%p80 bra 	$L__BB5_54;
	setp.gt.s32 	%p81, %r149, 1;
	setp.gt.s32 	%p82, %r65, %r151;
	and.pred  	%p83, %p81, %p82;
	mov.u32 	%r168, %r65;
	@%p83 bra 	$L__BB5_54;
	setp.gt.s32 	%p84, %r151, 0;
	setp.eq.s32 	%p85, %r65, %r151;
	selp.b32 	%r153, %r151, 0, %p85;
	selp.b32 	%r168, %r153, 0, %p84;
$L__BB5_54:
	add.s64 	%rd83, %rd14, %rd17;
	st.global.u32 	[%rd83], %r168;
	add.s32 	%r167, %r167, 128;
	add.s32 	%r166, %r166, 1;
	setp.eq.s32 	%p86, %r166, 0;
	@%p86 bra 	$L__BB5_55;
	bra.uni 	$L__BB5_51;
$L__BB5_55:
	ret;

}
	// .globl	_ZN3cub18CUB_300001_SM_10006detail6reduce28DeviceReduceSingleTileKernelINS2_10policy_hubIijN4cuda3__47maximumIiEEE10Policy1000EN6thrust24THRUST_300001_SM_1000_NS6detail15normal_iteratorINSC_10device_ptrIiEEEEPijS8_iiNS5_3std3__410__identityEEEvT0_T1_T2_T3_T4_T6_
.visible .entry _ZN3cub18CUB_300001_SM_10006detail6reduce28DeviceReduceSingleTileKernelINS2_10policy_hubIijN4cuda3__47maximumIiEEE10Policy1000EN6thrust24THRUST_300001_SM_1000_NS6detail15normal_iteratorINSC_10device_ptrIiEEEEPijS8_iiNS5_3std3__410__identityEEEvT0_T1_T2_T3_T4_T6_(
	.param .align 8 .b8 _ZN3cub18CUB_300001_SM_10006detail6reduce28DeviceReduceSingleTileKernelINS2_10policy_hubIijN4cuda3__47maximumIiEEE10Policy1000EN6thrust24THRUST_300001_SM_1000_NS6detail15normal_iteratorINSC_10device_ptrIiEEEEPijS8_iiNS5_3std3__410__identityEEEvT0_T1_T2_T3_T4_T6__param_0[8],
	.param .u64 .ptr .align 1 _ZN3cub18CUB_300001_SM_10006detail6reduce28DeviceReduceSingleTileKernelINS2_10policy_hubIijN4cuda3__47maximumIiEEE10Policy1000EN6thrust24THRUST_300001_SM_1000_NS6detail15normal_iteratorINSC_10device_ptrIiEEEEPijS8_iiNS5_3std3__410__identityEEEvT0_T1_T2_T3_T4_T6__param_1,
	.param .u32 _ZN3cub18CUB_300001_SM_10006detail6reduce28DeviceReduceSingleTileKernelINS2_10policy_hubIijN4cuda3__47maximumIiEEE10Policy1000EN6thrust24THRUST_300001_SM_1000_NS6detail15normal_iteratorINSC_10device_ptrIiEEEEPijS8_iiNS5_3std3__410__identityEEEvT0_T1_T2_T3_T4_T6__param_2,
	.param .align 1 .b8 _ZN3cub18CUB_300001_SM_10006detail6reduce28DeviceReduceSingleTileKernelINS2_10policy_hubIijN4cuda3__47maximumIiEEE10Policy1000EN6thrust24THRUST_300001_SM_1000_NS6detail15normal_iteratorINSC_10device_ptrIiEEEEPijS8_iiNS5_3std3__410__identityEEEvT0_T1_T2_T3_T4_T6__param_3[1],
	.param .u32 _ZN3cub18CUB_300001_SM_10006detail6reduce28DeviceReduceSingleTileKernelINS2_10policy_hubIijN4cuda3__47maximumIiEEE10Policy1000EN6thrust24THRUST_300001_SM_1000_NS6detail15normal_iteratorINSC_10device_ptrIiEEEEPijS8_iiNS5_3std3__410__identityEEEvT0_T1_T2_T3_T4_T6__param_4,
	.param .align 1 .b8 _ZN3cub18CUB_300001_SM_10006detail6reduce28DeviceReduceSingleTileKernelINS2_10policy_hubIijN4cuda3__47maximumIiEEE10Policy1000EN6thrust24THRUST_300001_SM_1000_NS6detail15normal_iteratorINSC_10device_ptrIiEEEEPijS8_iiNS5_3std3__410__identityEEEvT0_T1_T2_T3_T4_T6__param_5[1]
)
.maxntid 256
.minnctapersm 1
{
	.reg .pred 	%p<59>;
	.reg .b32 	%r<511>;
	.reg .b64 	%rd<84>;
	// demoted variable
	.shared .align 4 .b8 _ZZN3cub18CUB_300001_SM_10006detail6reduce28DeviceReduceSingleTileKernelINS2_10policy_hubIijN4cuda3__47maximumIiEEE10Policy1000EN6thrust24THRUST_300001_SM_1000_NS6detail15normal_iteratorINSC_10device_ptrIiEEEEPijS8_iiNS5_3std3__410__identityEEEvT0_T1_T2_T3_T4_T6_E12temp_storage[44];
	ld.param.u64 	%rd9, [_ZN3cub18CUB_300001_SM_10006detail6reduce28DeviceReduceSingleTileKernelINS2_10policy_hubIijN4cuda3__47maximumIiEEE10Policy1000EN6thrust24THRUST_300001_SM_1000_NS6detail15normal_iteratorINSC_10device_ptrIiEEEEPijS8_iiNS5_3std3__410__identityEEEvT0_T1_T2_T3_T4_T6__param_0];
	ld.param.u64 	%rd10, [_ZN3cub18CUB_300001_SM_10006detail6reduce28DeviceReduceSingleTileKernelINS2_10policy_hubIijN4cuda3__47maximumIiEEE10Policy1000EN6thrust24THRUST_300001_SM_1000_NS6detail15normal_iteratorINSC_10device_ptrIiEEEEPijS8_iiNS5_3std3__410__identityEEEvT0_T1_T2_T3_T4_T6__param_1];
	ld.param.u32 	%r92, [_ZN3cub18CUB_300001_SM_10006detail6reduce28DeviceReduceSingleTileKernelINS2_10policy_hubIijN4cuda3__47maximumIiEEE10Policy1000EN6thrust24THRUST_300001_SM_1000_NS6detail15normal_iteratorINSC_10device_ptrIiEEEEPijS8_iiNS5_3std3__410__identityEEEvT0_T1_T2_T3_T4_T6__param_2];
	ld.param.u32 	%r93, [_ZN3cub18CUB_300001_SM_10006detail6reduce28DeviceReduceSingleTileKernelINS2_10policy_hubIijN4cuda3__47maximumIiEEE10Policy1000EN6thrust24THRUST_300001_SM_1000_NS6detail15normal_iteratorINSC_10device_ptrIiEEEEPijS8_iiNS5_3std3__410__identityEEEvT0_T1_T2_T3_T4_T6__param_4];
	cvta.to.global.u64 	%rd1, %rd10;
	setp.ne.s32 	%p1, %r92, 0;
	@%p1 bra 	$L__BB6_3;
	mov.u32 	%r471, %tid.x;
	setp.ne.s32 	%p58, %r471, 0;
	@%p58 bra 	$L__BB6_52;
	st.global.u32 	[%rd1], %r93;
	bra.uni 	$L__BB6_52;
$L__BB6_3:
	cvta.to.global.u64 	%rd2, %rd9;
	setp.gt.u32 	%p2, %r92, 4095;
	@%p2 bra 	$L__BB6_28;
	mov.u32 	%r1, %tid.x;
	setp.ge.u32 	%p24, %r1, %r92;
	mov.b32 	%r488, 0;
	mov.u32 	%r478, %r1;
	@%p24 bra 	$L__BB6_6;
	mul.wide.u32 	%rd73, %r1, 4;
	add.s64 	%rd74, %rd2, %rd73;
	ld.global.u32 	%r488, [%rd74];
	add.s32 	%r478, %r1, 256;
$L__BB6_6:
	setp.ge.u32 	%p25, %r478, %r92;
	@%p25 bra 	$L__BB6_19;
	not.b32 	%r299, %r478;
	add.s32 	%r300, %r92, %r299;
	shr.u32 	%r301, %r300, 8;
	add.s32 	%r6, %r301, 1;
	and.b32  	%r7, %r6, 15;
	setp.lt.u32 	%p26, %r300, 3840;
	@%p26 bra 	$L__BB6_10;
	and.b32  	%r302, %r6, 33554416;
	neg.s32 	%r474, %r302;
	mul.wide.u32 	%rd75, %r478, 4;
	add.s64 	%rd76, %rd75, %rd2;
	add.s64 	%rd82, %rd76, 8192;
$L__BB6_9:
	.pragma "nounroll";
	ld.global.u32 	%r303, [%rd82+-8192];
	max.s32 	%r304, %r488, %r303;
	ld.global.u32 	%r305, [%rd82+-7168];
	max.s32 	%r306, %r304, %r305;
	ld.global.u32 	%r307, [%rd82+-6144];
	max.s32 	%r308, %r306, %r307;
	ld.global.u32 	%r309, [%rd82+-5120];
	max.s32 	%r310, %r308, %r309;
	ld.global.u32 	%r311, [%rd82+-4096];
	max.s32 	%r312, %r310, %r311;
	ld.global.u32 	%r313, [%rd82+-3072];
	max.s32 	%r314, %r312, %r313;
	ld.global.u32 	%r315, [%rd82+-2048];
	max.s32 	%r316, %r314, %r315;
	ld.global.u32 	%r317, [%rd82+-1024];
	max.s32 	%r318, %r316, %r317;
	ld.global.u32 	%r319, [%rd82];
	max.s32 	%r320, %r318, %r319;
	ld.global.u32 	%r321, [%rd82+1024];
	max.s32 	%r322, %r320, %r321;
	ld.global.u32 	%r323, [%rd82+2048];
	max.s32 	%r324, %r322, %r323;
	ld.global.u32 	%r325, [%rd82+3072];
	max.s32 	%r326, %r324, %r325;
	ld.global.u32 	%r327, [%rd82+4096];
	max.s32 	%r328, %r326, %r327;
	ld.global.u32 	%r329, [%rd82+5120];
	max.s32 	%r330, %r328, %r329;
	ld.global.u32 	%r331, [%rd82+6144];
	max.s32 	%r332, %r330, %r331;
	ld.global.u32 	%r333, [%rd82+7168];
	max.s32 	%r488, %r332, %r333;
	add.s32 	%r478, %r478, 4096;
	add.s32 	%r474, %r474, 16;
	add.s64 	%rd82, %rd82, 16384;
	setp.ne.s32 	%p27, %r474, 0;
	@%p27 bra 	$L__BB6_9;
$L__BB6_10:
	setp.eq.s32 	%p28, %r7, 0;
	@%p28 bra 	$L__BB6_19;
	and.b32  	%r18, %r6, 7;
	setp.lt.u32 	%p29, %r7, 8;
	@%p29 bra 	$L__BB6_13;
	mul.wide.u32 	%rd77, %r478, 4;
	add.s64 	%rd78, %rd2, %rd77;
	ld.global.u32 	%r335, [%rd78];
	max.s32 	%r336, %r488, %r335;
	ld.global.u32 	%r337, [%rd78+1024];
	max.s32 	%r338, %r336, %r337;
	ld.global.u32 	%r339, [%rd78+2048];
	max.s32 	%r340, %r338, %r339;
	ld.global.u32 	%r341, [%rd78+3072];
	max.s32 	%r342, %r340, %r341;
	ld.global.u32 	%r343, [%rd78+4096];
	max.s32 	%r344, %r342, %r343;
	ld.global.u32 	%r345, [%rd78+5120];
	max.s32 	%r346, %r344, %r345;
	ld.global.u32 	%r347, [%rd78+6144];
	max.s32 	%r348, %r346, %r347;
	ld.global.u32 	%r349, [%rd78+7168];
	max.s32 	%r488, %r348, %r349;
	add.s32 	%r478, %r478, 2048;
$L__BB6_13:
	setp.eq.s32 	%p30, %r18, 0;
	@%p30 bra 	$L__BB6_19;
	and.b32  	%r24, %r6, 3;
	setp.lt.u32 	%p31, %r18, 4;
	@%p31 bra 	$L__BB6_16;
	mul.wide.u32 	%rd79, %r478, 4;
	add.s64 	%rd80, %rd2, %rd79;
	ld.global.u32 	%r351, [%rd80];
	max.s32 	%r352, %r488, %r351;
	ld.global.u32 	%r353, [%rd80+1024];
	max.s32 	%r354, %r352, %r353;
	ld.global.u32 	%r355, [%rd80+2048];
	max.s32 	%r356, %r354, %r355;
	ld.global.u32 	%r357, [%rd80+3072];
	max.s32 	%r488, %r356, %r357;
	add.s32 	%r478, %r478, 1024;
$L__BB6_16:
	setp.eq.s32 	%p32, %r24, 0;
	@%p32 bra 	$L__BB6_19;
	mul.wide.u32 	%rd81, %r478, 4;
	add.s64 	%rd83, %rd2, %rd81;
	neg.s32 	%r486, %r24;
$L__BB6_18:
	.pragma "nounroll";
	ld.global.u32 	%r358, [%rd83];
	max.s32 	%r488, %r488, %r358;
	add.s64 	%rd83, %rd83, 1024;
	add.s32 	%r486, %r486, 1;
	setp.ne.s32 	%p33, %r486, 0;
	@%p33 bra 	$L__BB6_18;
$L__BB6_19:
	setp.lt.u32 	%p34, %r92, 256;
	@%p34 bra 	$L__BB6_24;
	// begin inline asm
	mov.u32 %r422, %laneid;
	// end inline asm
	mov.b32 	%r425, 1;
	mov.b32 	%r446, 31;
	mov.b32 	%r447, -1;
	// begin inline asm
	shfl.sync.down.b32 %r423, %r488, %r425, %r446, %r447;
	// end inline asm
	setp.gt.s32 	%p50, %r422, 30;
	max.s32 	%r448, %r488, %r423;
	selp.b32 	%r429, %r488, %r448, %p50;
	mov.b32 	%r430, 2;
	// begin inline asm
	shfl.sync.down.b32 %r428, %r429, %r430, %r446, %r447;
	// end inline asm
	setp.gt.s32 	%p51, %r422, 29;
	max.s32 	%r449, %r429, %r428;
	selp.b32 	%r434, %r429, %r449, %p51;
	mov.b32 	%r435, 4;
	// begin inline asm
	shfl.sync.down.b32 %r433, %r434, %r435, %r446, %r447;
	// end inline asm
	setp.gt.s32 	%p52, %r422, 27;
	max.s32 	%r450, %r434, %r433;
	selp.b32 	%r439, %r434, %r450, %p52;
	mov.b32 	%r440, 8;
	// begin inline asm
	shfl.sync.down.b32 %r438, %r439, %r440, %r446, %r447;
	// end inline asm
	setp.gt.s32 	%p53, %r422, 23;
	max.s32 	%r451, %r439, %r438;
	selp.b32 	%r444, %r439, %r451, %p53;
	mov.b32 	%r445, 16;
	// begin inline asm
	shfl.sync.down.b32 %r443, %r444, %r445, %r446, %r447;
	// end inline asm
	setp.gt.s32 	%p54, %r422, 15;
	max.s32 	%r36, %r444, %r443;
	selp.b32 	%r510, %r444, %r36, %p54;
	setp.ne.s32 	%p55, %r422, 0;
	@%p55 bra 	$L__BB6_22;
	shr.u32 	%r452, %r1, 3;
	and.b32  	%r453, %r452, 124;
	mov.u32 	%r454, _ZZN3cub18CUB_300001_SM_10006detail6reduce28DeviceReduceSingleTileKernelINS2_10policy_hubIijN4cuda3__47maximumIiEEE10Policy1000EN6thrust24THRUST_300001_SM_1000_NS6detail15normal_iteratorINSC_10device_ptrIiEEEEPijS8_iiNS5_3std3__410__identityEEEvT0_T1_T2_T3_T4_T6_E12temp_storage;
	add.s32 	%r455, %r454, %r453;
	st.shared.u32 	[%r455+8], %r36;
$L__BB6_22:
	bar.sync 	0;
	setp.ne.s32 	%p56, %r1, 0;
	@%p56 bra 	$L__BB6_50;
	ld.shared.u32 	%r456, [_ZZN3cub18CUB_300001_SM_10006detail6reduce28DeviceReduceSingleTileKernelINS2_10policy_hubIijN4cuda3__47maximumIiEEE10Policy1000EN6thrust24THRUST_300001_SM_1000_NS6detail15normal_iteratorINSC_10device_ptrIiEEEEPijS8_iiNS5_3std3__410__identityEEEvT0_T1_T2_T3_T4_T6_E12temp_storage+12];
	max.s32 	%r457, %r510, %r456;
	ld.shared.u32 	%r458, [_ZZN3cub18CUB_300001_SM_10006detail6reduce28DeviceReduceSingleTileKernelINS2_10policy_hubIijN4cuda3__47maximumIiEEE10Policy1000EN6thrust24THRUST_300001_SM_1000_NS6detail15normal_iteratorINSC_10device_ptrIiEEEEPijS8_iiNS5_3std3__410__identityEEEvT0_T1_T2_T3_T4_T6_E12temp_storage+16];
	max.s32 	%r459, %r457, %r458;
	ld.shared.u32 	%r460, [_ZZN3cub18CUB_300001_SM_10006detail6reduce28DeviceReduceSingleTileKernelINS2_10policy_hubIijN4cuda3__47maximumIiEEE10Policy1000EN6thrust24THRUST_300001_SM_1000_NS6detail15normal_iteratorINSC_10device_ptrIiEEEEPijS8_iiNS5_3std3__410__identityEEEvT0_T1_T2_T3_T4_T6_E12temp_storage+20];
	max.s32 	%r461, %r459, %r460;
	ld.shared.u32 	%r462, [_ZZN3cub18CUB_300001_SM_10006detail6reduce28DeviceReduceSingleTileKernelINS2_10policy_hubIijN4cuda3__47maximumIiEEE10Policy1000EN6thrust24THRUST_300001_SM_1000_NS6detail15normal_iteratorINSC_10device_ptrIiEEEEPijS8_iiNS5_3std3__410__identityEEEvT0_T1_T2_T3_T4_T6_E12temp_storage+24];
	max.s32 	%r463, %r461, %r462;
	ld.shared.u32 	%r464, [_ZZN3cub18CUB_300001_SM_10006detail6reduce28DeviceReduceSingleTileKernelINS2_10policy_hubIijN4cuda3__47maximumIiEEE10Policy1000EN6thrust24THRUST_300001_SM_1000_NS6detail15normal_iteratorINSC_10device_ptrIiEEEEPijS8_iiNS5_3std3__410__identityEEEvT0_T1_T2_T3_T4_T6_E12temp_storage+28];
	max.s32 	%r465, %r463, %r464;
	ld.shared.u32 	%r466, [_ZZN3cub18CUB_300001_SM_10006detail6reduce28DeviceReduceSingleTileKernelINS2_10policy_hubIijN4cuda3__47maximumIiEEE10Policy1000EN6thrust24THRUST_300001_SM_1000_NS6detail15normal_iteratorINSC_10device_ptrIiEEEEPijS8_iiNS5_3std3__410__identityEEEvT0_T1_T2_T3_T4_T6_E12temp_storage+32];
	max.s32 	%r467, %r465, %r466;
	ld.shared.u32 	%r468, [_ZZN3cub18CUB_300001_SM_10006detail6reduce28DeviceReduceSingleTileKernelINS2_10policy_hubIijN4cuda3__47maximumIiEEE10Policy1000EN6thrust24THRUST_300001_SM_1000_NS6detail15normal_iteratorINSC_10device_ptrIiEEEEPijS8_iiNS5_3std3__410__identityEEEvT0_T1_T2_T3_T4_T6_E12temp_storage+36];
	max.s32 	%r510, %r467, %r468;
	bra.uni 	$L__BB6_50;
$L__BB6_24:
	// begin inline asm
	mov.u32 %r359, %laneid;
	// end inline asm
	and.b32  	%r385, %r1, 992;
	add.s32 	%r386, %r385, 32;
	setp.gt.u32 	%p35, %r386, %r92;
	not.b32 	%r387, %r385;
	add.s32 	%r388, %r92, %r387;
	selp.b32 	%r383, %r388, 31, %p35;
	mov.b32 	%r362, 1;
	mov.b32 	%r384, -1;
	// begin inline asm
	shfl.sync.down.b32 %r360, %r488, %r362, %r383, %r384;
	// end inline asm
	setp.lt.s32 	%p36, %r359, %r383;
	max.s32 	%r389, %r488, %r360;
	selp.b32 	%r366, %r389, %r488, %p36;
	mov.b32 	%r367, 2;
	// begin inline asm
	shfl.sync.down.b32 %r365, %r366, %r367, %r383, %r384;
	// end inline asm
	add.s32 	%r390, %r359, 2;
	setp.gt.s32 	%p37, %r390, %r383;
	max.s32 	%r391, %r366, %r365;
	selp.b32 	%r371, %r366, %r391, %p37;
	mov.b32 	%r372, 4;
	// begin inline asm
	shfl.sync.down.b32 %r370, %r371, %r372, %r383, %r384;
	// end inline asm
	add.s32 	%r392, %r359, 4;
	setp.gt.s32 	%p38, %r392, %r383;
	max.s32 	%r393, %r371, %r370;
	selp.b32 	%r376, %r371, %r393, %p38;
	mov.b32 	%r377, 8;
	// begin inline asm
	shfl.sync.down.b32 %r375, %r376, %r377, %r383, %r384;
	// end inline asm
	add.s32 	%r394, %r359, 8;
	setp.gt.s32 	%p39, %r394, %r383;
	max.s32 	%r395, %r376, %r375;
	selp.b32 	%r381, %r376, %r395, %p39;
	mov.b32 	%r382, 16;
	// begin inline asm
	shfl.sync.down.b32 %r380, %r381, %r382, %r383, %r384;
	// end inline asm
	add.s32 	%r396, %r359, 16;
	setp.gt.s32 	%p40, %r396, %r383;
	max.s32 	%r397, %r381, %r380;
	selp.b32 	%r510, %r381, %r397, %p40;
	setp.ne.s32 	%p41, %r359, 0;
	@%p41 bra 	$L__BB6_26;
	shr.u32 	%r398, %r1, 3;
	and.b32  	%r399, %r398, 124;
	mov.u32 	%r400, _ZZN3cub18CUB_300001_SM_10006detail6reduce28DeviceReduceSingleTileKernelINS2_10policy_hubIijN4cuda3__47maximumIiEEE10Policy1000EN6thrust24THRUST_300001_SM_1000_NS6detail15normal_iteratorINSC_10device_ptrIiEEEEPijS8_iiNS5_3std3__410__identityEEEvT0_T1_T2_T3_T4_T6_E12temp_storage;
	add.s32 	%r401, %r400, %r399;
	st.shared.u32 	[%r401+8], %r510;
$L__BB6_26:
	bar.sync 	0;
	setp.ne.s32 	%p42, %r1, 0;
	@%p42 bra 	$L__BB6_50;
	setp.gt.u32 	%p43, %r92, 32;
	ld.shared.u32 	%r402, [_ZZN3cub18CUB_300001_SM_10006detail6reduce28DeviceReduceSingleTileKernelINS2_10policy_hubIijN4cuda3__47maximumIiEEE10Policy1000EN6thrust24THRUST_300001_SM_1000_NS6detail15normal_iteratorINSC_10device_ptrIiEEEEPijS8_iiNS5_3std3__410__identityEEEvT0_T1_T2_T3_T4_T6_E12temp_storage+12];
	max.s32 	%r403, %r510, %r402;
	selp.b32 	%r404, %r403, %r510, %p43;
	setp.gt.u32 	%p44, %r92, 64;
	ld.shared.u32 	%r405, [_ZZN3cub18CUB_300001_SM_10006detail6reduce28DeviceReduceSingleTileKernelINS2_10policy_hubIijN4cuda3__47maximumIiEEE10Policy1000EN6thrust24THRUST_300001_SM_1000_NS6detail15normal_iteratorINSC_10device_ptrIiEEEEPijS8_iiNS5_3std3__410__identityEEEvT0_T1_T2_T3_T4_T6_E12temp_storage+16];
	max.s32 	%r406, %r404, %r405;
	selp.b32 	%r407, %r406, %r404, %p44;
	setp.gt.u32 	%p45, %r92, 96;
	ld.shared.u32 	%r408, [_ZZN3cub18CUB_300001_SM_10006detail6reduce28DeviceReduceSingleTileKernelINS2_10policy_hubIijN4cuda3__47maximumIiEEE10Policy1000EN6thrust24THRUST_300001_SM_1000_NS6detail15normal_iteratorINSC_10device_ptrIiEEEEPijS8_iiNS5_3std3__410__identityEEEvT0_T1_T2_T3_T4_T6_E12temp_storage+20];
	max.s32 	%r409, %r407, %r408;
	selp.b32 	%r410, %r409, %r407, %p45;
	setp.gt.u32 	%p46, %r92, 128;
	ld.shared.u32 	%r411, [_ZZN3cub18CUB_300001_SM_10006detail6reduce28DeviceReduceSingleTileKernelINS2_10policy_hubIijN4cuda3__47maximumIiEEE10Policy1000EN6thrust24THRUST_300001_SM_1000_NS6detail15normal_iteratorINSC_10device_ptrIiEEEEPijS8_iiNS5_3std3__410__identityEEEvT0_T1_T2_T3_T4_T6_E12temp_storage+24];
	max.s32 	%r412, %r410, %r411;
	selp.b32 	%r413, %r412, %r410, %p46;
	setp.gt.u32 	%p47, %r92, 160;
	ld.shared.u32 	%r414, [_ZZN3cub18CUB_300001_SM_10006detail6reduce28DeviceReduceSingleTileKernelINS2_10policy_hubIijN4cuda3__47maximumIiEEE10Policy1000EN6thrust24THRUST_300001_SM_1000_NS6detail15normal_iteratorINSC_10device_ptrIiEEEEPijS8_iiNS5_3std3__410__identityEEEvT0_T1_T2_T3_T4_T6_E12temp_storage+28];
	max.s32 	%r415, %r413, %r414;
	selp.b32 	%r416, %r415, %r413, %p47;
	setp.gt.u32 	%p48, %r92, 192;
	ld.shared.u32 	%r417, [_ZZN3cub18CUB_300001_SM_10006detail6reduce28DeviceReduceSingleTileKernelINS2_10policy_hubIijN4cuda3__47maximumIiEEE10Policy1000EN6thrust24THRUST_300001_SM_1000_NS6detail15normal_iteratorINSC_10device_ptrIiEEEEPijS8_iiNS5_3std3__410__identityEEEvT0_T1_T2_T3_T4_T6_E12temp_storage+32];
	max.s32 	%r418, %r416, %r417;
	selp.b32 	%r419, %r418, %r416, %p48;
	setp.gt.u32 	%p49, %r92, 224;
	ld.shared.u32 	%r420, [_ZZN3cub18CUB_300001_SM_10006detail6reduce28DeviceReduceSingleTileKernelINS2_10policy_hubIijN4cuda3__47maximumIiEEE10Policy1000EN6thrust24THRUST_300001_SM_1000_NS6detail15normal_iteratorINSC_10device_ptrIiEEEEPijS8_iiNS5_3std3__410__identityEEEvT0_T1_T2_T3_T4_T6_E12temp_storage+36];
	max.s32 	%r421, %r419, %r420;
	selp.b32 	%r510, %r421, %r419, %p49;
	bra.uni 	$L__BB6_50;
$L__BB6_28:
	mov.u32 	%r41, %tid.x;
	mul.wide.u32 	%rd11, %r41, 4;
	add.s64 	%rd12, %rd2, %rd11;
	ld.global.u32 	%r95, [%rd12];
	ld.global.u32 	%r96, [%rd12+1024];
	ld.global.u32 	%r97, [%rd12+2048];
	ld.global.u32 	%r98, [%rd12+3072];
	ld.global.u32 	%r99, [%rd12+4096];
	ld.global.u32 	%r100, [%rd12+5120];
	ld.global.u32 	%r101, [%rd12+6144];
	ld.global.u32 	%r102, [%rd12+7168];
	ld.global.u32 	%r103, [%rd12+8192];
	ld.global.u32 	%r104, [%rd12+9216];
	ld.global.u32 	%r105, [%rd12+10240];
	ld.global.u32 	%r106, [%rd12+11264];
	ld.global.u32 	%r107, [%rd12+12288];
	ld.global.u32 	%r108, [%rd12+13312];
	ld.global.u32 	%r109, [%rd12+14336];
	ld.global.u32 	%r110, [%rd12+15360];
	max.s32 	%r111, %r95, %r96;
	max.s32 	%r112, %r111, %r97;
	max.s32 	%r113, %r98, %r99;
	max.s32 	%r114, %r113, %r100;
	max.s32 	%r115, %r101, %r102;
	max.s32 	%r116, %r115, %r103;
	max.s32 	%r117, %r104, %r105;
	max.s32 	%r118, %r117, %r106;
	max.s32 	%r119, %r107, %r108;
	max.s32 	%r120, %r119, %r109;
	max.s32 	%r121, %r112, %r114;
	max.s32 	%r122, %r121, %r116;
	max.s32 	%r123, %r118, %r120;
	max.s32 	%r124, %r123, %r110;
	max.s32 	%r509, %r122, %r124;
	add.s32 	%r43, %r92, -4096;
	setp.lt.u32 	%p3, %r43, 4096;
	mov.b32 	%r492, 4096;
	@%p3 bra 	$L__BB6_32;
	mov.b32 	%r492, 4096;
$L__BB6_30:
	add.s32 	%r126, %r41, %r492;
	mul.wide.u32 	%rd13, %r126, 4;
	add.s64 	%rd14, %rd2, %rd13;
	ld.global.u32 	%r127, [%rd14];
	ld.global.u32 	%r128, [%rd14+1024];
	ld.global.u32 	%r129, [%rd14+2048];
	ld.global.u32 	%r130, [%rd14+3072];
	ld.global.u32 	%r131, [%rd14+4096];
	ld.global.u32 	%r132, [%rd14+5120];
	ld.global.u32 	%r133, [%rd14+6144];
	ld.global.u32 	%r134, [%rd14+7168];
	ld.global.u32 	%r135, [%rd14+8192];
	ld.global.u32 	%r136, [%rd14+9216];
	ld.global.u32 	%r137, [%rd14+10240];
	ld.global.u32 	%r138, [%rd14+11264];
	ld.global.u32 	%r139, [%rd14+12288];
	ld.global.u32 	%r140, [%rd14+13312];
	ld.global.u32 	%r141, [%rd14+14336];
	ld.global.u32 	%r142, [%rd14+15360];
	max.s32 	%r143, %r509, %r127;
	max.s32 	%r144, %r143, %r128;
	max.s32 	%r145, %r129, %r130;
	max.s32 	%r146, %r145, %r131;
	max.s32 	%r147, %r132, %r133;
	max.s32 	%r148, %r147, %r134;
	max.s32 	%r149, %r135, %r136;
	max.s32 	%r150, %r149, %r137;
	max.s32 	%r151, %r138, %r139;
	max.s32 	%r152, %r151, %r140;
	max.s32 	%r153, %r141, %r142;
	max.s32 	%r154, %r144, %r146;
	max.s32 	%r155, %r154, %r148;
	max.s32 	%r156, %r150, %r152;
	max.s32 	%r157, %r156, %r153;
	max.s32 	%r509, %r155, %r157;
	sub.s32 	%r158, %r92, %r492;
	setp.lt.u32 	%p4, %r158, 4096;
	@%p4 bra 	$L__BB6_46;
	add.s32 	%r492, %r492, 4096;
	setp.le.u32 	%p5, %r492, %r43;
	@%p5 bra 	$L__BB6_30;
$L__BB6_32:
	setp.le.u32 	%p6, %r92, %r492;
	sub.s32 	%r159, %r92, %r492;
	setp.ge.s32 	%p7, %r41, %r159;
	or.pred  	%p8, %p6, %p7;
	@%p8 bra 	$L__BB6_46;
	not.b32 	%r162, %r41;
	add.s32 	%r163, %r92, %r162;
	sub.s32 	%r164, %r163, %r492;
	shr.u32 	%r165, %r164, 8;
	add.s32 	%r50, %r165, 1;
	and.b32  	%r51, %r50, 15;
	setp.lt.u32 	%p9, %r164, 3840;
	mov.u32 	%r501, %r41;
	@%p9 bra 	$L__BB6_37;
	or.b32  	%r495, %r41, 2048;
	add.s32 	%r494, %r41, %r492;
	and.b32  	%r166, %r50, 33554416;
	neg.s32 	%r493, %r166;
$L__BB6_35:
	.pragma "nounroll";
	mul.wide.u32 	%rd15, %r494, 4;
	add.s64 	%rd16, %rd2, %rd15;
	ld.global.u32 	%r167, [%rd16];
	max.s32 	%r168, %r509, %r167;
	add.s32 	%r169, %r494, 256;
	mul.wide.u32 	%rd17, %r169, 4;
	add.s64 	%rd18, %rd2, %rd17;
	ld.global.u32 	%r170, [%rd18];
	max.s32 	%r171, %r168, %r170;
	add.s32 	%r172, %r494, 512;
	mul.wide.u32 	%rd19, %r172, 4;
	add.s64 	%rd20, %rd2, %rd19;
	ld.global.u32 	%r173, [%rd20];
	max.s32 	%r174, %r171, %r173;
	add.s32 	%r175, %r494, 768;
	mul.wide.u32 	%rd21, %r175, 4;
	add.s64 	%rd22, %rd2, %rd21;
	ld.global.u32 	%r176, [%rd22];
	max.s32 	%r177, %r174, %r176;
	add.s32 	%r178, %r494, 1024;
	mul.wide.u32 	%rd23, %r178, 4;
	add.s64 	%rd24, %rd2, %rd23;
	ld.global.u32 	%r179, [%rd24];
	max.s32 	%r180, %r177, %r179;
	add.s32 	%r181, %r494, 1280;
	mul.wide.u32 	%rd25, %r181, 4;
	add.s64 	%rd26, %rd2, %rd25;
	ld.global.u32 	%r182, [%rd26];
	max.s32 	%r183, %r180, %r182;
	add.s32 	%r184, %r494, 1536;
	mul.wide.u32 	%rd27, %r184, 4;
	add.s64 	%rd28, %rd2, %rd27;
	ld.global.u32 	%r185, [%rd28];
	max.s32 	%r186, %r183, %r185;
	add.s32 	%r187, %r494, 1792;
	mul.wide.u32 	%rd29, %r187, 4;
	add.s64 	%rd30, %rd2, %rd29;
	ld.global.u32 	%r188, [%rd30];
	max.s32 	%r189, %r186, %r188;
	add.s32 	%r190, %r494, 2048;
	mul.wide.u32 	%rd31, %r190, 4;
	add.s64 	%rd32, %rd2, %rd31;
	ld.global.u32 	%r191, [%rd32];
	max.s32 	%r192, %r189, %r191;
	add.s32 	%r193, %r494, 2304;
	mul.wide.u32 	%rd33, %r193, 4;
	add.s64 	%rd34, %rd2, %rd33;
	ld.global.u32 	%r194, [%rd34];
	max.s32 	%r195, %r192, %r194;
	add.s32 	%r196, %r494, 2560;
	mul.wide.u32 	%rd35, %r196, 4;
	add.s64 	%rd36, %rd2, %rd35;
	ld.global.u32 	%r197, [%rd36];
	max.s32 	%r198, %r195, %r197;
	add.s32 	%r199, %r494, 2816;
	mul.wide.u32 	%rd37, %r199, 4;
	add.s64 	%rd38, %rd2, %rd37;
	ld.global.u32 	%r200, [%rd38];
	max.s32 	%r201, %r198, %r200;
	add.s32 	%r202, %r494, 3072;
	mul.wide.u32 	%rd39, %r202, 4;
	add.s64 	%rd40, %rd2, %rd39;
	ld.global.u32 	%r203, [%rd40];
	max.s32 	%r204, %r201, %r203;
	add.s32 	%r205, %r494, 3328;
	mul.wide.u32 	%rd41, %r205, 4;
	add.s64 	%rd42, %rd2, %rd41;
	ld.global.u32 	%r206, [%rd42];
	max.s32 	%r207, %r204, %r206;
	add.s32 	%r208, %r494, 3584;
	mul.wide.u32 	%rd43, %r208, 4;
	add.s64 	%rd44, %rd2, %rd43;
	ld.global.u32 	%r209, [%rd44];
	max.s32 	%r210, %r207, %r209;
	add.s32 	%r211, %r494, 3840;
	mul.wide.u32 	%rd45, %r211, 4;
	add.s64 	%rd46, %rd2, %rd45;
	ld.global.u32 	%r212, [%rd46];
	max.s32 	%r509, %r210, %r212;
	add.s32 	%r495, %r495, 4096;
	add.s32 	%r494, %r494, 4096;
	add.s32 	%r493, %r493, 16;
	setp.ne.s32 	%p10, %r493, 0;
	@%p10 bra 	$L__BB6_35;
	add.s32 	%r501, %r495, -2048;
$L__BB6_37:
	setp.eq.s32 	%p11, %r51, 0;
	@%p11 bra 	$L__BB6_46;
	and.b32  	%r67, %r50, 7;
	setp.lt.u32 	%p12, %r51, 8;
	@%p12 bra 	$L__BB6_40;
	add.s32 	%r214, %r501, %r492;
	mul.wide.u32 	%rd47, %r214, 4;
	add.s64 	%rd48, %rd2, %rd47;
	ld.global.u32 	%r215, [%rd48];
	max.s32 	%r216, %r509, %r215;
	add.s32 	%r217, %r214, 256;
	mul.wide.u32 	%rd49, %r217, 4;
	add.s64 	%rd50, %rd2, %rd49;
	ld.global.u32 	%r218, [%rd50];
	max.s32 	%r219, %r216, %r218;
	add.s32 	%r220, %r214, 512;
	mul.wide.u32 	%rd51, %r220, 4;
	add.s64 	%rd52, %rd2, %rd51;
	ld.global.u32 	%r221, [%rd52];
	max.s32 	%r222, %r219, %r221;
	add.s32 	%r223, %r214, 768;
	mul.wide.u32 	%rd53, %r223, 4;
	add.s64 	%rd54, %rd2, %rd53;
	ld.global.u32 	%r224, [%rd54];
	max.s32 	%r225, %r222, %r224;
	add.s32 	%r226, %r214, 1024;
	mul.wide.u32 	%rd55, %r226, 4;
	add.s64 	%rd56, %rd2, %rd55;
	ld.global.u32 	%r227, [%rd56];
	max.s32 	%r228, %r225, %r227;
	add.s32 	%r229, %r214, 1280;
	mul.wide.u32 	%rd57, %r229, 4;
	add.s64 	%rd58, %rd2, %rd57;
	ld.global.u32 	%r230, [%rd58];
	max.s32 	%r231, %r228, %r230;
	add.s32 	%r232, %r214, 1536;
	mul.wide.u32 	%rd59, %r232, 4;
	add.s64 	%rd60, %rd2, %rd59;
	ld.global.u32 	%r233, [%rd60];
	max.s32 	%r234, %r231, %r233;
	add.s32 	%r235, %r214, 1792;
	mul.wide.u32 	%rd61, %r235, 4;
	add.s64 	%rd62, %rd2, %rd61;
	ld.global.u32 	%r236, [%rd62];
	max.s32 	%r509, %r234, %r236;
	add.s32 	%r501, %r501, 2048;
$L__BB6_40:
	setp.eq.s32 	%p13, %r67, 0;
	@%p13 bra 	$L__BB6_46;
	and.b32  	%r73, %r50, 3;
	setp.lt.u32 	%p14, %r67, 4;
	@%p14 bra 	$L__BB6_43;
	add.s32 	%r238, %r501, %r492;
	mul.wide.u32 	%rd63, %r238, 4;
	add.s64 	%rd64, %rd2, %rd63;
	ld.global.u32 	%r239, [%rd64];
	max.s32 	%r240, %r509, %r239;
	add.s32 	%r241, %r238, 256;
	mul.wide.u32 	%rd65, %r241, 4;
	add.s64 	%rd66, %rd2, %rd65;
	ld.global.u32 	%r242, [%rd66];
	max.s32 	%r243, %r240, %r242;
	add.s32 	%r244, %r238, 512;
	mul.wide.u32 	%rd67, %r244, 4;
	add.s64 	%rd68, %rd2, %rd67;
	ld.global.u32 	%r245, [%rd68];
	max.s32 	%r246, %r243, %r245;
	add.s32 	%r247, %r238, 768;
	mul.wide.u32 	%rd69, %r247, 4;
	add.s64 	%rd70, %rd2, %rd69;
	ld.global.u32 	%r248, [%rd70];
	max.s32 	%r509, %r246, %r248;
	add.s32 	%r501, %r501, 1024;
$L__BB6_43:
	setp.eq.s32 	%p15, %r73, 0;
	@%p15 bra 	$L__BB6_46;
	add.s32 	%r507, %r501, %r492;
	neg.s32 	%r506, %r73;
$L__BB6_45:
	.pragma "nounroll";
	mul.wide.u32 	%rd71, %r507, 4;
	add.s64 	%rd72, %rd2, %rd71;
	ld.global.u32 	%r249, [%rd72];
	max.s32 	%r509, %r509, %r249;
	add.s32 	%r507, %r507, 256;
	add.s32 	%r506, %r506, 1;
	setp.ne.s32 	%p16, %r506, 0;
	@%p16 bra 	$L__BB6_45;
$L__BB6_46:
	// begin inline asm
	mov.u32 %r250, %laneid;
	// end inline asm
	mov.b32 	%r253, 1;
	mov.b32 	%r274, 31;
	mov.b32 	%r275, -1;
	// begin inline asm
	shfl.sync.down.b32 %r251, %r509, %r253, %r274, %r275;
	// end inline asm
	setp.gt.s32 	%p17, %r250, 30;
	max.s32 	%r276, %r509, %r251;
	selp.b32 	%r257, %r509, %r276, %p17;
	mov.b32 	%r258, 2;
	// begin inline asm
	shfl.sync.down.b32 %r256, %r257, %r258, %r274, %r275;
	// end inline asm
	setp.gt.s32 	%p18, %r250, 29;
	max.s32 	%r277, %r257, %r256;
	selp.b32 	%r262, %r257, %r277, %p18;
	mov.b32 	%r263, 4;
	// begin inline asm
	shfl.sync.down.b32 %r261, %r262, %r263, %r274, %r275;
	// end inline asm
	setp.gt.s32 	%p19, %r250, 27;
	max.s32 	%r278, %r262, %r261;
	selp.b32 	%r267, %r262, %r278, %p19;
	mov.b32 	%r268, 8;
	// begin inline asm
	shfl.sync.down.b32 %r266, %r267, %r268, %r274, %r275;
	// end inline asm
	setp.gt.s32 	%p20, %r250, 23;
	max.s32 	%r279, %r267, %r266;
	selp.b32 	%r272, %r267, %r279, %p20;
	mov.b32 	%r273, 16;
	// begin inline asm
	shfl.sync.down.b32 %r271, %r272, %r273, %r274, %r275;
	// end inline asm
	setp.gt.s32 	%p21, %r250, 15;
	max.s32 	%r88, %r272, %r271;
	selp.b32 	%r510, %r272, %r88, %p21;
	setp.ne.s32 	%p22, %r250, 0;
	@%p22 bra 	$L__BB6_48;
	shr.u32 	%r280, %r41, 3;
	and.b32  	%r281, %r280, 124;
	mov.u32 	%r282, _ZZN3cub18CUB_300001_SM_10006detail6reduce28DeviceReduceSingleTileKernelINS2_10policy_hubIijN4cuda3__47maximumIiEEE10Policy1000EN6thrust24THRUST_300001_SM_1000_NS6detail15normal_iteratorINSC_10device_ptrIiEEEEPijS8_iiNS5_3std3__410__identityEEEvT0_T1_T2_T3_T4_T6_E12temp_storage;
	add.s32 	%r283, %r282, %r281;
	st.shared.u32 	[%r283+8], %r88;
$L__BB6_48:
	bar.sync 	0;
	setp.ne.s32 	%p23, %r41, 0;
	@%p23 bra 	$L__BB6_50;
	ld.shared.u32 	%r284, [_ZZN3cub18CUB_300001_SM_10006detail6reduce28DeviceReduceSingleTileKernelINS2_10policy_hubIijN4cuda3__47maximumIiEEE10Policy1000EN6thrust24THRUST_300001_SM_1000_NS6detail15normal_iteratorINSC_10device_ptrIiEEEEPijS8_iiNS5_3std3__410__identityEEEvT0_T1_T2_T3_T4_T6_E12temp_storage+12];
	max.s32 	%r285, %r510, %r284;
	ld.shared.u32 	%r286, [_ZZN3cub18CUB_300001_SM_10006detail6reduce28DeviceReduceSingleTileKernelINS2_10policy_hubIijN4cuda3__47maximumIiEEE10Policy1000EN6thrust24THRUST_300001_SM_1000_NS6detail15normal_iteratorINSC_10device_ptrIiEEEEPijS8_iiNS5_3std3__410__identityEEEvT0_T1_T2_T3_T4_T6_E12temp_storage+16];
	max.s32 	%r287, %r285, %r286;
	ld.shared.u32 	%r288, [_ZZN3cub18CUB_300001_SM_10006detail6reduce28DeviceReduceSingleTileKernelINS2_10policy_hubIijN4cuda3__47maximumIiEEE10Policy1000EN6thrust24THRUST_300001_SM_1000_NS6detail15normal_iteratorINSC_10device_ptrIiEEEEPijS8_iiNS5_3std3__410__identityEEEvT0_T1_T2_T3_T4_T6_E12temp_storage+20];
	max.s32 	%r289, %r287, %r288;
	ld.shared.u32 	%r290, [_ZZN3cub18CUB_300001_SM_10006detail6reduce28DeviceReduceSingleTileKernelINS2_10policy_hubIijN4cuda3__47maximumIiEEE10Policy1000EN6thrust24THRUST_300001_SM_1000_NS6detail15normal_iteratorINSC_10device_ptrIiEEEEPijS8_iiNS5_3std3__410__identityEEEvT0_T1_T2_T3_T4_T6_E12temp_storage+24];
	max.s32 	%r291, %r289, %r290;
	ld.shared.u32 	%r292, [_ZZN3cub18CUB_300001_SM_10006detail6reduce28DeviceReduceSingleTileKernelINS2_10policy_hubIijN4cuda3__47maximumIiEEE10Policy1000EN6thrust24THRUST_300001_SM_1000_NS6detail15normal_iteratorINSC_10device_ptrIiEEEEPijS8_iiNS5_3std3__410__identityEEEvT0_T1_T2_T3_T4_T6_E12temp_storage+28];
	max.s32 	%r293, %r291, %r292;
	ld.shared.u32 	%r294, [_ZZN3cub18CUB_300001_SM_10006detail6reduce28DeviceReduceSingleTileKernelINS2_10policy_hubIijN4cuda3__47maximumIiEEE10Policy1000EN6thrust24THRUST_300001_SM_1000_NS6detail15normal_iteratorINSC_10device_ptrIiEEEEPijS8_iiNS5_3std3__410__identityEEEvT0_T1_T2_T3_T4_T6_E12temp_storage+32];
	max.s32 	%r295, %r293, %r294;
	ld.shared.u32 	%r296, [_ZZN3cub18CUB_300001_SM_10006detail6reduce28DeviceReduceSingleTileKernelINS2_10policy_hubIijN4cuda3__47maximumIiEEE10Policy1000EN6thrust24THRUST_300001_SM_1000_NS6detail15normal_iteratorINSC_10device_ptrIiEEEEPijS8_iiNS5_3std3__410__identityEEEvT0_T1_T2_T3_T4_T6_E12temp_storage+36];
	max.s32 	%r510, %r295, %r296;
$L__BB6_50:
	mov.u32 	%r469, %tid.x;
	setp.ne.s32 	%p57, %r469, 0;
	@%p57 bra 	$L__BB6_52;
	max.s32 	%r470, %r93, %r510;
	st.global.u32 	[%rd1], %r470;
$L__BB6_52:
	ret;

}
	// .globl	_ZN3cub18CUB_300001_SM_10006detail6reduce18DeviceReduceKernelINS2_10policy_hubIijN4cuda3__47maximumIiEEE10Policy1000EN6thrust24THRUST_300001_SM_1000_NS6detail15normal_iteratorINSC_10device_ptrIiEEEEjS8_iNS5_3std3__410__identityEEEvT0_PT3_T1_NS0_13GridEvenShareISO_EET2_T4_
.visible .entry _ZN3cub18CUB_300001_SM_10006detail6reduce18DeviceReduceKernelINS2_10policy_hubIijN4cuda3__47maximumIiEEE10Policy1000EN6thrust24THRUST_300001_SM_1000_NS6detail15normal_iteratorINSC_10device_ptrIiEEEEjS8_iNS5_3std3__410__identityEEEvT0_PT3_T1_NS0_13GridEvenShareISO_EET2_T4_(
	.param .align 8 .b8 _ZN3cub18CUB_300001_SM_10006detail6reduce18DeviceReduceKernelINS2_10policy_hubIijN4cuda3__47maximumIiEEE10Policy1000EN6thrust24THRUST_300001_SM_1000_NS6detail15normal_iteratorINSC_10device_ptrIiEEEEjS8_iNS5_3std3__410__identityEEEvT0_PT3_T1_NS0_13GridEvenShareISO_EET2_T4__param_0[8],
	.param .u64 .ptr .align 1 _ZN3cub18CUB_300001_SM_10006detail6reduce18DeviceReduceKernelINS2_10policy_hubIijN4cuda3__47maximumIiEEE10Policy1000EN6thrust24THRUST_300001_SM_1000_NS6detail15normal_iteratorINSC_10device_ptrIiEEEEjS8_iNS5_3std3__410__identityEEEvT0_PT3_T1_NS0_13GridEvenShareISO_EET2_T4__param_1,
	.param .u32 _ZN3cub18CUB_300001_SM_10006detail6reduce18DeviceReduceKernelINS2_10policy_hubIijN4cuda3__47maximumIiEEE10Policy1000EN6thrust24THRUST_300001_SM_1000_NS6detail15normal_iteratorINSC_10device_ptrIiEEEEjS8_iNS5_3std3__410__identityEEEvT0_PT3_T1_NS0_13GridEvenShareISO_EET2_T4__param_2,
	.param .align 4 .b8 _ZN3cub18CUB_300001_SM_10006detail6reduce18DeviceReduceKernelINS2_10policy_hubIijN4cuda3__47maximumIiEEE10Policy1000EN6thrust24THRUST_300001_SM_1000_NS6detail15normal_iteratorINSC_10device_ptrIiEEEEjS8_iNS5_3std3__410__identityEEEvT0_PT3_T1_NS0_13GridEvenShareISO_EET2_T4__param_3[40],
	.param .align 1 .b8 _ZN3cub18CUB_300001_SM_10006detail6reduce18DeviceReduceKernelINS2_10policy_hubIijN4cuda3__47maximumIiEEE10Policy1000EN6thrust24THRUST_300001_SM_1000_NS6detail15normal_iteratorINSC_10device_ptrIiEEEEjS8_iNS5_3std3__410__identityEEEvT0_PT3_T1_NS0_13GridEvenShareISO_EET2_T4__param_4[1],
	.param .align 1 .b8 _ZN3cub18CUB_300001_SM_10006detail6reduce18DeviceReduceKernelINS2_10policy_hubIijN4cuda3__47maximumIiEEE10Policy1000EN6thrust24THRUST_300001_SM_1000_NS6detail15normal_iteratorINSC_10device_ptrIiEEEEjS8_iNS5_3std3__410__identityEEEvT0_PT3_T1_NS0_13GridEvenShareISO_EET2_T4__param_5[1]
)
.maxntid 256
{
	.reg .pred 	%p<57>;
	.reg .b16 	%rs<4>;
	.reg .b32 	%r<575>;
	.reg .b64 	%rd<130>;
	// demoted variable
	.shared .align 4 .b8 _ZZN3cub18CUB_300001_SM_10006detail6reduce18DeviceReduceKernelINS2_10policy_hubIijN4cuda3__47maximumIiEEE10Policy1000EN6thrust24THRUST_300001_SM_1000_NS6detail15normal_iteratorINSC_10device_ptrIiEEEEjS8_iNS5_3std3__410__identityEEEvT0_PT3_T1_NS0_13GridEvenShareISO_EET2_T4_E12temp_storage[44];
	ld.param.u32 	%r1, [_ZN3cub18CUB_300001_SM_10006detail6reduce18DeviceReduceKernelINS2_10policy_hubIijN4cuda3__47maximumIiEEE10Policy1000EN6thrust24THRUST_300001_SM_1000_NS6detail15normal_iteratorINSC_10device_ptrIiEEEEjS8_iNS5_3std3__410__identityEEEvT0_PT3_T1_NS0_13GridEvenShareISO_EET2_T4__param_3+20];
	ld.param.u32 	%r2, [_ZN3cub18CUB_300001_SM_10006detail6reduce18DeviceReduceKernelINS2_10policy_hubIijN4cuda3__47maximumIiEEE10Policy1000EN6thrust24THRUST_300001_SM_1000_NS6detail15normal_iteratorINSC_10device_ptrIiEEEEjS8_iNS5_3std3__410__identityEEEvT0_PT3_T1_NS0_13GridEvenShareISO_EET2_T4__param_3+24];
	ld.param.u64 	%rd3, [_ZN3cub18CUB_300001_SM_10006detail6reduce18DeviceReduceKernelINS2_10policy_hubIijN4cuda3__47maximumIiEEE10Policy1000EN6thrust24THRUST_300001_SM_1000_NS6detail15normal_iteratorINSC_10device_ptrIiEEEEjS8_iNS5_3std3__410__identityEEEvT0_PT3_T1_NS0_13GridEvenShareISO_EET2_T4__param_0];
	cvta.to.global.u64 	%rd1, %rd3;
	mov.u32 	%r3, %ctaid.x;
	shl.b32 	%r4, %r2, 12;
	shl.b32 	%r556, %r3, 12;
	sub.s32 	%r6, %r1, %r556;
	setp.gt.u32 	%p1, %r6, 4095;
	@%p1 bra 	$L__BB7_26;
	mov.u32 	%r7, %tid.x;
	setp.ge.u32 	%p23, %r7, %r6;
	mov.b32 	%r550, 0;
	mov.u32 	%r539, %r7;
	@%p23 bra 	$L__BB7_3;
	add.s32 	%r331, %r556, %r7;
	mul.wide.u32 	%rd66, %r331, 4;
	add.s64 	%rd67, %rd1, %rd66;
	ld.global.u32 	%r550, [%rd67];
	add.s32 	%r539, %r7, 256;
$L__BB7_3:
	setp.ge.u32 	%p24, %r539, %r6;
	@%p24 bra 	$L__BB7_17;
	not.b32 	%r333, %r539;
	add.s32 	%r334, %r1, %r333;
	sub.s32 	%r335, %r334, %r556;
	shr.u32 	%r336, %r335, 8;
	add.s32 	%r12, %r336, 1;
	and.b32  	%r13, %r12, 15;
	setp.lt.u32 	%p25, %r335, 3840;
	@%p25 bra 	$L__BB7_8;
	or.b32  	%r536, %r539, 2048;
	add.s32 	%r535, %r539, %r556;
	and.b32  	%r337, %r12, 33554416;
	neg.s32 	%r534, %r337;
$L__BB7_6:
	.pragma "nounroll";
	mul.wide.u32 	%rd68, %r535, 4;
	add.s64 	%rd69, %rd1, %rd68;
	ld.global.u32 	%r338, [%rd69];
	max.s32 	%r339, %r550, %r338;
	add.s32 	%r340, %r535, 256;
	mul.wide.u32 	%rd70, %r340, 4;
	add.s64 	%rd71, %rd1, %rd70;
	ld.global.u32 	%r341, [%rd71];
	max.s32 	%r342, %r339, %r341;
	add.s32 	%r343, %r535, 512;
	mul.wide.u32 	%rd72, %r343, 4;
	add.s64 	%rd73, %rd1, %rd72;
	ld.global.u32 	%r344, [%rd73];
	max.s32 	%r345, %r342, %r344;
	add.s32 	%r346, %r535, 768;
	mul.wide.u32 	%rd74, %r346, 4;
	add.s64 	%rd75, %rd1, %rd74;
	ld.global.u32 	%r347, [%rd75];
	max.s32 	%r348, %r345, %r347;
	add.s32 	%r349, %r535, 1024;
	mul.wide.u32 	%rd76, %r349, 4;
	add.s64 	%rd77, %rd1, %rd76;
	ld.global.u32 	%r350, [%rd77];
	max.s32 	%r351, %r348, %r350;
	add.s32 	%r352, %r535, 1280;
	mul.wide.u32 	%rd78, %r352, 4;
	add.s64 	%rd79, %rd1, %rd78;
	ld.global.u32 	%r353, [%rd79];
	max.s32 	%r354, %r351, %r353;
	add.s32 	%r355, %r535, 1536;
	mul.wide.u32 	%rd80, %r355, 4;
	add.s64 	%rd81, %rd1, %rd80;
	ld.global.u32 	%r356, [%rd81];
	max.s32 	%r357, %r354, %r356;
	add.s32 	%r358, %r535, 1792;
	mul.wide.u32 	%rd82, %r358, 4;
	add.s64 	%rd83, %rd1, %rd82;
	ld.global.u32 	%r359, [%rd83];
	max.s32 	%r360, %r357, %r359;
	add.s32 	%r361, %r535, 2048;
	mul.wide.u32 	%rd84, %r361, 4;
	add.s64 	%rd85, %rd1, %rd84;
	ld.global.u32 	%r362, [%rd85];
	max.s32 	%r363, %r360, %r362;
	add.s32 	%r364, %r535, 2304;
	mul.wide.u32 	%rd86, %r364, 4;
	add.s64 	%rd87, %rd1, %rd86;
	ld.global.u32 	%r365, [%rd87];
	max.s32 	%r366, %r363, %r365;
	add.s32 	%r367, %r535, 2560;
	mul.wide.u32 	%rd88, %r367, 4;
	add.s64 	%rd89, %rd1, %rd88;
	ld.global.u32 	%r368, [%rd89];
	max.s32 	%r369, %r366, %r368;
	add.s32 	%r370, %r535, 2816;
	mul.wide.u32 	%rd90, %r370, 4;
	add.s64 	%rd91, %rd1, %rd90;
	ld.global.u32 	%r371, [%rd91];
	max.s32 	%r372, %r369, %r371;
	add.s32 	%r373, %r535, 3072;
	mul.wide.u32 	%rd92, %r373, 4;
	add.s64 	%rd93, %rd1, %rd92;
	ld.global.u32 	%r374, [%rd93];
	max.s32 	%r375, %r372, %r374;
	add.s32 	%r376, %r535, 3328;
	mul.wide.u32 	%rd94, %r376, 4;
	add.s64 	%rd95, %rd1, %rd94;
	ld.global.u32 	%r377, [%rd95];
	max.s32 	%r378, %r375, %r377;
	add.s32 	%r379, %r535, 3584;
	mul.wide.u32 	%rd96, %r379, 4;
	add.s64 	%rd97, %rd1, %rd96;
	ld.global.u32 	%r380, [%rd97];
	max.s32 	%r381, %r378, %r380;
	add.s32 	%r382, %r535, 3840;
	mul.wide.u32 	%rd98, %r382, 4;
	add.s64 	%rd99, %rd1, %rd98;
	ld.global.u32 	%r383, [%rd99];
	max.s32 	%r550, %r381, %r383;
	add.s32 	%r536, %r536, 4096;
	add.s32 	%r535, %r535, 4096;
	add.s32 	%r534, %r534, 16;
	setp.ne.s32 	%p26, %r534, 0;
	@%p26 bra 	$L__BB7_6;
	add.s32 	%r539, %r536, -2048;
$L__BB7_8:
	setp.eq.s32 	%p27, %r13, 0;
	@%p27 bra 	$L__BB7_17;
	and.b32  	%r29, %r12, 7;
	setp.lt.u32 	%p28, %r13, 8;
	@%p28 bra 	$L__BB7_11;
	add.s32 	%r385, %r556, %r539;
	mul.wide.u32 	%rd100, %r385, 4;
	add.s64 	%rd101, %rd1, %rd100;
	ld.global.u32 	%r386, [%rd101];
	max.s32 	%r387, %r550, %r386;
	add.s32 	%r388, %r385, 256;
	mul.wide.u32 	%rd102, %r388, 4;
	add.s64 	%rd103, %rd1, %rd102;
	ld.global.u32 	%r389, [%rd103];
	max.s32 	%r390, %r387, %r389;
	add.s32 	%r391, %r385, 512;
	mul.wide.u32 	%rd104, %r391, 4;
	add.s64 	%rd105, %rd1, %rd104;
	ld.global.u32 	%r392, [%rd105];
	max.s32 	%r393, %r390, %r392;
	add.s32 	%r394, %r385, 768;
	mul.wide.u32 	%rd106, %r394, 4;
	add.s64 	%rd107, %rd1, %rd106;
	ld.global.u32 	%r395, [%rd107];
	max.s32 	%r396, %r393, %r395;
	add.s32 	%r397, %r385, 1024;
	mul.wide.u32 	%rd108, %r397, 4;
	add.s64 	%rd109, %rd1, %rd108;
	ld.global.u32 	%r398, [%rd109];
	max.s32 	%r399, %r396, %r398;
	add.s32 	%r400, %r385, 1280;
	mul.wide.u32 	%rd110, %r400, 4;
	add.s64 	%rd111, %rd1, %rd110;
	ld.global.u32 	%r401, [%rd111];
	max.s32 	%r402, %r399, %r401;
	add.s32 	%r403, %r385, 1536;
	mul.wide.u32 	%rd112, %r403, 4;
	add.s64 	%rd113, %rd1, %rd112;
	ld.global.u32 	%r404, [%rd113];
	max.s32 	%r405, %r402, %r404;
	add.s32 	%r406, %r385, 1792;
	mul.wide.u32 	%rd114, %r406, 4;
	add.s64 	%rd115, %rd1, %rd114;
	ld.global.u32 	%r407, [%rd115];
	max.s32 	%r550, %r405, %r407;
	add.s32 	%r539, %r539, 2048;
$L__BB7_11:
	setp.eq.s32 	%p29, %r29, 0;
	@%p29 bra 	$L__BB7_17;
	and.b32  	%r35, %r12, 3;
	setp.lt.u32 	%p30, %r29, 4;
	@%p30 bra 	$L__BB7_14;
	add.s32 	%r409, %r556, %r539;
	mul.wide.u32 	%rd116, %r409, 4;
	add.s64 	%rd117, %rd1, %rd116;
	ld.global.u32 	%r410, [%rd117];
	max.s32 	%r411, %r550, %r410;
	add.s32 	%r412, %r409, 256;
	mul.wide.u32 	%rd118, %r412, 4;
	add.s64 	%rd119, %rd1, %rd118;
	ld.global.u32 	%r413, [%rd119];
	max.s32 	%r414, %r411, %r413;
	add.s32 	%r415, %r409, 512;
	mul.wide.u32 	%rd120, %r415, 4;
	add.s64 	%rd121, %rd1, %rd120;
	ld.global.u32 	%r416, [%rd121];
	max.s32 	%r417, %r414, %r416;
	add.s32 	%r418, %r409, 768;
	mul.wide.u32 	%rd122, %r418, 4;
	add.s64 	%rd123, %rd1, %rd122;
	ld.global.u32 	%r419, [%rd123];
	max.s32 	%r550, %r417, %r419;
	add.s32 	%r539, %r539, 1024;
$L__BB7_14:
	setp.eq.s32 	%p31, %r35, 0;
	@%p31 bra 	$L__BB7_17;
	add.s32 	%r548, %r539, %r556;
	neg.s32 	%r547, %r35;
$L__BB7_16:
	.pragma "nounroll";
	mul.wide.u32 	%rd124, %r548, 4;
	add.s64 	%rd125, %rd1, %rd124;
	ld.global.u32 	%r420, [%rd125];
	max.s32 	%r550, %r550, %r420;
	add.s32 	%r548, %r548, 256;
	add.s32 	%r547, %r547, 1;
	setp.ne.s32 	%p32, %r547, 0;
	@%p32 bra 	$L__BB7_16;
$L__BB7_17:
	setp.lt.u32 	%p33, %r6, 256;
	@%p33 bra 	$L__BB7_22;
	// begin inline asm
	mov.u32 %r484, %laneid;
	// end inline asm
	mov.b32 	%r487, 1;
	mov.b32 	%r508, 31;
	mov.b32 	%r509, -1;
	// begin inline asm
	shfl.sync.down.b32 %r485, %r550, %r487, %r508, %r509;
	// end inline asm
	setp.gt.s32 	%p49, %r484, 30;
	max.s32 	%r510, %r550, %r485;
	selp.b32 	%r491, %r550, %r510, %p49;
	mov.b32 	%r492, 2;
	// begin inline asm
	shfl.sync.down.b32 %r490, %r491, %r492, %r508, %r509;
	// end inline asm
	setp.gt.s32 	%p50, %r484, 29;
	max.s32 	%r511, %r491, %r490;
	selp.b32 	%r496, %r491, %r511, %p50;
	mov.b32 	%r497, 4;
	// begin inline asm
	shfl.sync.down.b32 %r495, %r496, %r497, %r508, %r509;
	// end inline asm
	setp.gt.s32 	%p51, %r484, 27;
	max.s32 	%r512, %r496, %r495;
	selp.b32 	%r501, %r496, %r512, %p51;
	mov.b32 	%r502, 8;
	// begin inline asm
	shfl.sync.down.b32 %r500, %r501, %r502, %r508, %r509;
	// end inline asm
	setp.gt.s32 	%p52, %r484, 23;
	max.s32 	%r513, %r501, %r500;
	selp.b32 	%r506, %r501, %r513, %p52;
	mov.b32 	%r507, 16;
	// begin inline asm
	shfl.sync.down.b32 %r505, %r506, %r507, %r508, %r509;
	// end inline asm
	setp.gt.s32 	%p53, %r484, 15;
	max.s32 	%r50, %r506, %r505;
	selp.b32 	%r574, %r506, %r50, %p53;
	setp.ne.s32 	%p54, %r484, 0;
	@%p54 bra 	$L__BB7_20;
	shr.u32 	%r514, %r7, 3;
	and.b32  	%r515, %r514, 124;
	mov.u32 	%r516, _ZZN3cub18CUB_300001_SM_10006detail6reduce18DeviceReduceKernelINS2_10policy_hubIijN4cuda3__47maximumIiEEE10Policy1000EN6thrust24THRUST_300001_SM_1000_NS6detail15normal_iteratorINSC_10device_ptrIiEEEEjS8_iNS5_3std3__410__identityEEEvT0_PT3_T1_NS0_13GridEvenShareISO_EET2_T4_E12temp_storage;
	add.s32 	%r517, %r516, %r515;
	st.shared.u32 	[%r517+8], %r50;
$L__BB7_20:
	bar.sync 	0;
	setp.ne.s32 	%p55, %r7, 0;
	@%p55 bra 	$L__BB7_48;
	ld.shared.u32 	%r518, [_ZZN3cub18CUB_300001_SM_10006detail6reduce18DeviceReduceKernelINS2_10policy_hubIijN4cuda3__47maximumIiEEE10Policy1000EN6thrust24THRUST_300001_SM_1000_NS6detail15normal_iteratorINSC_10device_ptrIiEEEEjS8_iNS5_3std3__410__identityEEEvT0_PT3_T1_NS0_13GridEvenShareISO_EET2_T4_E12temp_storage+12];
	max.s32 	%r519, %r574, %r518;
	ld.shared.u32 	%r520, [_ZZN3cub18CUB_300001_SM_10006detail6reduce18DeviceReduceKernelINS2_10policy_hubIijN4cuda3__47maximumIiEEE10Policy1000EN6thrust24THRUST_300001_SM_1000_NS6detail15normal_iteratorINSC_10device_ptrIiEEEEjS8_iNS5_3std3__410__identityEEEvT0_PT3_T1_NS0_13GridEvenShareISO_EET2_T4_E12temp_storage+16];
	max.s32 	%r521, %r519, %r520;
	ld.shared.u32 	%r522, [_ZZN3cub18CUB_300001_SM_10006detail6reduce18DeviceReduceKernelINS2_10policy_hubIijN4cuda3__47maximumIiEEE10Policy1000EN6thrust24THRUST_300001_SM_1000_NS6detail15normal_iteratorINSC_10device_ptrIiEEEEjS8_iNS5_3std3__410__identityEEEvT0_PT3_T1_NS0_13GridEvenShareISO_EET2_T4_E12temp_storage+20];
	max.s32 	%r523, %r521, %r522;
	ld.shared.u32 	%r524, [_ZZN3cub18CUB_300001_SM_10006detail6reduce18DeviceReduceKernelINS2_10policy_hubIijN4cuda3__47maximumIiEEE10Policy1000EN6thrust24THRUST_300001_SM_1000_NS6detail15normal_iteratorINSC_10device_ptrIiEEEEjS8_iNS5_3std3__410__identityEEEvT0_PT3_T1_NS0_13GridEvenShareISO_EET2_T4_E12temp_storage+24];
	max.s32 	%r525, %r523, %r524;
	ld.shared.u32 	%r526, [_ZZN3cub18CUB_300001_SM_10006detail6reduce18DeviceReduceKernelINS2_10policy_hubIijN4cuda3__47maximumIiEEE10Policy1000EN6thrust24THRUST_300001_SM_1000_NS6detail15normal_iteratorINSC_10device_ptrIiEEEEjS8_iNS5_3std3__410__identityEEEvT0_PT3_T1_NS0_13GridEvenShareISO_EET2_T4_E12temp_storage+28];
	max.s32 	%r527, %r525, %r526;
	ld.shared.u32 	%r528, [_ZZN3cub18CUB_300001_SM_10006detail6reduce18DeviceReduceKernelINS2_10policy_hubIijN4cuda3__47maximumIiEEE10Policy1000EN6thrust24THRUST_300001_SM_1000_NS6detail15normal_iteratorINSC_10device_ptrIiEEEEjS8_iNS5_3std3__410__identityEEEvT0_PT3_T1_NS0_13GridEvenShareISO_EET2_T4_E12temp_storage+32];
	max.s32 	%r529, %r527, %r528;
	ld.shared.u32 	%r530, [_ZZN3cub18CUB_300001_SM_10006detail6reduce18DeviceReduceKernelINS2_10policy_hubIijN4cuda3__47maximumIiEEE10Policy1000EN6thrust24THRUST_300001_SM_1000_NS6detail15normal_iteratorINSC_10device_ptrIiEEEEjS8_iNS5_3std3__410__identityEEEvT0_PT3_T1_NS0_13GridEvenShareISO_EET2_T4_E12temp_storage+36];
	max.s32 	%r574, %r529, %r530;
	bra.uni 	$L__BB7_48;
$L__BB7_22:
	// begin inline asm
	mov.u32 %r421, %laneid;
	// end inline asm
	and.b32  	%r447, %r7, 992;
	add.s32 	%r448, %r447, 32;
	setp.gt.u32 	%p34, %r448, %r6;
	not.b32 	%r449, %r447;
	add.s32 	%r450, %r6, %r449;
	selp.b32 	%r445, %r450, 31, %p34;
	mov.b32 	%r424, 1;
	mov.b32 	%r446, -1;
	// begin inline asm
	shfl.sync.down.b32 %r422, %r550, %r424, %r445, %r446;
	// end inline asm
	setp.lt.s32 	%p35, %r421, %r445;
	max.s32 	%r451, %r550, %r422;
	selp.b32 	%r428, %r451, %r550, %p35;
	mov.b32 	%r429, 2;
	// begin inline asm
	shfl.sync.down.b32 %r427, %r428, %r429, %r445, %r446;
	// end inline asm
	add.s32 	%r452, %r421, 2;
	setp.gt.s32 	%p36, %r452, %r445;
	max.s32 	%r453, %r428, %r427;
	selp.b32 	%r433, %r428, %r453, %p36;
	mov.b32 	%r434, 4;
	// begin inline asm
	shfl.sync.down.b32 %r432, %r433, %r434, %r445, %r446;
	// end inline asm
	add.s32 	%r454, %r421, 4;
	setp.gt.s32 	%p37, %r454, %r445;
	max.s32 	%r455, %r433, %r432;
	selp.b32 	%r438, %r433, %r455, %p37;
	mov.b32 	%r439, 8;
	// begin inline asm
	shfl.sync.down.b32 %r437, %r438, %r439, %r445, %r446;
	// end inline asm
	add.s32 	%r456, %r421, 8;
	setp.gt.s32 	%p38, %r456, %r445;
	max.s32 	%r457, %r438, %r437;
	selp.b32 	%r443, %r438, %r457, %p38;
	mov.b32 	%r444, 16;
	// begin inline asm
	shfl.sync.down.b32 %r442, %r443, %r444, %r445, %r446;
	// end inline asm
	add.s32 	%r458, %r421, 16;
	setp.gt.s32 	%p39, %r458, %r445;
	max.s32 	%r459, %r443, %r442;
	selp.b32 	%r574, %r443, %r459, %p39;
	setp.ne.s32 	%p40, %r421, 0;
	@%p40 bra 	$L__BB7_24;
	shr.u32 	%r460, %r7, 3;
	and.b32  	%r461, %r460, 124;
	mov.u32 	%r462, _ZZN3cub18CUB_300001_SM_10006detail6reduce18DeviceReduceKernelINS2_10policy_hubIijN4cuda3__47maximumIiEEE10Policy1000EN6thrust24THRUST_300001_SM_1000_NS6detail15normal_iteratorINSC_10device_ptrIiEEEEjS8_iNS5_3std3__410__identityEEEvT0_PT3_T1_NS0_13GridEvenShareISO_EET2_T4_E12temp_storage;
	add.s32 	%r463, %r462, %r461;
	st.shared.u32 	[%r463+8], %r574;
$L__BB7_24:
	bar.sync 	0;
	setp.ne.s32 	%p41, %r7, 0;
	@%p41 bra 	$L__BB7_48;
	setp.gt.u32 	%p42, %r6, 32;
	ld.shared.u32 	%r464, [_ZZN3cub18CUB_300001_SM_10006detail6reduce18DeviceReduceKernelINS2_10policy_hubIijN4cuda3__47maximumIiEEE10Policy1000EN6thrust24THRUST_300001_SM_1000_NS6detail15normal_iteratorINSC_10device_ptrIiEEEEjS8_iNS5_3std3__410__identityEEEvT0_PT3_T1_NS0_13GridEvenShareISO_EET2_T4_E12temp_storage+12];
	max.s32 	%r465, %r574, %r464;
	selp.b32 	%r466, %r465, %r574, %p42;
	setp.gt.u32 	%p43, %r6, 64;
	ld.shared.u32 	%r467, [_ZZN3cub18CUB_300001_SM_10006detail6reduce18DeviceReduceKernelINS2_10policy_hubIijN4cuda3__47maximumIiEEE10Policy1000EN6thrust24THRUST_300001_SM_1000_NS6detail15normal_iteratorINSC_10device_ptrIiEEEEjS8_iNS5_3std3__410__identityEEEvT0_PT3_T1_NS0_13GridEvenShareISO_EET2_T4_E12temp_storage+16];
	max.s32 	%r468, %r466, %r467;
	selp.b32 	%r469, %r468, %r466, %p43;
	setp.gt.u32 	%p44, %r6, 96;
	ld.shared.u32 	%r470, [_ZZN3cub18CUB_300001_SM_10006detail6reduce18DeviceReduceKernelINS2_10policy_hubIijN4cuda3__47maximumIiEEE10Policy1000EN6thrust24THRUST_300001_SM_1000_NS6detail15normal_iteratorINSC_10device_ptrIiEEEEjS8_iNS5_3std3__410__identityEEEvT0_PT3_T1_NS0_13GridEvenShareISO_EET2_T4_E12temp_storage+20];
	max.s32 	%r471, %r469, %r470;
	selp.b32 	%r472, %r471, %r469, %p44;
	setp.gt.u32 	%p45, %r6, 128;
	ld.shared.u32 	%r473, [_ZZN3cub18CUB_300001_SM_10006detail6reduce18DeviceReduceKernelINS2_10policy_hubIijN4cuda3__47maximumIiEEE10Policy1000EN6thrust24THRUST_300001_SM_1000_NS6detail15normal_iteratorINSC_10device_ptrIiEEEEjS8_iNS5_3std3__410__identityEEEvT0_PT3_T1_NS0_13GridEvenShareISO_EET2_T4_E12temp_storage+24];
	max.s32 	%r474, %r472, %r473;
	selp.b32 	%r475, %r474, %r472, %p45;
	setp.gt.u32 	%p46, %r6, 160;
	ld.shared.u32 	%r476, [_ZZN3cub18CUB_300001_SM_10006detail6reduce18DeviceReduceKernelINS2_10policy_hubIijN4cuda3__47maximumIiEEE10Policy1000EN6thrust24THRUST_300001_SM_1000_NS6detail15normal_iteratorINSC_10device_ptrIiEEEEjS8_iNS5_3std3__410__identityEEEvT0_PT3_T1_NS0_13GridEvenShareISO_EET2_T4_E12temp_storage+28];
	max.s32 	%r477, %r475, %r476;
	selp.b32 	%r478, %r477, %r475, %p46;
	setp.gt.u32 	%p47, %r6, 192;
	ld.shared.u32 	%r479, [_ZZN3cub18CUB_300001_SM_10006detail6reduce18DeviceReduceKernelINS2_10policy_hubIijN4cuda3__47maximumIiEEE10Policy1000EN6thrust24THRUST_300001_SM_1000_NS6detail15normal_iteratorINSC_10device_ptrIiEEEEjS8_iNS5_3std3__410__identityEEEvT0_PT3_T1_NS0_13GridEvenShareISO_EET2_T4_E12temp_storage+32];
	max.s32 	%r480, %r478, %r479;
	selp.b32 	%r481, %r480, %r478, %p47;
	setp.gt.u32 	%p48, %r6, 224;
	ld.shared.u32 	%r482, [_ZZN3cub18CUB_300001_SM_10006detail6reduce18DeviceReduceKernelINS2_10policy_hubIijN4cuda3__47maximumIiEEE10Policy1000EN6thrust24THRUST_300001_SM_1000_NS6detail15normal_iteratorINSC_10device_ptrIiEEEEjS8_iNS5_3std3__410__identityEEEvT0_PT3_T1_NS0_13GridEvenShareISO_EET2_T4_E12temp_storage+36];
	max.s32 	%r483, %r481, %r482;
	selp.b32 	%r574, %r483, %r481, %p48;
	bra.uni 	$L__BB7_48;
$L__BB7_26:
	mov.u32 	%r55, %tid.x;
	add.s32 	%r112, %r55, %r556;
	mul.wide.u32 	%rd4, %r112, 4;
	add.s64 	%rd5, %rd1, %rd4;
	ld.global.u32 	%r113, [%rd5];
	ld.global.u32 	%r114, [%rd5+1024];
	ld.global.u32 	%r115, [%rd5+2048];
	ld.global.u32 	%r116, [%rd5+3072];
	ld.global.u32 	%r117, [%rd5+4096];
	ld.global.u32 	%r118, [%rd5+5120];
	ld.global.u32 	%r119, [%rd5+6144];
	ld.global.u32 	%r120, [%rd5+7168];
	ld.global.u32 	%r121, [%rd5+8192];
	ld.global.u32 	%r122, [%rd5+9216];
	ld.global.u32 	%r123, [%rd5+10240];
	ld.global.u32 	%r124, [%rd5+11264];
	ld.global.u32 	%r125, [%rd5+12288];
	ld.global.u32 	%r126, [%rd5+13312];
	ld.global.u32 	%r127, [%rd5+14336];
	ld.global.u32 	%r128, [%rd5+15360];
	max.s32 	%r129, %r113, %r114;
	max.s32 	%r130, %r129, %r115;
	max.s32 	%r131, %r116, %r117;
	max.s32 	%r132, %r131, %r118;
	max.s32 	%r133, %r119, %r120;
	max.s32 	%r134, %r133, %r121;
	max.s32 	%r135, %r122, %r123;
	max.s32 	%r136, %r135, %r124;
	max.s32 	%r137, %r125, %r126;
	max.s32 	%r138, %r137, %r127;
	max.s32 	%r139, %r130, %r132;
	max.s32 	%r140, %r139, %r134;
	max.s32 	%r141, %r136, %r138;
	max.s32 	%r142, %r141, %r128;
	max.s32 	%r573, %r140, %r142;
	setp.lt.u32 	%p2, %r6, %r4;
	@%p2 bra 	$L__BB7_44;
	add.s32 	%r57, %r4, %r556;
	not.b32 	%r144, %r55;
	add.s32 	%r145, %r144, %r1;
	sub.s32 	%r146, %r145, %r4;
	sub.s32 	%r552, %r146, %r556;
	add.s32 	%r147, %r57, %r55;
	add.s32 	%r551, %r147, 2048;
	mov.b32 	%r554, 0;
	mov.u32 	%r553, %r57;
$L__BB7_28:
	add.s32 	%r556, %r556, %r4;
	add.s32 	%r149, %r1, -4096;
	setp.gt.u32 	%p3, %r556, %r149;
	@%p3 bra 	$L__BB7_30;
	add.s32 	%r150, %r55, %r556;
	mul.wide.u32 	%rd6, %r150, 4;
	add.s64 	%rd7, %rd1, %rd6;
	ld.global.u32 	%r151, [%rd7];
	ld.global.u32 	%r152, [%rd7+1024];
	ld.global.u32 	%r153, [%rd7+2048];
	ld.global.u32 	%r154, [%rd7+3072];
	ld.global.u32 	%r155, [%rd7+4096];
	ld.global.u32 	%r156, [%rd7+5120];
	ld.global.u32 	%r157, [%rd7+6144];
	ld.global.u32 	%r158, [%rd7+7168];
	ld.global.u32 	%r159, [%rd7+8192];
	ld.global.u32 	%r160, [%rd7+9216];
	ld.global.u32 	%r161, [%rd7+10240];
	ld.global.u32 	%r162, [%rd7+11264];
	ld.global.u32 	%r163, [%rd7+12288];
	ld.global.u32 	%r164, [%rd7+13312];
	ld.global.u32 	%r165, [%rd7+14336];
	ld.global.u32 	%r166, [%rd7+15360];
	max.s32 	%r167, %r573, %r151;
	max.s32 	%r168, %r167, %r152;
	max.s32 	%r169, %r153, %r154;
	max.s32 	%r170, %r169, %r155;
	max.s32 	%r171, %r156, %r157;
	max.s32 	%r172, %r171, %r158;
	max.s32 	%r173, %r159, %r160;
	max.s32 	%r174, %r173, %r161;
	max.s32 	%r175, %r162, %r163;
	max.s32 	%r176, %r175, %r164;
	max.s32 	%r177, %r165, %r166;
	max.s32 	%r178, %r168, %r170;
	max.s32 	%r179, %r178, %r172;
	max.s32 	%r180, %r174, %r176;
	max.s32 	%r181, %r180, %r177;
	max.s32 	%r573, %r179, %r181;
	sub.s32 	%r182, %r1, %r556;
	setp.lt.u32 	%p4, %r182, %r4;
	add.s32 	%r554, %r554, 1;
	add.s32 	%r553, %r553, %r4;
	sub.s32 	%r552, %r552, %r4;
	add.s32 	%r551, %r551, %r4;
	@%p4 bra 	$L__BB7_44;
	bra.uni 	$L__BB7_28;
$L__BB7_30:
	setp.le.u32 	%p5, %r1, %r556;
	sub.s32 	%r184, %r1, %r556;
	setp.ge.s32 	%p6, %r55, %r184;
	or.pred  	%p7, %p5, %p6;
	@%p7 bra 	$L__BB7_44;
	not.b32 	%r187, %r55;
	add.s32 	%r188, %r1, %r187;
	sub.s32 	%r189, %r188, %r57;
	mul.lo.s32 	%r190, %r2, %r554;
	shl.b32 	%r191, %r190, 12;
	sub.s32 	%r192, %r189, %r191;
	shr.u32 	%r193, %r192, 8;
	add.s32 	%r72, %r193, 1;
	and.b32  	%r73, %r72, 15;
	setp.lt.u32 	%p8, %r192, 3840;
	mov.u32 	%r565, %r55;
	@%p8 bra 	$L__BB7_35;
	or.b32  	%r559, %r55, 2048;
	shr.u32 	%r194, %r552, 8;
	add.s32 	%r195, %r194, 1;
	and.b32  	%r196, %r195, 33554416;
	neg.s32 	%r557, %r196;
$L__BB7_33:
	.pragma "nounroll";
	add.s32 	%r197, %r551, -2048;
	mul.wide.u32 	%rd8, %r197, 4;
	add.s64 	%rd9, %rd1, %rd8;
	ld.global.u32 	%r198, [%rd9];
	max.s32 	%r199, %r573, %r198;
	add.s32 	%r200, %r551, -1792;
	mul.wide.u32 	%rd10, %r200, 4;
	add.s64 	%rd11, %rd1, %rd10;
	ld.global.u32 	%r201, [%rd11];
	max.s32 	%r202, %r199, %r201;
	add.s32 	%r203, %r551, -1536;
	mul.wide.u32 	%rd12, %r203, 4;
	add.s64 	%rd13, %rd1, %rd12;
	ld.global.u32 	%r204, [%rd13];
	max.s32 	%r205, %r202, %r204;
	add.s32 	%r206, %r551, -1280;
	mul.wide.u32 	%rd14, %r206, 4;
	add.s64 	%rd15, %rd1, %rd14;
	ld.global.u32 	%r207, [%rd15];
	max.s32 	%r208, %r205, %r207;
	add.s32 	%r209, %r551, -1024;
	mul.wide.u32 	%rd16, %r209, 4;
	add.s64 	%rd17, %rd1, %rd16;
	ld.global.u32 	%r210, [%rd17];
	max.s32 	%r211, %r208, %r210;
	add.s32 	%r212, %r551, -768;
	mul.wide.u32 	%rd18, %r212, 4;
	add.s64 	%rd19, %rd1, %rd18;
	ld.global.u32 	%r213, [%rd19];
	max.s32 	%r214, %r211, %r213;
	add.s32 	%r215, %r551, -512;
	mul.wide.u32 	%rd20, %r215, 4;
	add.s64 	%rd21, %rd1, %rd20;
	ld.global.u32 	%r216, [%rd21];
	max.s32 	%r217, %r214, %r216;
	add.s32 	%r218, %r551, 1792;
	add.s32 	%r219, %r551, -256;
	mul.wide.u32 	%rd22, %r219, 4;
	add.s64 	%rd23, %rd1, %rd22;
	ld.global.u32 	%r220, [%rd23];
	max.s32 	%r221, %r217, %r220;
	mul.wide.u32 	%rd24, %r551, 4;
	add.s64 	%rd25, %rd1, %rd24;
	ld.global.u32 	%r222, [%rd25];
	max.s32 	%r223, %r221, %r222;
	add.s32 	%r224, %r551, 256;
	mul.wide.u32 	%rd26, %r224, 4;
	add.s64 	%rd27, %rd1, %rd26;
	ld.global.u32 	%r225, [%rd27];
	max.s32 	%r226, %r223, %r225;
	add.s32 	%r227, %r551, 512;
	mul.wide.u32 	%rd28, %r227, 4;
	add.s64 	%rd29, %rd1, %rd28;
	ld.global.u32 	%r228, [%rd29];
	max.s32 	%r229, %r226, %r228;
	add.s32 	%r230, %r551, 768;
	mul.wide.u32 	%rd30, %r230, 4;
	add.s64 	%rd31, %rd1, %rd30;
	ld.global.u32 	%r231, [%rd31];
	max.s32 	%r232, %r229, %r231;
	add.s32 	%r233, %r551, 1024;
	mul.wide.u32 	%rd32, %r233, 4;
	add.s64 	%rd33, %rd1, %rd32;
	ld.global.u32 	%r234, [%rd33];
	max.s32 	%r235, %r232, %r234;
	add.s32 	%r236, %r551, 1280;
	mul.wide.u32 	%rd34, %r236, 4;
	add.s64 	%rd35, %rd1, %rd34;
	ld.global.u32 	%r237, [%rd35];
	max.s32 	%r238, %r235, %r237;
	add.s32 	%r239, %r551, 1536;
	mul.wide.u32 	%rd36, %r239, 4;
	add.s64 	%rd37, %rd1, %rd36;
	ld.global.u32 	%r240, [%rd37];
	max.s32 	%r241, %r238, %r240;
	mul.wide.u32 	%rd38, %r218, 4;
	add.s64 	%rd39, %rd1, %rd38;
	ld.global.u32 	%r242, [%rd39];
	max.s32 	%r573, %r241, %r242;
	add.s32 	%r559, %r559, 4096;
	add.s32 	%r551, %r551, 4096;
	add.s32 	%r557, %r557, 16;
	setp.ne.s32 	%p9, %r557, 0;
	@%p9 bra 	$L__BB7_33;
	add.s32 	%r565, %r559, -2048;
$L__BB7_35:
	setp.eq.s32 	%p10, %r73, 0;
	@%p10 bra 	$L__BB7_44;
	and.b32  	%r88, %r72, 7;
	setp.lt.u32 	%p11, %r73, 8;
	@%p11 bra 	$L__BB7_38;
	add.s32 	%r244, %r565, %r556;
	mul.wide.u32 	%rd40, %r244, 4;
	add.s64 	%rd41, %rd1, %rd40;
	ld.global.u32 	%r245, [%rd41];
	max.s32 	%r246, %r573, %r245;
	add.s32 	%r247, %r244, 256;
	mul.wide.u32 	%rd42, %r247, 4;
	add.s64 	%rd43, %rd1, %rd42;
	ld.global.u32 	%r248, [%rd43];
	max.s32 	%r249, %r246, %r248;
	add.s32 	%r250, %r244, 512;
	mul.wide.u32 	%rd44, %r250, 4;
	add.s64 	%rd45, %rd1, %rd44;
	ld.global.u32 	%r251, [%rd45];
	max.s32 	%r252, %r249, %r251;
	add.s32 	%r253, %r244, 768;
	mul.wide.u32 	%rd46, %r253, 4;
	add.s64 	%rd47, %rd1, %rd46;
	ld.global.u32 	%r254, [%rd47];
	max.s32 	%r255, %r252, %r254;
	add.s32 	%r256, %r244, 1024;
	mul.wide.u32 	%rd48, %r256, 4;
	add.s64 	%rd49, %rd1, %rd48;
	ld.global.u32 	%r257, [%rd49];
	max.s32 	%r258, %r255, %r257;
	add.s32 	%r259, %r244, 1280;
	mul.wide.u32 	%rd50, %r259, 4;
	add.s64 	%rd51, %rd1, %rd50;
	ld.global.u32 	%r260, [%rd51];
	max.s32 	%r261, %r258, %r260;
	add.s32 	%r262, %r244, 1536;
	mul.wide.u32 	%rd52, %r262, 4;
	add.s64 	%rd53, %rd1, %rd52;
	ld.global.u32 	%r263, [%rd53];
	max.s32 	%r264, %r261, %r263;
	add.s32 	%r265, %r244, 1792;
	mul.wide.u32 	%rd54, %r265, 4;
	add.s64 	%rd55, %rd1, %rd54;
	ld.global.u32 	%r266, [%rd55];
	max.s32 	%r573, %r264, %r266;
	add.s32 	%r565, %r565, 2048;
$L__BB7_38:
	setp.eq.s32 	%p12, %r88, 0;
	@%p12 bra 	$L__BB7_44;
	setp.lt.u32 	%p13, %r88, 4;
	@%p13 bra 	$L__BB7_41;
	add.s32 	%r268, %r565, %r556;
	mul.wide.u32 	%rd56, %r268, 4;
	add.s64 	%rd57, %rd1, %rd56;
	ld.global.u32 	%r269, [%rd57];
	max.s32 	%r270, %r573, %r269;
	add.s32 	%r271, %r268, 256;
	mul.wide.u32 	%rd58, %r271, 4;
	add.s64 	%rd59, %rd1, %rd58;
	ld.global.u32 	%r272, [%rd59];
	max.s32 	%r273, %r270, %r272;
	add.s32 	%r274, %r268, 512;
	mul.wide.u32 	%rd60, %r274, 4;
	add.s64 	%rd61, %rd1, %rd60;
	ld.global.u32 	%r275, [%rd61];
	max.s32 	%r276, %r273, %r275;
	add.s32 	%r277, %r268, 768;
	mul.wide.u32 	%rd62, %r277, 4;
	add.s64 	%rd63, %rd1, %rd62;
	ld.global.u32 	%r278, [%rd63];
	max.s32 	%r573, %r276, %r278;
	add.s32 	%r565, %r565, 1024;
$L__BB7_41:
	and.b32  	%r279, %r72, 3;
	setp.eq.s32 	%p14, %r279, 0;
	@%p14 bra 	$L__BB7_44;
	add.s32 	%r571, %r565, %r553;
	cvt.u16.u32 	%rs1, %r552;
	shr.u16 	%rs2, %rs1, 8;
	add.s16 	%rs3, %rs2, 1;
	cvt.u32.u16 	%r280, %rs3;
	and.b32  	%r281, %r280, 3;
	neg.s32 	%r570, %r281;
$L__BB7_43:
	.pragma "nounroll";
	mul.wide.u32 	%rd64, %r571, 4;
	add.s64 	%rd65, %rd1, %rd64;
	ld.global.u32 	%r282, [%rd65];
	max.s32 	%r573, %r573, %r282;
	add.s32 	%r571, %r571, 256;
	add.s32 	%r570, %r570, 1;
	setp.ne.s32 	%p15, %r570, 0;
	@%p15 bra 	$L__BB7_43;
$L__BB7_44:
	// begin inline asm
	mov.u32 %r283, %laneid;
	// end inline asm
	mov.b32 	%r286, 1;
	mov.b32 	%r307, 31;
	mov.b32 	%r308, -1;
	// begin inline asm
	shfl.sync.down.b32 %r284, %r573, %r286, %r307, %r308;
	// end inline asm
	setp.gt.s32 	%p16, %r283, 30;
	max.s32 	%r309, %r573, %r284;
	selp.b32 	%r290, %r573, %r309, %p16;
	mov.b32 	%r291, 2;
	// begin inline asm
	shfl.sync.down.b32 %r289, %r290, %r291, %r307, %r308;
	// end inline asm
	setp.gt.s32 	%p17, %r283, 29;
	max.s32 	%r310, %r290, %r289;
	selp.b32 	%r295, %r290, %r310, %p17;
	mov.b32 	%r296, 4;
	// begin inline asm
	shfl.sync.down.b32 %r294, %r295, %r296, %r307, %r308;
	// end inline asm
	setp.gt.s32 	%p18, %r283, 27;
	max.s32 	%r311, %r295, %r294;
	selp.b32 	%r300, %r295, %r311, %p18;
	mov.b32 	%r301, 8;
	// begin inline asm
	shfl.sync.down.b32 %r299, %r300, %r301, %r307, %r308;
	// end inline asm
	setp.gt.s32 	%p19, %r283, 23;
	max.s32 	%r312, %r300, %r299;
	selp.b32 	%r305, %r300, %r312, %p19;
	mov.b32 	%r306, 16;
	// begin inline asm
	shfl.sync.down.b32 %r304, %r305, %r306, %r307, %r308;
	// end inline asm
	setp.gt.s32 	%p20, %r283, 15;
	max.s32 	%r108, %r305, %r304;
	selp.b32 	%r574, %r305, %r108, %p20;
	setp.ne.s32 	%p21, %r283, 0;
	@%p21 bra 	$L__BB7_46;
	shr.u32 	%r313, %r55, 3;
	and.b32  	%r314, %r313, 124;
	mov.u32 	%r315, _ZZN3cub18CUB_300001_SM_10006detail6reduce18DeviceReduceKernelINS2_10policy_hubIijN4cuda3__47maximumIiEEE10Policy1000EN6thrust24THRUST_300001_SM_1000_NS6detail15normal_iteratorINSC_10device_ptrIiEEEEjS8_iNS5_3std3__410__identityEEEvT0_PT3_T1_NS0_13GridEvenShareISO_EET2_T4_E12temp_storage;
	add.s32 	%r316, %r315, %r314;
	st.shared.u32 	[%r316+8], %r108;
$L__BB7_46:
	bar.sync 	0;
	setp.ne.s32 	%p22, %r55, 0;
	@%p22 bra 	$L__BB7_48;
	ld.shared.u32 	%r317, [_ZZN3cub18CUB_300001_SM_10006detail6reduce18DeviceReduceKernelINS2_10policy_hubIijN4cuda3__47maximumIiEEE10Policy1000EN6thrust24THRUST_300001_SM_1000_NS6detail15normal_iteratorINSC_10device_ptrIiEEEEjS8_iNS5_3std3__410__identityEEEvT0_PT3_T1_NS0_13GridEvenShareISO_EET2_T4_E12temp_storage+12];
	max.s32 	%r318, %r574, %r317;
	ld.shared.u32 	%r319, [_ZZN3cub18CUB_300001_SM_10006detail6reduce18DeviceReduceKernelINS2_10policy_hubIijN4cuda3__47maximumIiEEE10Policy1000EN6thrust24THRUST_300001_SM_1000_NS6detail15normal_iteratorINSC_10device_ptrIiEEEEjS8_iNS5_3std3__410__identityEEEvT0_PT3_T1_NS0_13GridEvenShareISO_EET2_T4_E12temp_storage+16];
	max.s32 	%r320, %r318, %r319;
	ld.shared.u32 	%r321, [_ZZN3cub18CUB_300001_SM_10006detail6reduce18DeviceReduceKernelINS2_10policy_hubIijN4cuda3__47maximumIiEEE10Policy1000EN6thrust24THRUST_300001_SM_1000_NS6detail15normal_iteratorINSC_10device_ptrIiEEEEjS8_iNS5_3std3__410__identityEEEvT0_PT3_T1_NS0_13GridEvenShareISO_EET2_T4_E12temp_storage+20];
	max.s32 	%r322, %r320, %r321;
	ld.shared.u32 	%r323, [_ZZN3cub18CUB_300001_SM_10006detail6reduce18DeviceReduceKernelINS2_10policy_hubIijN4cuda3__47maximumIiEEE10Policy1000EN6thrust24THRUST_300001_SM_1000_NS6detail15normal_iteratorINSC_10device_ptrIiEEEEjS8_iNS5_3std3__410__identityEEEvT0_PT3_T1_NS0_13GridEvenShareISO_EET2_T4_E12temp_storage+24];
	max.s32 	%r324, %r322, %r323;
	ld.shared.u32 	%r325, [_ZZN3cub18CUB_300001_SM_10006detail6reduce18DeviceReduceKernelINS2_10policy_hubIijN4cuda3__47maximumIiEEE10Policy1000EN6thrust24THRUST_300001_SM_1000_NS6detail15normal_iteratorINSC_10device_ptrIiEEEEjS8_iNS5_3std3__410__identityEEEvT0_PT3_T1_NS0_13GridEvenShareISO_EET2_T4_E12temp_storage+28];
	max.s32 	%r326, %r324, %r325;
	ld.shared.u32 	%r327, [_ZZN3cub18CUB_300001_SM_10006detail6reduce18DeviceReduceKernelINS2_10policy_hubIijN4cuda3__47maximumIiEEE10Policy1000EN6thrust24THRUST_300001_SM_1000_NS6detail15normal_iteratorINSC_10device_ptrIiEEEEjS8_iNS5_3std3__410__identityEEEvT0_PT3_T1_NS0_13GridEvenShareISO_EET2_T4_E12temp_storage+32];
	max.s32 	%r328, %r326, %r327;
	ld.shared.u32 	%r329, [_ZZN3cub18CUB_300001_SM_10006detail6reduce18DeviceReduceKernelINS2_10policy_hubIijN4cuda3__47maximumIiEEE10Policy1000EN6thrust24THRUST_300001_SM_1000_NS6detail15normal_iteratorINSC_10device_ptrIiEEEEjS8_iNS5_3std3__410__identityEEEvT0_PT3_T1_NS0_13GridEvenShareISO_EET2_T4_E12temp_storage+36];
	max.s32 	%r574, %r328, %r329;
$L__BB7_48:
	mov.u32 	%r531, %tid.x;
	setp.ne.s32 	%p56, %r531, 0;
	@%p56 bra 	$L__BB7_50;
	ld.param.u64 	%rd129, [_ZN3cub18CUB_300001_SM_10006detail6reduce18DeviceReduceKernelINS2_10policy_hubIijN4cuda3__47maximumIiEEE10Policy1000EN6thrust24THRUST_300001_SM_1000_NS6detail15normal_iteratorINSC_10device_ptrIiEEEEjS8_iNS5_3std3__410__identityEEEvT0_PT3_T1_NS0_13GridEvenShareISO_EET2_T4__param_1];
	cvta.to.global.u64 	%rd126, %rd129;
	mul.wide.u32 	%rd127, %r3, 4;
	add.s64 	%rd128, %rd126, %rd127;
	st.global.u32 	[%rd128], %r574;
$L__BB7_50:
	ret;

}
	// .globl	_ZN3cub18CUB_300001_SM_10006detail6reduce28DeviceReduceSingleTileKernelINS2_10policy_hubIijN4cuda3__47maximumIiEEE10Policy1000EPiSB_iS8_iiNS5_3std3__410__identityEEEvT0_T1_T2_T3_T4_T6_
.visible .entry _ZN3cub18CUB_300001_SM_10006detail6reduce28DeviceReduceSingleTileKernelINS2_10policy_hubIijN4cuda3__47maximumIiEEE10Policy1000EPiSB_iS8_iiNS5_3std3__410__identityEEEvT0_T1_T2_T3_T4_T6_(
	.param .u64 .ptr .align 1 _ZN3cub18CUB_300001_SM_10006detail6reduce28DeviceReduceSingleTileKernelINS2_10policy_hubIijN4cuda3__47maximumIiEEE10Policy1000EPiSB_iS8_iiNS5_3std3__410__identityEEEvT0_T1_T2_T3_T4_T6__param_0,
	.param .u64 .ptr .align 1 _ZN3cub18CUB_300001_SM_10006detail6reduce28DeviceReduceSingleTileKernelINS2_10policy_hubIijN4cuda3__47maximumIiEEE10Policy1000EPiSB_iS8_iiNS5_3std3__410__identityEEEvT0_T1_T2_T3_T4_T6__param_1,
	.param .u32 _ZN3cub18CUB_300001_SM_10006detail6reduce28DeviceReduceSingleTileKernelINS2_10policy_hubIijN4cuda3__47maximumIiEEE10Policy1000EPiSB_iS8_iiNS5_3std3__410__identityEEEvT0_T1_T2_T3_T4_T6__param_2,
	.param .align 1 .b8 _ZN3cub18CUB_300001_SM_10006detail6reduce28DeviceReduceSingleTileKernelINS2_10policy_hubIijN4cuda3__47maximumIiEEE10Policy1000EPiSB_iS8_iiNS5_3std3__410__identityEEEvT0_T1_T2_T3_T4_T6__param_3[1],
	.param .u32 _ZN3cub18CUB_300001_SM_10006detail6reduce28DeviceReduceSingleTileKernelINS2_10policy_hubIijN4cuda3__47maximumIiEEE10Policy1000EPiSB_iS8_iiNS5_3std3__410__identityEEEvT0_T1_T2_T3_T4_T6__param_4,
	.param .align 1 .b8 _ZN3cub18CUB_300001_SM_10006detail6reduce28DeviceReduceSingleTileKernelINS2_10policy_hubIijN4cuda3__47maximumIiEEE10Policy1000EPiSB_iS8_iiNS5_3std3__410__identityEEEvT0_T1_T2_T3_T4_T6__param_5[1]
)
.maxntid 256
.minnctapersm 1
{
	.reg .pred 	%p<97>;
	.reg .b32 	%r<687>;
	.reg .b64 	%rd<125>;
	// demoted variable
	.shared .align 4 .b8 _ZZN3cub18CUB_300001_SM_10006detail6reduce28DeviceReduceSingleTileKernelINS2_10policy_hubIijN4cuda3__47maximumIiEEE10Policy1000EPiSB_iS8_iiNS5_3std3__410__identityEEEvT0_T1_T2_T3_T4_T6_E12temp_storage[44];
	ld.param.u64 	%rd16, [_ZN3cub18CUB_300001_SM_10006detail6reduce28DeviceReduceSingleTileKernelINS2_10policy_hubIijN4cuda3__47maximumIiEEE10Policy1000EPiSB_iS8_iiNS5_3std3__410__identityEEEvT0_T1_T2_T3_T4_T6__param_0];
	ld.param.u64 	%rd17, [_ZN3cub18CUB_300001_SM_10006detail6reduce28DeviceReduceSingleTileKernelINS2_10policy_hubIijN4cuda3__47maximumIiEEE10Policy1000EPiSB_iS8_iiNS5_3std3__410__identityEEEvT0_T1_T2_T3_T4_T6__param_1];
	ld.param.u32 	%r124, [_ZN3cub18CUB_300001_SM_10006detail6reduce28DeviceReduceSingleTileKernelINS2_10policy_hubIijN4cuda3__47maximumIiEEE10Policy1000EPiSB_iS8_iiNS5_3std3__410__identityEEEvT0_T1_T2_T3_T4_T6__param_2];
	ld.param.u32 	%r125, [_ZN3cub18CUB_300001_SM_10006detail6reduce28DeviceReduceSingleTileKernelINS2_10policy_hubIijN4cuda3__47maximumIiEEE10Policy1000EPiSB_iS8_iiNS5_3std3__410__identityEEEvT0_T1_T2_T3_T4_T6__param_4];
	cvta.to.global.u64 	%rd1, %rd17;
	setp.ne.s32 	%p1, %r124, 0;
	@%p1 bra 	$L__BB8_3;
	mov.u32 	%r633, %tid.x;
	setp.ne.s32 	%p96, %r633, 0;
	@%p96 bra 	$L__BB8_74;
	st.global.u32 	[%rd1], %r125;
	bra.uni 	$L__BB8_74;
$L__BB8_3:
	and.b64  	%rd18, %rd16, 15;
	setp.ne.s64 	%p2, %rd18, 0;
	@%p2 bra 	$L__BB8_38;
	setp.gt.s32 	%p49, %r124, 4095;
	@%p49 bra 	$L__BB8_22;
	mov.u32 	%r1, %tid.x;
	setp.ge.s32 	%p66, %r1, %r124;
	mov.b32 	%r644, 0;
	mov.u32 	%r639, %r1;
	@%p66 bra 	$L__BB8_7;
	mul.wide.u32 	%rd113, %r1, 4;
	add.s64 	%rd112, %rd16, %rd113;
	// begin inline asm
	ld.global.nc.u32 %r644, [%rd112];
	// end inline asm
	add.s32 	%r639, %r1, 256;
$L__BB8_7:
	setp.ge.s32 	%p67, %r639, %r124;
	@%p67 bra 	$L__BB8_13;
	not.b32 	%r508, %r639;
	add.s32 	%r6, %r124, %r508;
	and.b32  	%r509, %r6, 768;
	setp.eq.s32 	%p68, %r509, 768;
	@%p68 bra 	$L__BB8_11;
	mul.wide.u32 	%rd114, %r639, 4;
	add.s64 	%rd121, %rd16, %rd114;
	shr.u32 	%r510, %r6, 8;
	add.s32 	%r511, %r510, 1;
	and.b32  	%r512, %r511, 3;
	neg.s32 	%r636, %r512;
$L__BB8_10:
	.pragma "nounroll";
	// begin inline asm
	ld.global.nc.u32 %r513, [%rd121];
	// end inline asm
	max.s32 	%r644, %r644, %r513;
	add.s32 	%r639, %r639, 256;
	add.s64 	%rd121, %rd121, 1024;
	add.s32 	%r636, %r636, 1;
	setp.ne.s32 	%p69, %r636, 0;
	@%p69 bra 	$L__BB8_10;
$L__BB8_11:
	setp.lt.u32 	%p70, %r6, 768;
	@%p70 bra 	$L__BB8_13;
$L__BB8_12:
	mul.wide.s32 	%rd120, %r639, 4;
	add.s64 	%rd116, %rd16, %rd120;
	// begin inline asm
	ld.global.nc.u32 %r514, [%rd116];
	// end inline asm
	max.s32 	%r518, %r644, %r514;
	add.s64 	%rd117, %rd116, 1024;
	// begin inline asm
	ld.global.nc.u32 %r515, [%rd117];
	// end inline asm
	max.s32 	%r519, %r518, %r515;
	add.s64 	%rd118, %rd116, 2048;
	// begin inline asm
	ld.global.nc.u32 %r516, [%rd118];
	// end inline asm
	max.s32 	%r520, %r519, %r516;
	add.s64 	%rd119, %rd116, 3072;
	// begin inline asm
	ld.global.nc.u32 %r517, [%rd119];
	// end inline asm
	max.s32 	%r644, %r520, %r517;
	add.s32 	%r639, %r639, 1024;
	setp.lt.s32 	%p71, %r639, %r124;
	@%p71 bra 	$L__BB8_12;
$L__BB8_13:
	setp.lt.s32 	%p72, %r124, 256;
	@%p72 bra 	$L__BB8_18;
	// begin inline asm
	mov.u32 %r584, %laneid;
	// end inline asm
	mov.b32 	%r587, 1;
	mov.b32 	%r608, 31;
	mov.b32 	%r609, -1;
	// begin inline asm
	shfl.sync.down.b32 %r585, %r644, %r587, %r608, %r609;
	// end inline asm
	setp.gt.s32 	%p88, %r584, 30;
	max.s32 	%r610, %r644, %r585;
	selp.b32 	%r591, %r644, %r610, %p88;
	mov.b32 	%r592, 2;
	// begin inline asm
	shfl.sync.down.b32 %r590, %r591, %r592, %r608, %r609;
	// end inline asm
	setp.gt.s32 	%p89, %r584, 29;
	max.s32 	%r611, %r591, %r590;
	selp.b32 	%r596, %r591, %r611, %p89;
	mov.b32 	%r597, 4;
	// begin inline asm
	shfl.sync.down.b32 %r595, %r596, %r597, %r608, %r609;
	// end inline asm
	setp.gt.s32 	%p90, %r584, 27;
	max.s32 	%r612, %r596, %r595;
	selp.b32 	%r601, %r596, %r612, %p90;
	mov.b32 	%r602, 8;
	// begin inline asm
	shfl.sync.down.b32 %r600, %r601, %r602, %r608, %r609;
	// end inline asm
	setp.gt.s32 	%p91, %r584, 23;
	max.s32 	%r613, %r601, %r600;
	selp.b32 	%r606, %r601, %r613, %p91;
	mov.b32 	%r607, 16;
	// begin inline asm
	shfl.sync.down.b32 %r605, %r606, %r607, %r608, %r609;
	// end inline asm
	setp.gt.s32 	%p92, %r584, 15;
	max.s32 	%r22, %r606, %r605;
	selp.b32 	%r686, %r606, %r22, %p92;
	setp.ne.s32 	%p93, %r584, 0;
	@%p93 bra 	$L__BB8_16;
	shr.u32 	%r614, %r1, 3;
	and.b32  	%r615, %r614, 124;
	mov.u32 	%r616, _ZZN3cub18CUB_300001_SM_10006detail6reduce28DeviceReduceSingleTileKernelINS2_10policy_hubIijN4cuda3__47maximumIiEEE10Policy1000EPiSB_iS8_iiNS5_3std3__410__identityEEEvT0_T1_T2_T3_T4_T6_E12temp_storage;
	add.s32 	%r617, %r616, %r615;
	st.shared.u32 	[%r617+8], %r22;
$L__BB8_16:
	bar.sync 	0;
	setp.ne.s32 	%p94, %r1, 0;
	@%p94 bra 	$L__BB8_72;
	ld.shared.u32 	%r618, [_ZZN3cub18CUB_300001_SM_10006detail6reduce28DeviceReduceSingleTileKernelINS2_10policy_hubIijN4cuda3__47maximumIiEEE10Policy1000EPiSB_iS8_iiNS5_3std3__410__identityEEEvT0_T1_T2_T3_T4_T6_E12temp_storage+12];
	max.s32 	%r619, %r686, %r618;
	ld.shared.u32 	%r620, [_ZZN3cub18CUB_300001_SM_10006detail6reduce28DeviceReduceSingleTileKernelINS2_10policy_hubIijN4cuda3__47maximumIiEEE10Policy1000EPiSB_iS8_iiNS5_3std3__410__identityEEEvT0_T1_T2_T3_T4_T6_E12temp_storage+16];
	max.s32 	%r621, %r619, %r620;
	ld.shared.u32 	%r622, [_ZZN3cub18CUB_300001_SM_10006detail6reduce28DeviceReduceSingleTileKernelINS2_10policy_hubIijN4cuda3__47maximumIiEEE10Policy1000EPiSB_iS8_iiNS5_3std3__410__identityEEEvT0_T1_T2_T3_T4_T6_E12temp_storage+20];
	max.s32 	%r623, %r621, %r622;
	ld.shared.u32 	%r624, [_ZZN3cub18CUB_300001_SM_10006detail6reduce28DeviceReduceSingleTileKernelINS2_10policy_hubIijN4cuda3__47maximumIiEEE10Policy1000EPiSB_iS8_iiNS5_3std3__410__identityEEEvT0_T1_T2_T3_T4_T6_E12temp_storage+24];
	max.s32 	%r625, %r623, %r624;
	ld.shared.u32 	%r626, [_ZZN3cub18CUB_300001_SM_10006detail6reduce28DeviceReduceSingleTileKernelINS2_10policy_hubIijN4cuda3__47maximumIiEEE10Policy1000EPiSB_iS8_iiNS5_3std3__410__identityEEEvT0_T1_T2_T3_T4_T6_E12temp_storage+28];
	max.s32 	%r627, %r625, %r626;
	ld.shared.u32 	%r628, [_ZZN3cub18CUB_300001_SM_10006detail6reduce28DeviceReduceSingleTileKernelINS2_10policy_hubIijN4cuda3__47maximumIiEEE10Policy1000EPiSB_iS8_iiNS5_3std3__410__identityEEEvT0_T1_T2_T3_T4_T6_E12temp_storage+32];
	max.s32 	%r629, %r627, %r628;
	ld.shared.u32 	%r630, [_ZZN3cub18CUB_300001_SM_10006detail6reduce28DeviceReduceSingleTileKernelINS2_10policy_hubIijN4cuda3__47maximumIiEEE10Policy1000EPiSB_iS8_iiNS5_3std3__410__identityEEEvT0_T1_T2_T3_T4_T6_E12temp_storage+36];
	max.s32 	%r686, %r629, %r630;
	bra.uni 	$L__BB8_72;
$L__BB8_18:
	// begin inline asm
	mov.u32 %r521, %laneid;
	// end inline asm
	and.b32  	%r547, %r1, 992;
	add.s32 	%r548, %r547, 32;
	setp.gt.s32 	%p73, %r548, %r124;
	not.b32 	%r549, %r547;
	add.s32 	%r550, %r124, %r549;
	selp.b32 	%r545, %r550, 31, %p73;
	mov.b32 	%r524, 1;
	mov.b32 	%r546, -1;
	// begin inline asm
	shfl.sync.down.b32 %r522, %r644, %r524, %r545, %r546;
	// end inline asm
	setp.lt.s32 	%p74, %r521, %r545;
	max.s32 	%r551, %r644, %r522;
	selp.b32 	%r528, %r551, %r644, %p74;
	mov.b32 	%r529, 2;
	// begin inline asm
	shfl.sync.down.b32 %r527, %r528, %r529, %r545, %r546;
	// end inline asm
	add.s32 	%r552, %r521, 2;
	setp.gt.s32 	%p75, %r552, %r545;
	max.s32 	%r553, %r528, %r527;
	selp.b32 	%r533, %r528, %r553, %p75;
	mov.b32 	%r534, 4;
	// begin inline asm
	shfl.sync.down.b32 %r532, %r533, %r534, %r545, %r546;
	// end inline asm
	add.s32 	%r554, %r521, 4;
	setp.gt.s32 	%p76, %r554, %r545;
	max.s32 	%r555, %r533, %r532;
	selp.b32 	%r538, %r533, %r555, %p76;
	mov.b32 	%r539, 8;
	// begin inline asm
	shfl.sync.down.b32 %r537, %r538, %r539, %r545, %r546;
	// end inline asm
	add.s32 	%r556, %r521, 8;
	setp.gt.s32 	%p77, %r556, %r545;
	max.s32 	%r557, %r538, %r537;
	selp.b32 	%r543, %r538, %r557, %p77;
	mov.b32 	%r544, 16;
	// begin inline asm
	shfl.sync.down.b32 %r542, %r543, %r544, %r545, %r546;
	// end inline asm
	add.s32 	%r558, %r521, 16;
	setp.gt.s32 	%p78, %r558, %r545;
	max.s32 	%r559, %r543, %r542;
	selp.b32 	%r686, %r543, %r559, %p78;
	setp.ne.s32 	%p79, %r521, 0;
	@%p79 bra 	$L__BB8_20;
	shr.u32 	%r560, %r1, 3;
	and.b32  	%r561, %r560, 124;
	mov.u32 	%r562, _ZZN3cub18CUB_300001_SM_10006detail6reduce28DeviceReduceSingleTileKernelINS2_10policy_hubIijN4cuda3__47maximumIiEEE10Policy1000EPiSB_iS8_iiNS5_3std3__410__identityEEEvT0_T1_T2_T3_T4_T6_E12temp_storage;
	add.s32 	%r563, %r562, %r561;
	st.shared.u32 	[%r563+8], %r686;
$L__BB8_20:
	bar.sync 	0;
	setp.ne.s32 	%p80, %r1, 0;
	@%p80 bra 	$L__BB8_72;
	setp.gt.s32 	%p81, %r124, 32;
	ld.shared.u32 	%r564, [_ZZN3cub18CUB_300001_SM_10006detail6reduce28DeviceReduceSingleTileKernelINS2_10policy_hubIijN4cuda3__47maximumIiEEE10Policy1000EPiSB_iS8_iiNS5_3std3__410__identityEEEvT0_T1_T2_T3_T4_T6_E12temp_storage+12];
	max.s32 	%r565, %r686, %r564;
	selp.b32 	%r566, %r565, %r686, %p81;
	setp.gt.s32 	%p82, %r124, 64;
	ld.shared.u32 	%r567, [_ZZN3cub18CUB_300001_SM_10006detail6reduce28DeviceReduceSingleTileKernelINS2_10policy_hubIijN4cuda3__47maximumIiEEE10Policy1000EPiSB_iS8_iiNS5_3std3__410__identityEEEvT0_T1_T2_T3_T4_T6_E12temp_storage+16];
	max.s32 	%r568, %r566, %r567;
	selp.b32 	%r569, %r568, %r566, %p82;
	setp.gt.s32 	%p83, %r124, 96;
	ld.shared.u32 	%r570, [_ZZN3cub18CUB_300001_SM_10006detail6reduce28DeviceReduceSingleTileKernelINS2_10policy_hubIijN4cuda3__47maximumIiEEE10Policy1000EPiSB_iS8_iiNS5_3std3__410__identityEEEvT0_T1_T2_T3_T4_T6_E12temp_storage+20];
	max.s32 	%r571, %r569, %r570;
	selp.b32 	%r572, %r571, %r569, %p83;
	setp.gt.s32 	%p84, %r124, 128;
	ld.shared.u32 	%r573, [_ZZN3cub18CUB_300001_SM_10006detail6reduce28DeviceReduceSingleTileKernelINS2_10policy_hubIijN4cuda3__47maximumIiEEE10Policy1000EPiSB_iS8_iiNS5_3std3__410__identityEEEvT0_T1_T2_T3_T4_T6_E12temp_storage+24];
	max.s32 	%r574, %r572, %r573;
	selp.b32 	%r575, %r574, %r572, %p84;
	setp.gt.s32 	%p85, %r124, 160;
	ld.shared.u32 	%r576, [_ZZN3cub18CUB_300001_SM_10006detail6reduce28DeviceReduceSingleTileKernelINS2_10policy_hubIijN4cuda3__47maximumIiEEE10Policy1000EPiSB_iS8_iiNS5_3std3__410__identityEEEvT0_T1_T2_T3_T4_T6_E12temp_storage+28];
	max.s32 	%r577, %r575, %r576;
	selp.b32 	%r578, %r577, %r575, %p85;
	setp.gt.s32 	%p86, %r124, 192;
	ld.shared.u32 	%r579, [_ZZN3cub18CUB_300001_SM_10006detail6reduce28DeviceReduceSingleTileKernelINS2_10policy_hubIijN4cuda3__47maximumIiEEE10Policy1000EPiSB_iS8_iiNS5_3std3__410__identityEEEvT0_T1_T2_T3_T4_T6_E12temp_storage+32];
	max.s32 	%r580, %r578, %r579;
	selp.b32 	%r581, %r580, %r578, %p86;
	setp.gt.s32 	%p87, %r124, 224;
	ld.shared.u32 	%r582, [_ZZN3cub18CUB_300001_SM_10006detail6reduce28DeviceReduceSingleTileKernelINS2_10policy_hubIijN4cuda3__47maximumIiEEE10Policy1000EPiSB_iS8_iiNS5_3std3__410__identityEEEvT0_T1_T2_T3_T4_T6_E12temp_storage+36];
	max.s32 	%r583, %r581, %r582;
	selp.b32 	%r686, %r583, %r581, %p87;
	bra.uni 	$L__BB8_72;
$L__BB8_22:
	mov.u32 	%r27, %tid.x;
	shl.b32 	%r379, %r27, 2;
	mul.wide.u32 	%rd86, %r379, 4;
	add.s64 	%rd76, %rd16, %rd86;
	// begin inline asm
	ld.global.nc.v2.u64 {%rd74, %rd75}, [%rd76];
	// end inline asm
	mov.b64 	{%r380, %r381}, %rd75;
	mov.b64 	{%r382, %r383}, %rd74;
	add.s64 	%rd79, %rd76, 4096;
	// begin inline asm
	ld.global.nc.v2.u64 {%rd77, %rd78}, [%rd79];
	// end inline asm
	mov.b64 	{%r384, %r385}, %rd78;
	mov.b64 	{%r386, %r387}, %rd77;
	add.s64 	%rd82, %rd76, 8192;
	// begin inline asm
	ld.global.nc.v2.u64 {%rd80, %rd81}, [%rd82];
	// end inline asm
	mov.b64 	{%r388, %r389}, %rd81;
	mov.b64 	{%r390, %r391}, %rd80;
	add.s64 	%rd85, %rd76, 12288;
	// begin inline asm
	ld.global.nc.v2.u64 {%rd83, %rd84}, [%rd85];
	// end inline asm
	mov.b64 	{%r392, %r393}, %rd84;
	mov.b64 	{%r394, %r395}, %rd83;
	max.s32 	%r396, %r382, %r383;
	max.s32 	%r397, %r396, %r380;
	max.s32 	%r398, %r381, %r386;
	max.s32 	%r399, %r398, %r387;
	max.s32 	%r400, %r384, %r385;
	max.s32 	%r401, %r400, %r390;
	max.s32 	%r402, %r391, %r388;
	max.s32 	%r403, %r402, %r389;
	max.s32 	%r404, %r394, %r395;
	max.s32 	%r405, %r404, %r392;
	max.s32 	%r406, %r397, %r399;
	max.s32 	%r407, %r406, %r401;
	max.s32 	%r408, %r403, %r405;
	max.s32 	%r409, %r408, %r393;
	max.s32 	%r659, %r407, %r409;
	setp.lt.u32 	%p50, %r124, 8192;
	mov.b32 	%r648, 4096;
	@%p50 bra 	$L__BB8_26;
	add.s32 	%r29, %r124, -4096;
	mov.b32 	%r648, 4096;
$L__BB8_24:
	mul.wide.s32 	%rd99, %r648, 4;
	add.s64 	%rd89, %rd76, %rd99;
	// begin inline asm
	ld.global.nc.v2.u64 {%rd87, %rd88}, [%rd89];
	// end inline asm
	mov.b64 	{%r411, %r412}, %rd88;
	mov.b64 	{%r413, %r414}, %rd87;
	add.s64 	%rd92, %rd89, 4096;
	// begin inline asm
	ld.global.nc.v2.u64 {%rd90, %rd91}, [%rd92];
	// end inline asm
	mov.b64 	{%r415, %r416}, %rd91;
	mov.b64 	{%r417, %r418}, %rd90;
	add.s64 	%rd95, %rd89, 8192;
	// begin inline asm
	ld.global.nc.v2.u64 {%rd93, %rd94}, [%rd95];
	// end inline asm
	mov.b64 	{%r419, %r420}, %rd94;
	mov.b64 	{%r421, %r422}, %rd93;
	add.s64 	%rd98, %rd89, 12288;
	// begin inline asm
	ld.global.nc.v2.u64 {%rd96, %rd97}, [%rd98];
	// end inline asm
	mov.b64 	{%r423, %r424}, %rd97;
	mov.b64 	{%r425, %r426}, %rd96;
	max.s32 	%r427, %r659, %r413;
	max.s32 	%r428, %r427, %r414;
	max.s32 	%r429, %r411, %r412;
	max.s32 	%r430, %r429, %r417;
	max.s32 	%r431, %r418, %r415;
	max.s32 	%r432, %r431, %r416;
	max.s32 	%r433, %r421, %r422;
	max.s32 	%r434, %r433, %r419;
	max.s32 	%r435, %r420, %r425;
	max.s32 	%r436, %r435, %r426;
	max.s32 	%r437, %r423, %r424;
	max.s32 	%r438, %r428, %r430;
	max.s32 	%r439, %r438, %r432;
	max.s32 	%r440, %r434, %r436;
	max.s32 	%r441, %r440, %r437;
	max.s32 	%r659, %r439, %r441;
	sub.s32 	%r442, %r124, %r648;
	setp.lt.s32 	%p51, %r442, 4096;
	@%p51 bra 	$L__BB8_34;
	add.s32 	%r648, %r648, 4096;
	setp.le.s32 	%p52, %r648, %r29;
	@%p52 bra 	$L__BB8_24;
$L__BB8_26:
	setp.le.s32 	%p53, %r124, %r648;
	@%p53 bra 	$L__BB8_34;
	sub.s32 	%r36, %r124, %r648;
	setp.ge.s32 	%p54, %r27, %r36;
	@%p54 bra 	$L__BB8_34;
	not.b32 	%r444, %r27;
	add.s32 	%r445, %r124, %r444;
	sub.s32 	%r37, %r445, %r648;
	and.b32  	%r446, %r37, 768;
	setp.eq.s32 	%p55, %r446, 768;
	mov.u32 	%r653, %r27;
	@%p55 bra 	$L__BB8_31;
	add.s32 	%r650, %r27, %r648;
	shr.u32 	%r447, %r37, 8;
	add.s32 	%r448, %r447, 1;
	and.b32  	%r449, %r448, 3;
	neg.s32 	%r649, %r449;
	mov.u32 	%r653, %r27;
$L__BB8_30:
	.pragma "nounroll";
	mul.wide.u32 	%rd101, %r650, 4;
	add.s64 	%rd100, %rd16, %rd101;
	// begin inline asm
	ld.global.nc.u32 %r450, [%rd100];
	// end inline asm
	max.s32 	%r659, %r659, %r450;
	add.s32 	%r653, %r653, 256;
	add.s32 	%r650, %r650, 256;
	add.s32 	%r649, %r649, 1;
	setp.ne.s32 	%p56, %r649, 0;
	@%p56 bra 	$L__BB8_30;
$L__BB8_31:
	setp.lt.u32 	%p57, %r37, 768;
	@%p57 bra 	$L__BB8_34;
	cvt.u64.u32 	%rd102, %r653;
	cvt.u64.u32 	%rd103, %r648;
	add.s64 	%rd104, %rd102, %rd103;
	shl.b64 	%rd105, %rd104, 2;
	add.s64 	%rd106, %rd105, %rd16;
	add.s64 	%rd122, %rd106, 2048;
	add.s32 	%r656, %r653, %r648;
$L__BB8_33:
	mul.wide.u32 	%rd111, %r656, 4;
	add.s64 	%rd107, %rd16, %rd111;
	// begin inline asm
	ld.global.nc.u32 %r451, [%rd107];
	// end inline asm
	max.s32 	%r455, %r659, %r451;
	add.s64 	%rd108, %rd122, -1024;
	// begin inline asm
	ld.global.nc.u32 %r452, [%rd108];
	// end inline asm
	max.s32 	%r456, %r455, %r452;
	// begin inline asm
	ld.global.nc.u32 %r453, [%rd122];
	// end inline asm
	max.s32 	%r457, %r456, %r453;
	add.s64 	%rd110, %rd122, 1024;
	// begin inline asm
	ld.global.nc.u32 %r454, [%rd110];
	// end inline asm
	max.s32 	%r659, %r457, %r454;
	add.s32 	%r653, %r653, 1024;
	add.s64 	%rd122, %rd122, 4096;
	add.s32 	%r656, %r656, 1024;
	setp.lt.s32 	%p58, %r653, %r36;
	@%p58 bra 	$L__BB8_33;
$L__BB8_34:
	// begin inline asm
	mov.u32 %r458, %laneid;
	// end inline asm
	mov.b32 	%r461, 1;
	mov.b32 	%r482, 31;
	mov.b32 	%r483, -1;
	// begin inline asm
	shfl.sync.down.b32 %r459, %r659, %r461, %r482, %r483;
	// end inline asm
	setp.gt.s32 	%p59, %r458, 30;
	max.s32 	%r484, %r659, %r459;
	selp.b32 	%r465, %r659, %r484, %p59;
	mov.b32 	%r466, 2;
	// begin inline asm
	shfl.sync.down.b32 %r464, %r465, %r466, %r482, %r483;
	// end inline asm
	setp.gt.s32 	%p60, %r458, 29;
	max.s32 	%r485, %r465, %r464;
	selp.b32 	%r470, %r465, %r485, %p60;
	mov.b32 	%r471, 4;
	// begin inline asm
	shfl.sync.down.b32 %r469, %r470, %r471, %r482, %r483;
	// end inline asm
	setp.gt.s32 	%p61, %r458, 27;
	max.s32 	%r486, %r470, %r469;
	selp.b32 	%r475, %r470, %r486, %p61;
	mov.b32 	%r476, 8;
	// begin inline asm
	shfl.sync.down.b32 %r474, %r475, %r476, %r482, %r483;
	// end inline asm
	setp.gt.s32 	%p62, %r458, 23;
	max.s32 	%r487, %r475, %r474;
	selp.b32 	%r480, %r475, %r487, %p62;
	mov.b32 	%r481, 16;
	// begin inline asm
	shfl.sync.down.b32 %r479, %r480, %r481, %r482, %r483;
	// end inline asm
	setp.gt.s32 	%p63, %r458, 15;
	max.s32 	%r59, %r480, %r479;
	selp.b32 	%r686, %r480, %r59, %p63;
	setp.ne.s32 	%p64, %r458, 0;
	@%p64 bra 	$L__BB8_36;
	shr.u32 	%r488, %r27, 3;
	and.b32  	%r489, %r488, 124;
	mov.u32 	%r490, _ZZN3cub18CUB_300001_SM_10006detail6reduce28DeviceReduceSingleTileKernelINS2_10policy_hubIijN4cuda3__47maximumIiEEE10Policy1000EPiSB_iS8_iiNS5_3std3__410__identityEEEvT0_T1_T2_T3_T4_T6_E12temp_storage;
	add.s32 	%r491, %r490, %r489;
	st.shared.u32 	[%r491+8], %r59;
$L__BB8_36:
	bar.sync 	0;
	setp.ne.s32 	%p65, %r27, 0;
	@%p65 bra 	$L__BB8_72;
	ld.shared.u32 	%r492, [_ZZN3cub18CUB_300001_SM_10006detail6reduce28DeviceReduceSingleTileKernelINS2_10policy_hubIijN4cuda3__47maximumIiEEE10Policy1000EPiSB_iS8_iiNS5_3std3__410__identityEEEvT0_T1_T2_T3_T4_T6_E12temp_storage+12];
	max.s32 	%r493, %r686, %r492;
	ld.shared.u32 	%r494, [_ZZN3cub18CUB_300001_SM_10006detail6reduce28DeviceReduceSingleTileKernelINS2_10policy_hubIijN4cuda3__47maximumIiEEE10Policy1000EPiSB_iS8_iiNS5_3std3__410__identityEEEvT0_T1_T2_T3_T4_T6_E12temp_storage+16];
	max.s32 	%r495, %r493, %r494;
	ld.shared.u32 	%r496, [_ZZN3cub18CUB_300001_SM_10006detail6reduce28DeviceReduceSingleTileKernelINS2_10policy_hubIijN4cuda3__47maximumIiEEE10Policy1000EPiSB_iS8_iiNS5_3std3__410__identityEEEvT0_T1_T2_T3_T4_T6_E12temp_storage+20];
	max.s32 	%r497, %r495, %r496;
	ld.shared.u32 	%r498, [_ZZN3cub18CUB_300001_SM_10006detail6reduce28DeviceReduceSingleTileKernelINS2_10policy_hubIijN4cuda3__47maximumIiEEE10Policy1000EPiSB_iS8_iiNS5_3std3__410__identityEEEvT0_T1_T2_T3_T4_T6_E12temp_storage+24];
	max.s32 	%r499, %r497, %r498;
	ld.shared.u32 	%r500, [_ZZN3cub18CUB_300001_SM_10006detail6reduce28DeviceReduceSingleTileKernelINS2_10policy_hubIijN4cuda3__47maximumIiEEE10Policy1000EPiSB_iS8_iiNS5_3std3__410__identityEEEvT0_T1_T2_T3_T4_T6_E12temp_storage+28];
	max.s32 	%r501, %r499, %r500;
	ld.shared.u32 	%r502, [_ZZN3cub18CUB_300001_SM_10006detail6reduce28DeviceReduceSingleTileKernelINS2_10policy_hubIijN4cuda3__47maximumIiEEE10Policy1000EPiSB_iS8_iiNS5_3std3__410__identityEEEvT0_T1_T2_T3_T4_T6_E12temp_storage+32];
	max.s32 	%r503, %r501, %r502;
	ld.shared.u32 	%r504, [_ZZN3cub18CUB_300001_SM_10006detail6reduce28DeviceReduceSingleTileKernelINS2_10policy_hubIijN4cuda3__47maximumIiEEE10Policy1000EPiSB_iS8_iiNS5_3std3__410__identityEEEvT0_T1_T2_T3_T4_T6_E12temp_storage+36];
	max.s32 	%r686, %r503, %r504;
	bra.uni 	$L__BB8_72;
$L__BB8_38:
	setp.gt.s32 	%p3, %r124, 4095;
	@%p3 bra 	$L__BB8_56;
	mov.u32 	%r62, %tid.x;
	setp.ge.s32 	%p20, %r62, %r124;
	mov.b32 	%r670, 0;
	mov.u32 	%r665, %r62;
	@%p20 bra 	$L__BB8_41;
	mul.wide.u32 	%rd66, %r62, 4;
	add.s64 	%rd65, %rd16, %rd66;
	// begin inline asm
	ld.global.nc.u32 %r670, [%rd65];
	// end inline asm
	add.s32 	%r665, %r62, 256;
$L__BB8_41:
	setp.ge.s32 	%p21, %r665, %r124;
	@%p21 bra 	$L__BB8_47;
	not.b32 	%r255, %r665;
	add.s32 	%r67, %r124, %r255;
	and.b32  	%r256, %r67, 768;
	setp.eq.s32 	%p22, %r256, 768;
	@%p22 bra 	$L__BB8_45;
	mul.wide.u32 	%rd67, %r665, 4;
	add.s64 	%rd123, %rd16, %rd67;
	shr.u32 	%r257, %r67, 8;
	add.s32 	%r258, %r257, 1;
	and.b32  	%r259, %r258, 3;
	neg.s32 	%r662, %r259;
$L__BB8_44:
	.pragma "nounroll";
	// begin inline asm
	ld.global.nc.u32 %r260, [%rd123];
	// end inline asm
	max.s32 	%r670, %r670, %r260;
	add.s32 	%r665, %r665, 256;
	add.s64 	%rd123, %rd123, 1024;
	add.s32 	%r662, %r662, 1;
	setp.ne.s32 	%p23, %r662, 0;
	@%p23 bra 	$L__BB8_44;
$L__BB8_45:
	setp.lt.u32 	%p24, %r67, 768;
	@%p24 bra 	$L__BB8_47;
$L__BB8_46:
	mul.wide.s32 	%rd73, %r665, 4;
	add.s64 	%rd69, %rd16, %rd73;
	// begin inline asm
	ld.global.nc.u32 %r261, [%rd69];
	// end inline asm
	max.s32 	%r265, %r670, %r261;
	add.s64 	%rd70, %rd69, 1024;
	// begin inline asm
	ld.global.nc.u32 %r262, [%rd70];
	// end inline asm
	max.s32 	%r266, %r265, %r262;
	add.s64 	%rd71, %rd69, 2048;
	// begin inline asm
	ld.global.nc.u32 %r263, [%rd71];
	// end inline asm
	max.s32 	%r267, %r266, %r263;
	add.s64 	%rd72, %rd69, 3072;
	// begin inline asm
	ld.global.nc.u32 %r264, [%rd72];
	// end inline asm
	max.s32 	%r670, %r267, %r264;
	add.s32 	%r665, %r665, 1024;
	setp.lt.s32 	%p25, %r665, %r124;
	@%p25 bra 	$L__BB8_46;
$L__BB8_47:
	setp.lt.s32 	%p26, %r124, 256;
	@%p26 bra 	$L__BB8_52;
	// begin inline asm
	mov.u32 %r331, %laneid;
	// end inline asm
	mov.b32 	%r334, 1;
	mov.b32 	%r355, 31;
	mov.b32 	%r356, -1;
	// begin inline asm
	shfl.sync.down.b32 %r332, %r670, %r334, %r355, %r356;
	// end inline asm
	setp.gt.s32 	%p42, %r331, 30;
	max.s32 	%r357, %r670, %r332;
	selp.b32 	%r338, %r670, %r357, %p42;
	mov.b32 	%r339, 2;
	// begin inline asm
	shfl.sync.down.b32 %r337, %r338, %r339, %r355, %r356;
	// end inline asm
	setp.gt.s32 	%p43, %r331, 29;
	max.s32 	%r358, %r338, %r337;
	selp.b32 	%r343, %r338, %r358, %p43;
	mov.b32 	%r344, 4;
	// begin inline asm
	shfl.sync.down.b32 %r342, %r343, %r344, %r355, %r356;
	// end inline asm
	setp.gt.s32 	%p44, %r331, 27;
	max.s32 	%r359, %r343, %r342;
	selp.b32 	%r348, %r343, %r359, %p44;
	mov.b32 	%r349, 8;
	// begin inline asm
	shfl.sync.down.b32 %r347, %r348, %r349, %r355, %r356;
	// end inline asm
	setp.gt.s32 	%p45, %r331, 23;
	max.s32 	%r360, %r348, %r347;
	selp.b32 	%r353, %r348, %r360, %p45;
	mov.b32 	%r354, 16;
	// begin inline asm
	shfl.sync.down.b32 %r352, %r353, %r354, %r355, %r356;
	// end inline asm
	setp.gt.s32 	%p46, %r331, 15;
	max.s32 	%r83, %r353, %r352;
	selp.b32 	%r686, %r353, %r83, %p46;
	setp.ne.s32 	%p47, %r331, 0;
	@%p47 bra 	$L__BB8_50;
	shr.u32 	%r361, %r62, 3;
	and.b32  	%r362, %r361, 124;
	mov.u32 	%r363, _ZZN3cub18CUB_300001_SM_10006detail6reduce28DeviceReduceSingleTileKernelINS2_10policy_hubIijN4cuda3__47maximumIiEEE10Policy1000EPiSB_iS8_iiNS5_3std3__410__identityEEEvT0_T1_T2_T3_T4_T6_E12temp_storage;
	add.s32 	%r364, %r363, %r362;
	st.shared.u32 	[%r364+8], %r83;
$L__BB8_50:
	bar.sync 	0;
	setp.ne.s32 	%p48, %r62, 0;
	@%p48 bra 	$L__BB8_72;
	ld.shared.u32 	%r365, [_ZZN3cub18CUB_300001_SM_10006detail6reduce28DeviceReduceSingleTileKernelINS2_10policy_hubIijN4cuda3__47maximumIiEEE10Policy1000EPiSB_iS8_iiNS5_3std3__410__identityEEEvT0_T1_T2_T3_T4_T6_E12temp_storage+12];
	max.s32 	%r366, %r686, %r365;
	ld.shared.u32 	%r367, [_ZZN3cub18CUB_300001_SM_10006detail6reduce28DeviceReduceSingleTileKernelINS2_10policy_hubIijN4cuda3__47maximumIiEEE10Policy1000EPiSB_iS8_iiNS5_3std3__410__identityEEEvT0_T1_T2_T3_T4_T6_E12temp_storage+16];
	max.s32 	%r368, %r366, %r367;
	ld.shared.u32 	%r369, [_ZZN3cub18CUB_300001_SM_10006detail6reduce28DeviceReduceSingleTileKernelINS2_10policy_hubIijN4cuda3__47maximumIiEEE10Policy1000EPiSB_iS8_iiNS5_3std3__410__identityEEEvT0_T1_T2_T3_T4_T6_E12temp_storage+20];
	max.s32 	%r370, %r368, %r369;
	ld.shared.u32 	%r371, [_ZZN3cub18CUB_300001_SM_10006detail6reduce28DeviceReduceSingleTileKernelINS2_10policy_hubIijN4cuda3__47maximumIiEEE10Policy1000EPiSB_iS8_iiNS5_3std3__410__identityEEEvT0_T1_T2_T3_T4_T6_E12temp_storage+24];
	max.s32 	%r372, %r370, %r371;
	ld.shared.u32 	%r373, [_ZZN3cub18CUB_300001_SM_10006detail6reduce28DeviceReduceSingleTileKernelINS2_10policy_hubIijN4cuda3__47maximumIiEEE10Policy1000EPiSB_iS8_iiNS5_3std3__410__identityEEEvT0_T1_T2_T3_T4_T6_E12temp_storage+28];
	max.s32 	%r374, %r372, %r373;
	ld.shared.u32 	%r375, [_ZZN3cub18CUB_300001_SM_10006detail6reduce28DeviceReduceSingleTileKernelINS2_10policy_hubIijN4cuda3__47maximumIiEEE10Policy1000EPiSB_iS8_iiNS5_3std3__410__identityEEEvT0_T1_T2_T3_T4_T6_E12temp_storage+32];
	max.s32 	%r376, %r374, %r375;
	ld.shared.u32 	%r377, [_ZZN3cub18CUB_300001_SM_10006detail6reduce28DeviceReduceSingleTileKernelINS2_10policy_hubIijN4cuda3__47maximumIiEEE10Policy1000EPiSB_iS8_iiNS5_3std3__410__identityEEEvT0_T1_T2_T3_T4_T6_E12temp_storage+36];
	max.s32 	%r686, %r376, %r377;
	bra.uni 	$L__BB8_72;
$L__BB8_52:
	// begin inline asm
	mov.u32 %r268, %laneid;
	// end inline asm
	and.b32  	%r294, %r62, 992;
	add.s32 	%r295, %r294, 32;
	setp.gt.s32 	%p27, %r295, %r124;
	not.b32 	%r296, %r294;
	add.s32 	%r297, %r124, %r296;
	selp.b32 	%r292, %r297, 31, %p27;
	mov.b32 	%r271, 1;
	mov.b32 	%r293, -1;
	// begin inline asm
	shfl.sync.down.b32 %r269, %r670, %r271, %r292, %r293;
	// end inline asm
	setp.lt.s32 	%p28, %r268, %r292;
	max.s32 	%r298, %r670, %r269;
	selp.b32 	%r275, %r298, %r670, %p28;
	mov.b32 	%r276, 2;
	// begin inline asm
	shfl.sync.down.b32 %r274, %r275, %r276, %r292, %r293;
	// end inline asm
	add.s32 	%r299, %r268, 2;
	setp.gt.s32 	%p29, %r299, %r292;
	max.s32 	%r300, %r275, %r274;
	selp.b32 	%r280, %r275, %r300, %p29;
	mov.b32 	%r281, 4;
	// begin inline asm
	shfl.sync.down.b32 %r279, %r280, %r281, %r292, %r293;
	// end inline asm
	add.s32 	%r301, %r268, 4;
	setp.gt.s32 	%p30, %r301, %r292;
	max.s32 	%r302, %r280, %r279;
	selp.b32 	%r285, %r280, %r302, %p30;
	mov.b32 	%r286, 8;
	// begin inline asm
	shfl.sync.down.b32 %r284, %r285, %r286, %r292, %r293;
	// end inline asm
	add.s32 	%r303, %r268, 8;
	setp.gt.s32 	%p31, %r303, %r292;
	max.s32 	%r304, %r285, %r284;
	selp.b32 	%r290, %r285, %r304, %p31;
	mov.b32 	%r291, 16;
	// begin inline asm
	shfl.sync.down.b32 %r289, %r290, %r291, %r292, %r293;
	// end inline asm
	add.s32 	%r305, %r268, 16;
	setp.gt.s32 	%p32, %r305, %r292;
	max.s32 	%r306, %r290, %r289;
	selp.b32 	%r686, %r290, %r306, %p32;
	setp.ne.s32 	%p33, %r268, 0;
	@%p33 bra 	$L__BB8_54;
	shr.u32 	%r307, %r62, 3;
	and.b32  	%r308, %r307, 124;
	mov.u32 	%r309, _ZZN3cub18CUB_300001_SM_10006detail6reduce28DeviceReduceSingleTileKernelINS2_10policy_hubIijN4cuda3__47maximumIiEEE10Policy1000EPiSB_iS8_iiNS5_3std3__410__identityEEEvT0_T1_T2_T3_T4_T6_E12temp_storage;
	add.s32 	%r310, %r309, %r308;
	st.shared.u32 	[%r310+8], %r686;
$L__BB8_54:
	bar.sync 	0;
	setp.ne.s32 	%p34, %r62, 0;
	@%p34 bra 	$L__BB8_72;
	setp.gt.s32 	%p35, %r124, 32;
	ld.shared.u32 	%r311, [_ZZN3cub18CUB_300001_SM_10006detail6reduce28DeviceReduceSingleTileKernelINS2_10policy_hubIijN4cuda3__47maximumIiEEE10Policy1000EPiSB_iS8_iiNS5_3std3__410__identityEEEvT0_T1_T2_T3_T4_T6_E12temp_storage+12];
	max.s32 	%r312, %r686, %r311;
	selp.b32 	%r313, %r312, %r686, %p35;
	setp.gt.s32 	%p36, %r124, 64;
	ld.shared.u32 	%r314, [_ZZN3cub18CUB_300001_SM_10006detail6reduce28DeviceReduceSingleTileKernelINS2_10policy_hubIijN4cuda3__47maximumIiEEE10Policy1000EPiSB_iS8_iiNS5_3std3__410__identityEEEvT0_T1_T2_T3_T4_T6_E12temp_storage+16];
	max.s32 	%r315, %r313, %r314;
	selp.b32 	%r316, %r315, %r313, %p36;
	setp.gt.s32 	%p37, %r124, 96;
	ld.shared.u32 	%r317, [_ZZN3cub18CUB_300001_SM_10006detail6reduce28DeviceReduceSingleTileKernelINS2_10policy_hubIijN4cuda3__47maximumIiEEE10Policy1000EPiSB_iS8_iiNS5_3std3__410__identityEEEvT0_T1_T2_T3_T4_T6_E12temp_storage+20];
	max.s32 	%r318, %r316, %r317;
	selp.b32 	%r319, %r318, %r316, %p37;
	setp.gt.s32 	%p38, %r124, 128;
	ld.shared.u32 	%r320, [_ZZN3cub18CUB_300001_SM_10006detail6reduce28DeviceReduceSingleTileKernelINS2_10policy_hubIijN4cuda3__47maximumIiEEE10Policy1000EPiSB_iS8_iiNS5_3std3__410__identityEEEvT0_T1_T2_T3_T4_T6_E12temp_storage+24];
	max.s32 	%r321, %r319, %r320;
	selp.b32 	%r322, %r321, %r319, %p38;
	setp.gt.s32 	%p39, %r124, 160;
	ld.shared.u32 	%r323, [_ZZN3cub18CUB_300001_SM_10006detail6reduce28DeviceReduceSingleTileKernelINS2_10policy_hubIijN4cuda3__47maximumIiEEE10Policy1000EPiSB_iS8_iiNS5_3std3__410__identityEEEvT0_T1_T2_T3_T4_T6_E12temp_storage+28];
	max.s32 	%r324, %r322, %r323;
	selp.b32 	%r325, %r324, %r322, %p39;
	setp.gt.s32 	%p40, %r124, 192;
	ld.shared.u32 	%r326, [_ZZN3cub18CUB_300001_SM_10006detail6reduce28DeviceReduceSingleTileKernelINS2_10policy_hubIijN4cuda3__47maximumIiEEE10Policy1000EPiSB_iS8_iiNS5_3std3__410__identityEEEvT0_T1_T2_T3_T4_T6_E12temp_storage+32];
	max.s32 	%r327, %r325, %r326;
	selp.b32 	%r328, %r327, %r325, %p40;
	setp.gt.s32 	%p41, %r124, 224;
	ld.shared.u32 	%r329, [_ZZN3cub18CUB_300001_SM_10006detail6reduce28DeviceReduceSingleTileKernelINS2_10policy_hubIijN4cuda3__47maximumIiEEE10Policy1000EPiSB_iS8_iiNS5_3std3__410__identityEEEvT0_T1_T2_T3_T4_T6_E12temp_storage+36];
	max.s32 	%r330, %r328, %r329;
	selp.b32 	%r686, %r330, %r328, %p41;
	bra.uni 	$L__BB8_72;
$L__BB8_56:
	mov.u32 	%r88, %tid.x;
	mul.wide.u32 	%rd35, %r88, 4;
	add.s64 	%rd19, %rd16, %rd35;
	// begin inline asm
	ld.global.nc.u32 %r126, [%rd19];
	// end inline asm
	add.s64 	%rd20, %rd19, 1024;
	// begin inline asm
	ld.global.nc.u32 %r127, [%rd20];
	// end inline asm
	add.s64 	%rd21, %rd19, 2048;
	// begin inline asm
	ld.global.nc.u32 %r128, [%rd21];
	// end inline asm
	add.s64 	%rd22, %rd19, 3072;
	// begin inline asm
	ld.global.nc.u32 %r129, [%rd22];
	// end inline asm
	add.s64 	%rd23, %rd19, 4096;
	// begin inline asm
	ld.global.nc.u32 %r130, [%rd23];
	// end inline asm
	add.s64 	%rd24, %rd19, 5120;
	// begin inline asm
	ld.global.nc.u32 %r131, [%rd24];
	// end inline asm
	add.s64 	%rd25, %rd19, 6144;
	// begin inline asm
	ld.global.nc.u32 %r132, [%rd25];
	// end inline asm
	add.s64 	%rd26, %rd19, 7168;
	// begin inline asm
	ld.global.nc.u32 %r133, [%rd26];
	// end inline asm
	add.s64 	%rd27, %rd19, 8192;
	// begin inline asm
	ld.global.nc.u32 %r134, [%rd27];
	// end inline asm
	add.s64 	%rd28, %rd19, 9216;
	// begin inline asm
	ld.global.nc.u32 %r135, [%rd28];
	// end inline asm
	add.s64 	%rd29, %rd19, 10240;
	// begin inline asm
	ld.global.nc.u32 %r136, [%rd29];
	// end inline asm
	add.s64 	%rd30, %rd19, 11264;
	// begin inline asm
	ld.global.nc.u32 %r137, [%rd30];
	// end inline asm
	add.s64 	%rd31, %rd19, 12288;
	// begin inline asm
	ld.global.nc.u32 %r138, [%rd31];
	// end inline asm
	add.s64 	%rd32, %rd19, 13312;
	// begin inline asm
	ld.global.nc.u32 %r139, [%rd32];
	// end inline asm
	add.s64 	%rd33, %rd19, 14336;
	// begin inline asm
	ld.global.nc.u32 %r140, [%rd33];
	// end inline asm
	add.s64 	%rd34, %rd19, 15360;
	// begin inline asm
	ld.global.nc.u32 %r141, [%rd34];
	// end inline asm
	max.s32 	%r143, %r126, %r127;
	max.s32 	%r144, %r143, %r128;
	max.s32 	%r145, %r129, %r130;
	max.s32 	%r146, %r145, %r131;
	max.s32 	%r147, %r132, %r133;
	max.s32 	%r148, %r147, %r134;
	max.s32 	%r149, %r135, %r136;
	max.s32 	%r150, %r149, %r137;
	max.s32 	%r151, %r138, %r139;
	max.s32 	%r152, %r151, %r140;
	max.s32 	%r153, %r144, %r146;
	max.s32 	%r154, %r153, %r148;
	max.s32 	%r155, %r150, %r152;
	max.s32 	%r156, %r155, %r141;
	max.s32 	%r685, %r154, %r156;
	setp.lt.u32 	%p4, %r124, 8192;
	mov.b32 	%r674, 4096;
	@%p4 bra 	$L__BB8_60;
	add.s32 	%r90, %r124, -4096;
	mov.b32 	%r674, 4096;
$L__BB8_58:
	mul.wide.s32 	%rd52, %r674, 4;
	add.s64 	%rd36, %rd19, %rd52;
	// begin inline asm
	ld.global.nc.u32 %r158, [%rd36];
	// end inline asm
	add.s64 	%rd37, %rd36, 1024;
	// begin inline asm
	ld.global.nc.u32 %r159, [%rd37];
	// end inline asm
	add.s64 	%rd38, %rd36, 2048;
	// begin inline asm
	ld.global.nc.u32 %r160, [%rd38];
	// end inline asm
	add.s64 	%rd39, %rd36, 3072;
	// begin inline asm
	ld.global.nc.u32 %r161, [%rd39];
	// end inline asm
	add.s64 	%rd40, %rd36, 4096;
	// begin inline asm
	ld.global.nc.u32 %r162, [%rd40];
	// end inline asm
	add.s64 	%rd41, %rd36, 5120;
	// begin inline asm
	ld.global.nc.u32 %r163, [%rd41];
	// end inline asm
	add.s64 	%rd42, %rd36, 6144;
	// begin inline asm
	ld.global.nc.u32 %r164, [%rd42];
	// end inline asm
	add.s64 	%rd43, %rd36, 7168;
	// begin inline asm
	ld.global.nc.u32 %r165, [%rd43];
	// end inline asm
	add.s64 	%rd44, %rd36, 8192;
	// begin inline asm
	ld.global.nc.u32 %r166, [%rd44];
	// end inline asm
	add.s64 	%rd45, %rd36, 9216;
	// begin inline asm
	ld.global.nc.u32 %r167, [%rd45];
	// end inline asm
	add.s64 	%rd46, %rd36, 10240;
	// begin inline asm
	ld.global.nc.u32 %r168, [%rd46];
	// end inline asm
	add.s64 	%rd47, %rd36, 11264;
	// begin inline asm
	ld.global.nc.u32 %r169, [%rd47];
	// end inline asm
	add.s64 	%rd48, %rd36, 12288;
	// begin inline asm
	ld.global.nc.u32 %r170, [%rd48];
	// end inline asm
	add.s64 	%rd49, %rd36, 13312;
	// begin inline asm
	ld.global.nc.u32 %r171, [%rd49];
	// end inline asm
	add.s64 	%rd50, %rd36, 14336;
	// begin inline asm
	ld.global.nc.u32 %r172, [%rd50];
	// end inline asm
	add.s64 	%rd51, %rd36, 15360;
	// begin inline asm
	ld.global.nc.u32 %r173, [%rd51];
	// end inline asm
	max.s32 	%r174, %r685, %r158;
	max.s32 	%r175, %r174, %r159;
	max.s32 	%r176, %r160, %r161;
	max.s32 	%r177, %r176, %r162;
	max.s32 	%r178, %r163, %r164;
	max.s32 	%r179, %r178, %r165;
	max.s32 	%r180, %r166, %r167;
	max.s32 	%r181, %r180, %r168;
	max.s32 	%r182, %r169, %r170;
	max.s32 	%r183, %r182, %r171;
	max.s32 	%r184, %r172, %r173;
	max.s32 	%r185, %r175, %r177;
	max.s32 	%r186, %r185, %r179;
	max.s32 	%r187, %r181, %r183;
	max.s32 	%r188, %r187, %r184;
	max.s32 	%r685, %r186, %r188;
	sub.s32 	%r189, %r124, %r674;
	setp.lt.s32 	%p5, %r189, 4096;
	@%p5 bra 	$L__BB8_68;
	add.s32 	%r674, %r674, 4096;
	setp.le.s32 	%p6, %r674, %r90;
	@%p6 bra 	$L__BB8_58;
$L__BB8_60:
	setp.le.s32 	%p7, %r124, %r674;
	@%p7 bra 	$L__BB8_68;
	sub.s32 	%r97, %r124, %r674;
	setp.ge.s32 	%p8, %r88, %r97;
	@%p8 bra 	$L__BB8_68;
	not.b32 	%r191, %r88;
	add.s32 	%r192, %r124, %r191;
	sub.s32 	%r98, %r192, %r674;
	and.b32  	%r193, %r98, 768;
	setp.eq.s32 	%p9, %r193, 768;
	mov.u32 	%r679, %r88;
	@%p9 bra 	$L__BB8_65;
	add.s32 	%r676, %r88, %r674;
	shr.u32 	%r194, %r98, 8;
	add.s32 	%r195, %r194, 1;
	and.b32  	%r196, %r195, 3;
	neg.s32 	%r675, %r196;
	mov.u32 	%r679, %r88;
$L__BB8_64:
	.pragma "nounroll";
	mul.wide.u32 	%rd54, %r676, 4;
	add.s64 	%rd53, %rd16, %rd54;
	// begin inline asm
	ld.global.nc.u32 %r197, [%rd53];
	// end inline asm
	max.s32 	%r685, %r685, %r197;
	add.s32 	%r679, %r679, 256;
	add.s32 	%r676, %r676, 256;
	add.s32 	%r675, %r675, 1;
	setp.ne.s32 	%p10, %r675, 0;
	@%p10 bra 	$L__BB8_64;
$L__BB8_65:
	setp.lt.u32 	%p11, %r98, 768;
	@%p11 bra 	$L__BB8_68;
	cvt.u64.u32 	%rd55, %r679;
	cvt.u64.u32 	%rd56, %r674;
	add.s64 	%rd57, %rd55, %rd56;
	shl.b64 	%rd58, %rd57, 2;
	add.s64 	%rd59, %rd58, %rd16;
	add.s64 	%rd124, %rd59, 2048;
	add.s32 	%r682, %r679, %r674;
$L__BB8_67:
	mul.wide.u32 	%rd64, %r682, 4;
	add.s64 	%rd60, %rd16, %rd64;
	// begin inline asm
	ld.global.nc.u32 %r198, [%rd60];
	// end inline asm
	max.s32 	%r202, %r685, %r198;
	add.s64 	%rd61, %rd124, -1024;
	// begin inline asm
	ld.global.nc.u32 %r199, [%rd61];
	// end inline asm
	max.s32 	%r203, %r202, %r199;
	// begin inline asm
	ld.global.nc.u32 %r200, [%rd124];
	// end inline asm
	max.s32 	%r204, %r203, %r200;
	add.s64 	%rd63, %rd124, 1024;
	// begin inline asm
	ld.global.nc.u32 %r201, [%rd63];
	// end inline asm
	max.s32 	%r685, %r204, %r201;
	add.s32 	%r679, %r679, 1024;
	add.s64 	%rd124, %rd124, 4096;
	add.s32 	%r682, %r682, 1024;
	setp.lt.s32 	%p12, %r679, %r97;
	@%p12 bra 	$L__BB8_67;
$L__BB8_68:
	// begin inline asm
	mov.u32 %r205, %laneid;
	// end inline asm
	mov.b32 	%r208, 1;
	mov.b32 	%r229, 31;
	mov.b32 	%r230, -1;
	// begin inline asm
	shfl.sync.down.b32 %r206, %r685, %r208, %r229, %r230;
	// end inline asm
	setp.gt.s32 	%p13, %r205, 30;
	max.s32 	%r231, %r685, %r206;
	selp.b32 	%r212, %r685, %r231, %p13;
	mov.b32 	%r213, 2;
	// begin inline asm
	shfl.sync.down.b32 %r211, %r212, %r213, %r229, %r230;
	// end inline asm
	setp.gt.s32 	%p14, %r205, 29;
	max.s32 	%r232, %r212, %r211;
	selp.b32 	%r217, %r212, %r232, %p14;
	mov.b32 	%r218, 4;
	// begin inline asm
	shfl.sync.down.b32 %r216, %r217, %r218, %r229, %r230;
	// end inline asm
	setp.gt.s32 	%p15, %r205, 27;
	max.s32 	%r233, %r217, %r216;
	selp.b32 	%r222, %r217, %r233, %p15;
	mov.b32 	%r223, 8;
	// begin inline asm
	shfl.sync.down.b32 %r221, %r222, %r223, %r229, %r230;
	// end inline asm
	setp.gt.s32 	%p16, %r205, 23;
	max.s32 	%r234, %r222, %r221;
	selp.b32 	%r227, %r222, %r234, %p16;
	mov.b32 	%r228, 16;
	// begin inline asm
	shfl.sync.down.b32 %r226, %r227, %r228, %r229, %r230;
	// end inline asm
	setp.gt.s32 	%p17, %r205, 15;
	max.s32 	%r120, %r227, %r226;
	selp.b32 	%r686, %r227, %r120, %p17;
	setp.ne.s32 	%p18, %r205, 0;
	@%p18 bra 	$L__BB8_70;
	shr.u32 	%r235, %r88, 3;
	and.b32  	%r236, %r235, 124;
	mov.u32 	%r237, _ZZN3cub18CUB_300001_SM_10006detail6reduce28DeviceReduceSingleTileKernelINS2_10policy_hubIijN4cuda3__47maximumIiEEE10Policy1000EPiSB_iS8_iiNS5_3std3__410__identityEEEvT0_T1_T2_T3_T4_T6_E12temp_storage;
	add.s32 	%r238, %r237, %r236;
	st.shared.u32 	[%r238+8], %r120;
$L__BB8_70:
	bar.sync 	0;
	setp.ne.s32 	%p19, %r88, 0;
	@%p19 bra 	$L__BB8_72;
	ld.shared.u32 	%r239, [_ZZN3cub18CUB_300001_SM_10006detail6reduce28DeviceReduceSingleTileKernelINS2_10policy_hubIijN4cuda3__47maximumIiEEE10Policy1000EPiSB_iS8_iiNS5_3std3__410__identityEEEvT0_T1_T2_T3_T4_T6_E12temp_storage+12];
	max.s32 	%r240, %r686, %r239;
	ld.shared.u32 	%r241, [_ZZN3cub18CUB_300001_SM_10006detail6reduce28DeviceReduceSingleTileKernelINS2_10policy_hubIijN4cuda3__47maximumIiEEE10Policy1000EPiSB_iS8_iiNS5_3std3__410__identityEEEvT0_T1_T2_T3_T4_T6_E12temp_storage+16];
	max.s32 	%r242, %r240, %r241;
	ld.shared.u32 	%r243, [_ZZN3cub18CUB_300001_SM_10006detail6reduce28DeviceReduceSingleTileKernelINS2_10policy_hubIijN4cuda3__47maximumIiEEE10Policy1000EPiSB_iS8_iiNS5_3std3__410__identityEEEvT0_T1_T2_T3_T4_T6_E12temp_storage+20];
	max.s32 	%r244, %r242, %r243;
	ld.shared.u32 	%r245, [_ZZN3cub18CUB_300001_SM_10006detail6reduce28DeviceReduceSingleTileKernelINS2_10policy_hubIijN4cuda3__47maximumIiEEE10Policy1000EPiSB_iS8_iiNS5_3std3__410__identityEEEvT0_T1_T2_T3_T4_T6_E12temp_storage+24];
	max.s32 	%r246, %r244, %r245;
	ld.shared.u32 	%r247, [_ZZN3cub18CUB_300001_SM_10006detail6reduce28DeviceReduceSingleTileKernelINS2_10policy_hubIijN4cuda3__47maximumIiEEE10Policy1000EPiSB_iS8_iiNS5_3std3__410__identityEEEvT0_T1_T2_T3_T4_T6_E12temp_storage+28];
	max.s32 	%r248, %r246, %r247;
	ld.shared.u32 	%r249, [_ZZN3cub18CUB_300001_SM_10006detail6reduce28DeviceReduceSingleTileKernelINS2_10policy_hubIijN4cuda3__47maximumIiEEE10Policy1000EPiSB_iS8_iiNS5_3std3__410__identityEEEvT0_T1_T2_T3_T4_T6_E12temp_storage+32];
	max.s32 	%r250, %r248, %r249;
	ld.shared.u32 	%r251, [_ZZN3cub18CUB_300001_SM_10006detail6reduce28DeviceReduceSingleTileKernelINS2_10policy_hubIijN4cuda3__47maximumIiEEE10Policy1000EPiSB_iS8_iiNS5_3std3__410__identityEEEvT0_T1_T2_T3_T4_T6_E12temp_storage+36];
	max.s32 	%r686, %r250, %r251;
$L__BB8_72:
	mov.u32 	%r631, %tid.x;
	setp.ne.s32 	%p95, %r631, 0;
	@%p95 bra 	$L__BB8_74;
	max.s32 	%r632, %r125, %r686;
	st.global.u32 	[%rd1], %r632;
$L__BB8_74:
	ret;

}
	// .globl	_ZN3cub18CUB_300001_SM_10006detail6reduce28DeviceReduceSingleTileKernelINS2_10policy_hubIiyN4cuda3__47maximumIiEEE10Policy1000EN6thrust24THRUST_300001_SM_1000_NS6detail15normal_iteratorINSC_10device_ptrIiEEEEPiyS8_iiNS5_3std3__410__identityEEEvT0_T1_T2_T3_T4_T6_
.visible .entry _ZN3cub18CUB_300001_SM_10006detail6reduce28DeviceReduceSingleTileKernelINS2_10policy_hubIiyN4cuda3__47maximumIiEEE10Policy1000EN6thrust24THRUST_300001_SM_1000_NS6detail15normal_iteratorINSC_10device_ptrIiEEEEPiyS8_iiNS5_3std3__410__identityEEEvT0_T1_T2_T3_T4_T6_(
	.param .align 8 .b8 _ZN3cub18CUB_300001_SM_10006detail6reduce28DeviceReduceSingleTileKernelINS2_10policy_hubIiyN4cuda3__47maximumIiEEE10Policy1000EN6thrust24THRUST_300001_SM_1000_NS6detail15normal_iteratorINSC_10device_ptrIiEEEEPiyS8_iiNS5_3std3__410__identityEEEvT0_T1_T2_T3_T4_T6__param_0[8],
	.param .u64 .ptr .align 1 _ZN3cub18CUB_300001_SM_10006detail6reduce28DeviceReduceSingleTileKernelINS2_10policy_hubIiyN4cuda3__47maximumIiEEE10Policy1000EN6thrust24THRUST_300001_SM_1000_NS6detail15normal_iteratorINSC_10device_ptrIiEEEEPiyS8_iiNS5_3std3__410__identityEEEvT0_T1_T2_T3_T4_T6__param_1,
	.param .u64 _ZN3cub18CUB_300001_SM_10006detail6reduce28DeviceReduceSingleTileKernelINS2_10policy_hubIiyN4cuda3__47maximumIiEEE10Policy1000EN6thrust24THRUST_300001_SM_1000_NS6detail15normal_iteratorINSC_10device_ptrIiEEEEPiyS8_iiNS5_3std3__410__identityEEEvT0_T1_T2_T3_T4_T6__param_2,
	.param .align 1 .b8 _ZN3cub18CUB_300001_SM_10006detail6reduce28DeviceReduceSingleTileKernelINS2_10policy_hubIiyN4cuda3__47maximumIiEEE10Policy1000EN6thrust24THRUST_300001_SM_1000_NS6detail15normal_iteratorINSC_10device_ptrIiEEEEPiyS8_iiNS5_3std3__410__identityEEEvT0_T1_T2_T3_T4_T6__param_3[1],
	.param .u32 _ZN3cub18CUB_300001_SM_10006detail6reduce28DeviceReduceSingleTileKernelINS2_10policy_hubIiyN4cuda3__47maximumIiEEE10Policy1000EN6thrust24THRUST_300001_SM_1000_NS6detail15normal_iteratorINSC_10device_ptrIiEEEEPiyS8_iiNS5_3std3__410__identityEEEvT0_T1_T2_T3_T4_T6__param_4,
	.param .align 1 .b8 _ZN3cub18CUB_300001_SM_10006detail6reduce28DeviceReduceSingleTileKernelINS2_10policy_hubIiyN4cuda3__47maximumIiEEE10Policy1000EN6thrust24THRUST_300001_SM_1000_NS6detail15normal_iteratorINSC_10device_ptrIiEEEEPiyS8_iiNS5_3std3__410__identityEEEvT0_T1_T2_T3_T4_T6__param_5[1]
)
.maxntid 256
.minnctapersm 1
{
	.reg .pred 	%p<59>;
	.reg .b32 	%r<471>;
	.reg .b64 	%rd<56>;
	// demoted variable
	.shared .align 4 .b8 _ZZN3cub18CUB_300001_SM_10006detail6reduce28DeviceReduceSingleTileKernelINS2_10policy_hubIiyN4cuda3__47maximumIiEEE10Policy1000EN6thrust24THRUST_300001_SM_1000_NS6detail15normal_iteratorINSC_10device_ptrIiEEEEPiyS8_iiNS5_3std3__410__identityEEEvT0_T1_T2_T3_T4_T6_E12temp_storage[44];
	ld.param.u64 	%rd18, [_ZN3cub18CUB_300001_SM_10006detail6reduce28DeviceReduceSingleTileKernelINS2_10policy_hubIiyN4cuda3__47maximumIiEEE10Policy1000EN6thrust24THRUST_300001_SM_1000_NS6detail15normal_iteratorINSC_10device_ptrIiEEEEPiyS8_iiNS5_3std3__410__identityEEEvT0_T1_T2_T3_T4_T6__param_0];
	ld.param.u64 	%rd20, [_ZN3cub18CUB_300001_SM_10006detail6reduce28DeviceReduceSingleTileKernelINS2_10policy_hubIiyN4cuda3__47maximumIiEEE10Policy1000EN6thrust24THRUST_300001_SM_1000_NS6detail15normal_iteratorINSC_10device_ptrIiEEEEPiyS8_iiNS5_3std3__410__identityEEEvT0_T1_T2_T3_T4_T6__param_1];
	ld.param.u64 	%rd19, [_ZN3cub18CUB_300001_SM_10006detail6reduce28DeviceReduceSingleTileKernelINS2_10policy_hubIiyN4cuda3__47maximumIiEEE10Policy1000EN6thrust24THRUST_300001_SM_1000_NS6detail15normal_iteratorINSC_10device_ptrIiEEEEPiyS8_iiNS5_3std3__410__identityEEEvT0_T1_T2_T3_T4_T6__param_2];
	ld.param.u32 	%r83, [_ZN3cub18CUB_300001_SM_10006detail6reduce28DeviceReduceSingleTileKernelINS2_10policy_hubIiyN4cuda3__47maximumIiEEE10Policy1000EN6thrust24THRUST_300001_SM_1000_NS6detail15normal_iteratorINSC_10device_ptrIiEEEEPiyS8_iiNS5_3std3__410__identityEEEvT0_T1_T2_T3_T4_T6__param_4];
	cvta.to.global.u64 	%rd1, %rd20;
	setp.ne.s64 	%p1, %rd19, 0;
	@%p1 bra 	$L__BB9_3;
	mov.u32 	%r434, %tid.x;
	setp.ne.s32 	%p58, %r434, 0;
	@%p58 bra 	$L__BB9_51;
	st.global.u32 	[%rd1], %r83;
	bra.uni 	$L__BB9_51;
$L__BB9_3:
	cvta.to.global.u64 	%rd2, %rd18;
	setp.gt.u64 	%p2, %rd19, 4095;
	@%p2 bra 	$L__BB9_28;
	cvt.u32.u64 	%r1, %rd19;
	mov.u32 	%r2, %tid.x;
	setp.ge.u32 	%p24, %r2, %r1;
	mov.b32 	%r452, 0;
	mov.u32 	%r441, %r2;
	@%p24 bra 	$L__BB9_6;
	mul.wide.u32 	%rd41, %r2, 4;
	add.s64 	%rd42, %rd2, %rd41;
	ld.global.u32 	%r452, [%rd42];
	add.s32 	%r441, %r2, 256;
$L__BB9_6:
	setp.ge.u32 	%p25, %r441, %r1;
	@%p25 bra 	$L__BB9_19;
	not.b32 	%r262, %r441;
	add.s32 	%r263, %r262, %r1;
	shr.u32 	%r264, %r263, 8;
	add.s32 	%r7, %r264, 1;
	and.b32  	%r8, %r7, 15;
	setp.lt.u32 	%p26, %r263, 3840;
	@%p26 bra 	$L__BB9_10;
	and.b32  	%r265, %r7, 33554416;
	neg.s32 	%r437, %r265;
	mul.wide.u32 	%rd43, %r441, 4;
	add.s64 	%rd44, %rd43, %rd2;
	add.s64 	%rd51, %rd44, 8192;
$L__BB9_9:
	.pragma "nounroll";
	ld.global.u32 	%r266, [%rd51+-8192];
	max.s32 	%r267, %r452, %r266;
	ld.global.u32 	%r268, [%rd51+-7168];
	max.s32 	%r269, %r267, %r268;
	ld.global.u32 	%r270, [%rd51+-6144];
	max.s32 	%r271, %r269, %r270;
	ld.global.u32 	%r272, [%rd51+-5120];
	max.s32 	%r273, %r271, %r272;
	ld.global.u32 	%r274, [%rd51+-4096];
	max.s32 	%r275, %r273, %r274;
	ld.global.u32 	%r276, [%rd51+-3072];
	max.s32 	%r277, %r275, %r276;
	ld.global.u32 	%r278, [%rd51+-2048];
	max.s32 	%r279, %r277, %r278;
	ld.global.u32 	%r280, [%rd51+-1024];
	max.s32 	%r281, %r279, %r280;
	ld.global.u32 	%r282, [%rd51];
	max.s32 	%r283, %r281, %r282;
	ld.global.u32 	%r284, [%rd51+1024];
	max.s32 	%r285, %r283, %r284;
	ld.global.u32 	%r286, [%rd51+2048];
	max.s32 	%r287, %r285, %r286;
	ld.global.u32 	%r288, [%rd51+3072];
	max.s32 	%r289, %r287, %r288;
	ld.global.u32 	%r290, [%rd51+4096];
	max.s32 	%r291, %r289, %r290;
	ld.global.u32 	%r292, [%rd51+5120];
	max.s32 	%r293, %r291, %r292;
	ld.global.u32 	%r294, [%rd51+6144];
	max.s32 	%r295, %r293, %r294;
	ld.global.u32 	%r296, [%rd51+7168];
	max.s32 	%r452, %r295, %r296;
	add.s32 	%r441, %r441, 4096;
	add.s32 	%r437, %r437, 16;
	add.s64 	%rd51, %rd51, 16384;
	setp.ne.s32 	%p27, %r437, 0;
	@%p27 bra 	$L__BB9_9;
$L__BB9_10:
	setp.eq.s32 	%p28, %r8, 0;
	@%p28 bra 	$L__BB9_19;
	and.b32  	%r19, %r7, 7;
	setp.lt.u32 	%p29, %r8, 8;
	@%p29 bra 	$L__BB9_13;
	mul.wide.s32 	%rd45, %r441, 4;
	add.s64 	%rd46, %rd2, %rd45;
	ld.global.u32 	%r298, [%rd46];
	max.s32 	%r299, %r452, %r298;
	ld.global.u32 	%r300, [%rd46+1024];
	max.s32 	%r301, %r299, %r300;
	ld.global.u32 	%r302, [%rd46+2048];
	max.s32 	%r303, %r301, %r302;
	ld.global.u32 	%r304, [%rd46+3072];
	max.s32 	%r305, %r303, %r304;
	ld.global.u32 	%r306, [%rd46+4096];
	max.s32 	%r307, %r305, %r306;
	ld.global.u32 	%r308, [%rd46+5120];
	max.s32 	%r309, %r307, %r308;
	ld.global.u32 	%r310, [%rd46+6144];
	max.s32 	%r311, %r309, %r310;
	ld.global.u32 	%r312, [%rd46+7168];
	max.s32 	%r452, %r311, %r312;
	add.s32 	%r441, %r441, 2048;
$L__BB9_13:
	setp.eq.s32 	%p30, %r19, 0;
	@%p30 bra 	$L__BB9_19;
	and.b32  	%r25, %r7, 3;
	setp.lt.u32 	%p31, %r19, 4;
	@%p31 bra 	$L__BB9_16;
	mul.wide.s32 	%rd47, %r441, 4;
	add.s64 	%rd48, %rd2, %rd47;
	ld.global.u32 	%r314, [%rd48];
	max.s32 	%r315, %r452, %r314;
	ld.global.u32 	%r316, [%rd48+1024];
	max.s32 	%r317, %r315, %r316;
	ld.global.u32 	%r318, [%rd48+2048];
	max.s32 	%r319, %r317, %r318;
	ld.global.u32 	%r320, [%rd48+3072];
	max.s32 	%r452, %r319, %r320;
	add.s32 	%r441, %r441, 1024;
$L__BB9_16:
	setp.eq.s32 	%p32, %r25, 0;
	@%p32 bra 	$L__BB9_19;
	neg.s32 	%r449, %r25;
$L__BB9_18:
	.pragma "nounroll";
	mul.wide.s32 	%rd49, %r441, 4;
	add.s64 	%rd50, %rd2, %rd49;
	ld.global.u32 	%r321, [%rd50];
	max.s32 	%r452, %r452, %r321;
	add.s32 	%r441, %r441, 256;
	add.s32 	%r449, %r449, 1;
	setp.ne.s32 	%p33, %r449, 0;
	@%p33 bra 	$L__BB9_18;
$L__BB9_19:
	setp.lt.u64 	%p34, %rd19, 256;
	@%p34 bra 	$L__BB9_24;
	// begin inline asm
	mov.u32 %r385, %laneid;
	// end inline asm
	mov.b32 	%r388, 1;
	mov.b32 	%r409, 31;
	mov.b32 	%r410, -1;
	// begin inline asm
	shfl.sync.down.b32 %r386, %r452, %r388, %r409, %r410;
	// end inline asm
	setp.gt.s32 	%p50, %r385, 30;
	max.s32 	%r411, %r452, %r386;
	selp.b32 	%r392, %r452, %r411, %p50;
	mov.b32 	%r393, 2;
	// begin inline asm
	shfl.sync.down.b32 %r391, %r392, %r393, %r409, %r410;
	// end inline asm
	setp.gt.s32 	%p51, %r385, 29;
	max.s32 	%r412, %r392, %r391;
	selp.b32 	%r397, %r392, %r412, %p51;
	mov.b32 	%r398, 4;
	// begin inline asm
	shfl.sync.down.b32 %r396, %r397, %r398, %r409, %r410;
	// end inline asm
	setp.gt.s32 	%p52, %r385, 27;
	max.s32 	%r413, %r397, %r396;
	selp.b32 	%r402, %r397, %r413, %p52;
	mov.b32 	%r403, 8;
	// begin inline asm
	shfl.sync.down.b32 %r401, %r402, %r403, %r409, %r410;
	// end inline asm
	setp.gt.s32 	%p53, %r385, 23;
	max.s32 	%r414, %r402, %r401;
	selp.b32 	%r407, %r402, %r414, %p53;
	mov.b32 	%r408, 16;
	// begin inline asm
	shfl.sync.down.b32 %r406, %r407, %r408, %r409, %r410;
	// end inline asm
	setp.gt.s32 	%p54, %r385, 15;
	max.s32 	%r39, %r407, %r406;
	selp.b32 	%r470, %r407, %r39, %p54;
	setp.ne.s32 	%p55, %r385, 0;
	@%p55 bra 	$L__BB9_22;
	shr.u32 	%r415, %r2, 3;
	and.b32  	%r416, %r415, 124;
	mov.u32 	%r417, _ZZN3cub18CUB_300001_SM_10006detail6reduce28DeviceReduceSingleTileKernelINS2_10policy_hubIiyN4cuda3__47maximumIiEEE10Policy1000EN6thrust24THRUST_300001_SM_1000_NS6detail15normal_iteratorINSC_10device_ptrIiEEEEPiyS8_iiNS5_3std3__410__identityEEEvT0_T1_T2_T3_T4_T6_E12temp_storage;
	add.s32 	%r418, %r417, %r416;
	st.shared.u32 	[%r418+8], %r39;
$L__BB9_22:
	bar.sync 	0;
	setp.ne.s32 	%p56, %r2, 0;
	@%p56 bra 	$L__BB9_49;
	ld.shared.u32 	%r419, [_ZZN3cub18CUB_300001_SM_10006detail6reduce28DeviceReduceSingleTileKernelINS2_10policy_hubIiyN4cuda3__47maximumIiEEE10Policy1000EN6thrust24THRUST_300001_SM_1000_NS6detail15normal_iteratorINSC_10device_ptrIiEEEEPiyS8_iiNS5_3std3__410__identityEEEvT0_T1_T2_T3_T4_T6_E12temp_storage+12];
	max.s32 	%r420, %r470, %r419;
	ld.shared.u32 	%r421, [_ZZN3cub18CUB_300001_SM_10006detail6reduce28DeviceReduceSingleTileKernelINS2_10policy_hubIiyN4cuda3__47maximumIiEEE10Policy1000EN6thrust24THRUST_300001_SM_1000_NS6detail15normal_iteratorINSC_10device_ptrIiEEEEPiyS8_iiNS5_3std3__410__identityEEEvT0_T1_T2_T3_T4_T6_E12temp_storage+16];
	max.s32 	%r422, %r420, %r421;
	ld.shared.u32 	%r423, [_ZZN3cub18CUB_300001_SM_10006detail6reduce28DeviceReduceSingleTileKernelINS2_10policy_hubIiyN4cuda3__47maximumIiEEE10Policy1000EN6thrust24THRUST_300001_SM_1000_NS6detail15normal_iteratorINSC_10device_ptrIiEEEEPiyS8_iiNS5_3std3__410__identityEEEvT0_T1_T2_T3_T4_T6_E12temp_storage+20];
	max.s32 	%r424, %r422, %r423;
	ld.shared.u32 	%r425, [_ZZN3cub18CUB_300001_SM_10006detail6reduce28DeviceReduceSingleTileKernelINS2_10policy_hubIiyN4cuda3__47maximumIiEEE10Policy1000EN6thrust24THRUST_300001_SM_1000_NS6detail15normal_iteratorINSC_10device_ptrIiEEEEPiyS8_iiNS5_3std3__410__identityEEEvT0_T1_T2_T3_T4_T6_E12temp_storage+24];
	max.s32 	%r426, %r424, %r425;
	ld.shared.u32 	%r427, [_ZZN3cub18CUB_300001_SM_10006detail6reduce28DeviceReduceSingleTileKernelINS2_10policy_hubIiyN4cuda3__47maximumIiEEE10Policy1000EN6thrust24THRUST_300001_SM_1000_NS6detail15normal_iteratorINSC_10device_ptrIiEEEEPiyS8_iiNS5_3std3__410__identityEEEvT0_T1_T2_T3_T4_T6_E12temp_storage+28];
	max.s32 	%r428, %r426, %r427;
	ld.shared.u32 	%r429, [_ZZN3cub18CUB_300001_SM_10006detail6reduce28DeviceReduceSingleTileKernelINS2_10policy_hubIiyN4cuda3__47maximumIiEEE10Policy1000EN6thrust24THRUST_300001_SM_1000_NS6detail15normal_iteratorINSC_10device_ptrIiEEEEPiyS8_iiNS5_3std3__410__identityEEEvT0_T1_T2_T3_T4_T6_E12temp_storage+32];
	max.s32 	%r430, %r428, %r429;
	ld.shared.u32 	%r431, [_ZZN3cub18CUB_300001_SM_10006detail6reduce28DeviceReduceSingleTileKernelINS2_10policy_hubIiyN4cuda3__47maximumIiEEE10Policy1000EN6thrust24THRUST_300001_SM_1000_NS6detail15normal_iteratorINSC_10device_ptrIiEEEEPiyS8_iiNS5_3std3__410__identityEEEvT0_T1_T2_T3_T4_T6_E12temp_storage+36];
	max.s32 	%r470, %r430, %r431;
	bra.uni 	$L__BB9_49;
$L__BB9_24:
	// begin inline asm
	mov.u32 %r322, %laneid;
	// end inline asm
	and.b32  	%r348, %r2, 992;
	add.s32 	%r349, %r348, 32;
	setp.gt.u32 	%p35, %r349, %r1;
	not.b32 	%r350, %r348;
	add.s32 	%r351, %r1, %r350;
	selp.b32 	%r346, %r351, 31, %p35;
	mov.b32 	%r325, 1;
	mov.b32 	%r347, -1;
	// begin inline asm
	shfl.sync.down.b32 %r323, %r452, %r325, %r346, %r347;
	// end inline asm
	setp.lt.s32 	%p36, %r322, %r346;
	max.s32 	%r352, %r452, %r323;
	selp.b32 	%r329, %r352, %r452, %p36;
	mov.b32 	%r330, 2;
	// begin inline asm
	shfl.sync.down.b32 %r328, %r329, %r330, %r346, %r347;
	// end inline asm
	add.s32 	%r353, %r322, 2;
	setp.gt.s32 	%p37, %r353, %r346;
	max.s32 	%r354, %r329, %r328;
	selp.b32 	%r334, %r329, %r354, %p37;
	mov.b32 	%r335, 4;
	// begin inline asm
	shfl.sync.down.b32 %r333, %r334, %r335, %r346, %r347;
	// end inline asm
	add.s32 	%r355, %r322, 4;
	setp.gt.s32 	%p38, %r355, %r346;
	max.s32 	%r356, %r334, %r333;
	selp.b32 	%r339, %r334, %r356, %p38;
	mov.b32 	%r340, 8;
	// begin inline asm
	shfl.sync.down.b32 %r338, %r339, %r340, %r346, %r347;
	// end inline asm
	add.s32 	%r357, %r322, 8;
	setp.gt.s32 	%p39, %r357, %r346;
	max.s32 	%r358, %r339, %r338;
	selp.b32 	%r344, %r339, %r358, %p39;
	mov.b32 	%r345, 16;
	// begin inline asm
	shfl.sync.down.b32 %r343, %r344, %r345, %r346, %r347;
	// end inline asm
	add.s32 	%r359, %r322, 16;
	setp.gt.s32 	%p40, %r359, %r346;
	max.s32 	%r360, %r344, %r343;
	selp.b32 	%r470, %r344, %r360, %p40;
	setp.ne.s32 	%p41, %r322, 0;
	@%p41 bra 	$L__BB9_26;
	shr.u32 	%r361, %r2, 3;
	and.b32  	%r362, %r361, 124;
	mov.u32 	%r363, _ZZN3cub18CUB_300001_SM_10006detail6reduce28DeviceReduceSingleTileKernelINS2_10policy_hubIiyN4cuda3__47maximumIiEEE10Policy1000EN6thrust24THRUST_300001_SM_1000_NS6detail15normal_iteratorINSC_10device_ptrIiEEEEPiyS8_iiNS5_3std3__410__identityEEEvT0_T1_T2_T3_T4_T6_E12temp_storage;
	add.s32 	%r364, %r363, %r362;
	st.shared.u32 	[%r364+8], %r470;
$L__BB9_26:
	bar.sync 	0;
	setp.ne.s32 	%p42, %r2, 0;
	@%p42 bra 	$L__BB9_49;
	setp.gt.u64 	%p43, %rd19, 32;
	ld.shared.u32 	%r365, [_ZZN3cub18CUB_300001_SM_10006detail6reduce28DeviceReduceSingleTileKernelINS2_10policy_hubIiyN4cuda3__47maximumIiEEE10Policy1000EN6thrust24THRUST_300001_SM_1000_NS6detail15normal_iteratorINSC_10device_ptrIiEEEEPiyS8_iiNS5_3std3__410__identityEEEvT0_T1_T2_T3_T4_T6_E12temp_storage+12];
	max.s32 	%r366, %r470, %r365;
	selp.b32 	%r367, %r366, %r470, %p43;
	setp.gt.u64 	%p44, %rd19, 64;
	ld.shared.u32 	%r368, [_ZZN3cub18CUB_300001_SM_10006detail6reduce28DeviceReduceSingleTileKernelINS2_10policy_hubIiyN4cuda3__47maximumIiEEE10Policy1000EN6thrust24THRUST_300001_SM_1000_NS6detail15normal_iteratorINSC_10device_ptrIiEEEEPiyS8_iiNS5_3std3__410__identityEEEvT0_T1_T2_T3_T4_T6_E12temp_storage+16];
	max.s32 	%r369, %r367, %r368;
	selp.b32 	%r370, %r369, %r367, %p44;
	setp.gt.u64 	%p45, %rd19, 96;
	ld.shared.u32 	%r371, [_ZZN3cub18CUB_300001_SM_10006detail6reduce28DeviceReduceSingleTileKernelINS2_10policy_hubIiyN4cuda3__47maximumIiEEE10Policy1000EN6thrust24THRUST_300001_SM_1000_NS6detail15normal_iteratorINSC_10device_ptrIiEEEEPiyS8_iiNS5_3std3__410__identityEEEvT0_T1_T2_T3_T4_T6_E12temp_storage+20];
	max.s32 	%r372, %r370, %r371;
	selp.b32 	%r373, %r372, %r370, %p45;
	setp.gt.u64 	%p46, %rd19, 128;
	ld.shared.u32 	%r374, [_ZZN3cub18CUB_300001_SM_10006detail6reduce28DeviceReduceSingleTileKernelINS2_10policy_hubIiyN4cuda3__47maximumIiEEE10Policy1000EN6thrust24THRUST_300001_SM_1000_NS6detail15normal_iteratorINSC_10device_ptrIiEEEEPiyS8_iiNS5_3std3__410__identityEEEvT0_T1_T2_T3_T4_T6_E12temp_storage+24];
	max.s32 	%r375, %r373, %r374;
	selp.b32 	%r376, %r375, %r373, %p46;
	setp.gt.u64 	%p47, %rd19, 160;
	ld.shared.u32 	%r377, [_ZZN3cub18CUB_300001_SM_10006detail6reduce28DeviceReduceSingleTileKernelINS2_10policy_hubIiyN4cuda3__47maximumIiEEE10Policy1000EN6thrust24THRUST_300001_SM_1000_NS6detail15normal_iteratorINSC_10device_ptrIiEEEEPiyS8_iiNS5_3std3__410__identityEEEvT0_T1_T2_T3_T4_T6_E12temp_storage+28];
	max.s32 	%r378, %r376, %r377;
	selp.b32 	%r379, %r378, %r376, %p47;
	setp.gt.u64 	%p48, %rd19, 192;
	ld.shared.u32 	%r380, [_ZZN3cub18CUB_300001_SM_10006detail6reduce28DeviceReduceSingleTileKernelINS2_10policy_hubIiyN4cuda3__47maximumIiEEE10Policy1000EN6thrust24THRUST_300001_SM_1000_NS6detail15normal_iteratorINSC_10device_ptrIiEEEEPiyS8_iiNS5_3std3__410__identityEEEvT0_T1_T2_T3_T4_T6_E12temp_storage+32];
	max.s32 	%r381, %r379, %r380;
	selp.b32 	%r382, %r381, %r379, %p48;
	setp.gt.u64 	%p49, %rd19, 224;
	ld.shared.u32 	%r383, [_ZZN3cub18CUB_300001_SM_10006detail6reduce28DeviceReduceSingleTileKernelINS2_10policy_hubIiyN4cuda3__47maximumIiEEE10Policy1000EN6thrust24THRUST_300001_SM_1000_NS6detail15normal_iteratorINSC_10device_ptrIiEEEEPiyS8_iiNS5_3std3__410__identityEEEvT0_T1_T2_T3_T4_T6_E12temp_storage+36];
	max.s32 	%r384, %r382, %r383;
	selp.b32 	%r470, %r384, %r382, %p49;
	bra.uni 	$L__BB9_49;
$L__BB9_28:
	mov.u32 	%r44, %tid.x;
	cvt.u64.u32 	%rd6, %r44;
	mul.wide.u32 	%rd22, %r44, 4;
	add.s64 	%rd7, %rd2, %rd22;
	ld.global.u32 	%r84, [%rd7];
	ld.global.u32 	%r85, [%rd7+1024];
	ld.global.u32 	%r86, [%rd7+2048];
	ld.global.u32 	%r87, [%rd7+3072];
	ld.global.u32 	%r88, [%rd7+4096];
	ld.global.u32 	%r89, [%rd7+5120];
	ld.global.u32 	%r90, [%rd7+6144];
	ld.global.u32 	%r91, [%rd7+7168];
	ld.global.u32 	%r92, [%rd7+8192];
	ld.global.u32 	%r93, [%rd7+9216];
	ld.global.u32 	%r94, [%rd7+10240];
	ld.global.u32 	%r95, [%rd7+11264];
	ld.global.u32 	%r96, [%rd7+12288];
	ld.global.u32 	%r97, [%rd7+13312];
	ld.global.u32 	%r98, [%rd7+14336];
	ld.global.u32 	%r99, [%rd7+15360];
	max.s32 	%r100, %r84, %r85;
	max.s32 	%r101, %r100, %r86;
	max.s32 	%r102, %r87, %r88;
	max.s32 	%r103, %r102, %r89;
	max.s32 	%r104, %r90, %r91;
	max.s32 	%r105, %r104, %r92;
	max.s32 	%r106, %r93, %r94;
	max.s32 	%r107, %r106, %r95;
	max.s32 	%r108, %r96, %r97;
	max.s32 	%r109, %r108, %r98;
	max.s32 	%r110, %r101, %r103;
	max.s32 	%r111, %r110, %r105;
	max.s32 	%r112, %r107, %r109;
	max.s32 	%r113, %r112, %r99;
	max.s32 	%r469, %r111, %r113;
	add.s64 	%rd8, %rd19, -4096;
	setp.lt.u64 	%p3, %rd8, 4096;
	mov.b64 	%rd53, 4096;
	@%p3 bra 	$L__BB9_32;
	mov.b64 	%rd53, 4096;
$L__BB9_30:
	shl.b64 	%rd24, %rd53, 2;
	add.s64 	%rd25, %rd7, %rd24;
	ld.global.u32 	%r114, [%rd25];
	ld.global.u32 	%r115, [%rd25+1024];
	ld.global.u32 	%r116, [%rd25+2048];
	ld.global.u32 	%r117, [%rd25+3072];
	ld.global.u32 	%r118, [%rd25+4096];
	ld.global.u32 	%r119, [%rd25+5120];
	ld.global.u32 	%r120, [%rd25+6144];
	ld.global.u32 	%r121, [%rd25+7168];
	ld.global.u32 	%r122, [%rd25+8192];
	ld.global.u32 	%r123, [%rd25+9216];
	ld.global.u32 	%r124, [%rd25+10240];
	ld.global.u32 	%r125, [%rd25+11264];
	ld.global.u32 	%r126, [%rd25+12288];
	ld.global.u32 	%r127, [%rd25+13312];
	ld.global.u32 	%r128, [%rd25+14336];
	ld.global.u32 	%r129, [%rd25+15360];
	max.s32 	%r130, %r469, %r114;
	max.s32 	%r131, %r130, %r115;
	max.s32 	%r132, %r116, %r117;
	max.s32 	%r133, %r132, %r118;
	max.s32 	%r134, %r119, %r120;
	max.s32 	%r135, %r134, %r121;
	max.s32 	%r136, %r122, %r123;
	max.s32 	%r137, %r136, %r124;
	max.s32 	%r138, %r125, %r126;
	max.s32 	%r139, %r138, %r127;
	max.s32 	%r140, %r128, %r129;
	max.s32 	%r141, %r131, %r133;
	max.s32 	%r142, %r141, %r135;
	max.s32 	%r143, %r137, %r139;
	max.s32 	%r144, %r143, %r140;
	max.s32 	%r469, %r142, %r144;
	sub.s64 	%rd26, %rd19, %rd53;
	setp.lt.u64 	%p4, %rd26, 4096;
	@%p4 bra 	$L__BB9_45;
	add.s64 	%rd53, %rd53, 4096;
	setp.le.u64 	%p5, %rd53, %rd8;
	@%p5 bra 	$L__BB9_30;
$L__BB9_32:
	setp.le.u64 	%p6, %rd19, %rd53;
	cvt.u32.u64 	%r145, %rd53;
	cvt.u32.u64 	%r146, %rd19;
	sub.s32 	%r147, %r146, %r145;
	setp.ge.s32 	%p7, %r44, %r147;
	or.pred  	%p8, %p6, %p7;
	@%p8 bra 	$L__BB9_45;
	not.b32 	%r151, %r44;
	add.s32 	%r152, %r151, %r146;
	sub.s32 	%r154, %r152, %r145;
	shr.u32 	%r155, %r154, 8;
	add.s32 	%r49, %r155, 1;
	and.b32  	%r50, %r49, 15;
	setp.lt.u32 	%p9, %r154, 3840;
	mov.u32 	%r459, %r44;
	@%p9 bra 	$L__BB9_36;
	and.b32  	%r156, %r49, 33554416;
	neg.s32 	%r455, %r156;
	add.s64 	%rd27, %rd53, %rd6;
	shl.b64 	%rd28, %rd27, 2;
	add.s64 	%rd29, %rd28, %rd2;
	add.s64 	%rd54, %rd29, 8192;
	mov.u32 	%r459, %r44;
$L__BB9_35:
	.pragma "nounroll";
	ld.global.u32 	%r157, [%rd54+-8192];
	max.s32 	%r158, %r469, %r157;
	ld.global.u32 	%r159, [%rd54+-7168];
	max.s32 	%r160, %r158, %r159;
	ld.global.u32 	%r161, [%rd54+-6144];
	max.s32 	%r162, %r160, %r161;
	ld.global.u32 	%r163, [%rd54+-5120];
	max.s32 	%r164, %r162, %r163;
	ld.global.u32 	%r165, [%rd54+-4096];
	max.s32 	%r166, %r164, %r165;
	ld.global.u32 	%r167, [%rd54+-3072];
	max.s32 	%r168, %r166, %r167;
	ld.global.u32 	%r169, [%rd54+-2048];
	max.s32 	%r170, %r168, %r169;
	ld.global.u32 	%r171, [%rd54+-1024];
	max.s32 	%r172, %r170, %r171;
	ld.global.u32 	%r173, [%rd54];
	max.s32 	%r174, %r172, %r173;
	ld.global.u32 	%r175, [%rd54+1024];
	max.s32 	%r176, %r174, %r175;
	ld.global.u32 	%r177, [%rd54+2048];
	max.s32 	%r178, %r176, %r177;
	ld.global.u32 	%r179, [%rd54+3072];
	max.s32 	%r180, %r178, %r179;
	ld.global.u32 	%r181, [%rd54+4096];
	max.s32 	%r182, %r180, %r181;
	ld.global.u32 	%r183, [%rd54+5120];
	max.s32 	%r184, %r182, %r183;
	ld.global.u32 	%r185, [%rd54+6144];
	max.s32 	%r186, %r184, %r185;
	ld.global.u32 	%r187, [%rd54+7168];
	max.s32 	%r469, %r186, %r187;
	add.s32 	%r459, %r459, 4096;
	add.s32 	%r455, %r455, 16;
	add.s64 	%rd54, %rd54, 16384;
	setp.ne.s32 	%p10, %r455, 0;
	@%p10 bra 	$L__BB9_35;
$L__BB9_36:
	setp.eq.s32 	%p11, %r50, 0;
	@%p11 bra 	$L__BB9_45;
	and.b32  	%r61, %r49, 7;
	setp.lt.u32 	%p12, %r50, 8;
	@%p12 bra 	$L__BB9_39;
	cvt.u64.u32 	%rd30, %r459;
	add.s64 	%rd31, %rd53, %rd30;
	shl.b64 	%rd32, %rd31, 2;
	add.s64 	%rd33, %rd2, %rd32;
	ld.global.u32 	%r189, [%rd33];
	max.s32 	%r190, %r469, %r189;
	ld.global.u32 	%r191, [%rd33+1024];
	max.s32 	%r192, %r190, %r191;
	ld.global.u32 	%r193, [%rd33+2048];
	max.s32 	%r194, %r192, %r193;
	ld.global.u32 	%r195, [%rd33+3072];
	max.s32 	%r196, %r194, %r195;
	ld.global.u32 	%r197, [%rd33+4096];
	max.s32 	%r198, %r196, %r197;
	ld.global.u32 	%r199, [%rd33+5120];
	max.s32 	%r200, %r198, %r199;
	ld.global.u32 	%r201, [%rd33+6144];
	max.s32 	%r202, %r200, %r201;
	ld.global.u32 	%r203, [%rd33+7168];
	max.s32 	%r469, %r202, %r203;
	add.s32 	%r459, %r459, 2048;
$L__BB9_39:
	setp.eq.s32 	%p13, %r61, 0;
	@%p13 bra 	$L__BB9_45;
	and.b32  	%r67, %r49, 3;
	setp.lt.u32 	%p14, %r61, 4;
	@%p14 bra 	$L__BB9_42;
	cvt.u64.u32 	%rd34, %r459;
	add.s64 	%rd35, %rd53, %rd34;
	shl.b64 	%rd36, %rd35, 2;
	add.s64 	%rd37, %rd2, %rd36;
	ld.global.u32 	%r205, [%rd37];
	max.s32 	%r206, %r469, %r205;
	ld.global.u32 	%r207, [%rd37+1024];
	max.s32 	%r208, %r206, %r207;
	ld.global.u32 	%r209, [%rd37+2048];
	max.s32 	%r210, %r208, %r209;
	ld.global.u32 	%r211, [%rd37+3072];
	max.s32 	%r469, %r210, %r211;
	add.s32 	%r459, %r459, 1024;
$L__BB9_42:
	setp.eq.s32 	%p15, %r67, 0;
	@%p15 bra 	$L__BB9_45;
	cvt.u64.u32 	%rd38, %r459;
	add.s64 	%rd39, %rd53, %rd38;
	shl.b64 	%rd40, %rd39, 2;
	add.s64 	%rd55, %rd2, %rd40;
	neg.s32 	%r467, %r67;
$L__BB9_44:
	.pragma "nounroll";
	ld.global.u32 	%r212, [%rd55];
	max.s32 	%r469, %r469, %r212;
	add.s64 	%rd55, %rd55, 1024;
	add.s32 	%r467, %r467, 1;
	setp.ne.s32 	%p16, %r467, 0;
	@%p16 bra 	$L__BB9_44;
$L__BB9_45:
	// begin inline asm
	mov.u32 %r213, %laneid;
	// end inline asm
	mov.b32 	%r216, 1;
	mov.b32 	%r237, 31;
	mov.b32 	%r238, -1;
	// begin inline asm
	shfl.sync.down.b32 %r214, %r469, %r216, %r237, %r238;
	// end inline asm
	setp.gt.s32 	%p17, %r213, 30;
	max.s32 	%r239, %r469, %r214;
	selp.b32 	%r220, %r469, %r239, %p17;
	mov.b32 	%r221, 2;
	// begin inline asm
	shfl.sync.down.b32 %r219, %r220, %r221, %r237, %r238;
	// end inline asm
	setp.gt.s32 	%p18, %r213, 29;
	max.s32 	%r240, %r220, %r219;
	selp.b32 	%r225, %r220, %r240, %p18;
	mov.b32 	%r226, 4;
	// begin inline asm
	shfl.sync.down.b32 %r224, %r225, %r226, %r237, %r238;
	// end inline asm
	setp.gt.s32 	%p19, %r213, 27;
	max.s32 	%r241, %r225, %r224;
	selp.b32 	%r230, %r225, %r241, %p19;
	mov.b32 	%r231, 8;
	// begin inline asm
	shfl.sync.down.b32 %r229, %r230, %r231, %r237, %r238;
	// end inline asm
	setp.gt.s32 	%p20, %r213, 23;
	max.s32 	%r242, %r230, %r229;
	selp.b32 	%r235, %r230, %r242, %p20;
	mov.b32 	%r236, 16;
	// begin inline asm
	shfl.sync.down.b32 %r234, %r235, %r236, %r237, %r238;
	// end inline asm
	setp.gt.s32 	%p21, %r213, 15;
	max.s32 	%r79, %r235, %r234;
	selp.b32 	%r470, %r235, %r79, %p21;
	setp.ne.s32 	%p22, %r213, 0;
	@%p22 bra 	$L__BB9_47;
	shr.u32 	%r243, %r44, 3;
	and.b32  	%r244, %r243, 124;
	mov.u32 	%r245, _ZZN3cub18CUB_300001_SM_10006detail6reduce28DeviceReduceSingleTileKernelINS2_10policy_hubIiyN4cuda3__47maximumIiEEE10Policy1000EN6thrust24THRUST_300001_SM_1000_NS6detail15normal_iteratorINSC_10device_ptrIiEEEEPiyS8_iiNS5_3std3__410__identityEEEvT0_T1_T2_T3_T4_T6_E12temp_storage;
	add.s32 	%r246, %r245, %r244;
	st.shared.u32 	[%r246+8], %r79;
$L__BB9_47:
	bar.sync 	0;
	setp.ne.s32 	%p23, %r44, 0;
	@%p23 bra 	$L__BB9_49;
	ld.shared.u32 	%r247, [_ZZN3cub18CUB_300001_SM_10006detail6reduce28DeviceReduceSingleTileKernelINS2_10policy_hubIiyN4cuda3__47maximumIiEEE10Policy1000EN6thrust24THRUST_300001_SM_1000_NS6detail15normal_iteratorINSC_10device_ptrIiEEEEPiyS8_iiNS5_3std3__410__identityEEEvT0_T1_T2_T3_T4_T6_E12temp_storage+12];
	max.s32 	%r248, %r470, %r247;
	ld.shared.u32 	%r249, [_ZZN3cub18CUB_300001_SM_10006detail6reduce28DeviceReduceSingleTileKernelINS2_10policy_hubIiyN4cuda3__47maximumIiEEE10Policy1000EN6thrust24THRUST_300001_SM_1000_NS6detail15normal_iteratorINSC_10device_ptrIiEEEEPiyS8_iiNS5_3std3__410__identityEEEvT0_T1_T2_T3_T4_T6_E12temp_storage+16];
	max.s32 	%r250, %r248, %r249;
	ld.shared.u32 	%r251, [_ZZN3cub18CUB_300001_SM_10006detail6reduce28DeviceReduceSingleTileKernelINS2_10policy_hubIiyN4cuda3__47maximumIiEEE10Policy1000EN6thrust24THRUST_300001_SM_1000_NS6detail15normal_iteratorINSC_10device_ptrIiEEEEPiyS8_iiNS5_3std3__410__identityEEEvT0_T1_T2_T3_T4_T6_E12temp_storage+20];
	max.s32 	%r252, %r250, %r251;
	ld.shared.u32 	%r253, [_ZZN3cub18CUB_300001_SM_10006detail6reduce28DeviceReduceSingleTileKernelINS2_10policy_hubIiyN4cuda3__47maximumIiEEE10Policy1000EN6thrust24THRUST_300001_SM_1000_NS6detail15normal_iteratorINSC_10device_ptrIiEEEEPiyS8_iiNS5_3std3__410__identityEEEvT0_T1_T2_T3_T4_T6_E12temp_storage+24];
	max.s32 	%r254, %r252, %r253;
	ld.shared.u32 	%r255, [_ZZN3cub18CUB_300001_SM_10006detail6reduce28DeviceReduceSingleTileKernelINS2_10policy_hubIiyN4cuda3__47maximumIiEEE10Policy1000EN6thrust24THRUST_300001_SM_1000_NS6detail15normal_iteratorINSC_10device_ptrIiEEEEPiyS8_iiNS5_3std3__410__identityEEEvT0_T1_T2_T3_T4_T6_E12temp_storage+28];
	max.s32 	%r256, %r254, %r255;
	ld.shared.u32 	%r257, [_ZZN3cub18CUB_300001_SM_10006detail6reduce28DeviceReduceSingleTileKernelINS2_10policy_hubIiyN4cuda3__47maximumIiEEE10Policy1000EN6thrust24THRUST_300001_SM_1000_NS6detail15normal_iteratorINSC_10device_ptrIiEEEEPiyS8_iiNS5_3std3__410__identityEEEvT0_T1_T2_T3_T4_T6_E12temp_storage+32];
	max.s32 	%r258, %r256, %r257;
	ld.shared.u32 	%r259, [_ZZN3cub18CUB_300001_SM_10006detail6reduce28DeviceReduceSingleTileKernelINS2_10policy_hubIiyN4cuda3__47maximumIiEEE10Policy1000EN6thrust24THRUST_300001_SM_1000_NS6detail15normal_iteratorINSC_10device_ptrIiEEEEPiyS8_iiNS5_3std3__410__identityEEEvT0_T1_T2_T3_T4_T6_E12temp_storage+36];
	max.s32 	%r470, %r258, %r259;
$L__BB9_49:
	mov.u32 	%r432, %tid.x;
	setp.ne.s32 	%p57, %r432, 0;
	@%p57 bra 	$L__BB9_51;
	max.s32 	%r433, %r83, %r470;
	st.global.u32 	[%rd1], %r433;
$L__BB9_51:
	ret;

}
	// .globl	_ZN3cub18CUB_300001_SM_10006detail6reduce18DeviceReduceKernelINS2_10policy_hubIiyN4cuda3__47maximumIiEEE10Policy1000EN6thrust24THRUST_300001_SM_1000_NS6detail15normal_iteratorINSC_10device_ptrIiEEEEyS8_iNS5_3std3__410__identityEEEvT0_PT3_T1_NS0_13GridEvenShareISO_EET2_T4_
.visible .entry _ZN3cub18CUB_300001_SM_10006detail6reduce18DeviceReduceKernelINS2_10policy_hubIiyN4cuda3__47maximumIiEEE10Policy1000EN6thrust24THRUST_300001_SM_1000_NS6detail15normal_iteratorINSC_10device_ptrIiEEEEyS8_iNS5_3std3__410__identityEEEvT0_PT3_T1_NS0_13GridEvenShareISO_EET2_T4_(
	.param .align 8 .b8 _ZN3cub18CUB_300001_SM_10006detail6reduce18DeviceReduceKernelINS2_10policy_hubIiyN4cuda3__47maximumIiEEE10Policy1000EN6thrust24THRUST_300001_SM_1000_NS6detail15normal_iteratorINSC_10device_ptrIiEEEEyS8_iNS5_3std3__410__identityEEEvT0_PT3_T1_NS0_13GridEvenShareISO_EET2_T4__param_0[8],
	.param .u64 .ptr .align 1 _ZN3cub18CUB_300001_SM_10006detail6reduce18DeviceReduceKernelINS2_10policy_hubIiyN4cuda3__47maximumIiEEE10Policy1000EN6thrust24THRUST_300001_SM_1000_NS6detail15normal_iteratorINSC_10device_ptrIiEEEEyS8_iNS5_3std3__410__identityEEEvT0_PT3_T1_NS0_13GridEvenShareISO_EET2_T4__param_1,
	.param .u64 _ZN3cub18CUB_300001_SM_10006detail6reduce18DeviceReduceKernelINS2_10policy_hubIiyN4cuda3__47maximumIiEEE10Policy1000EN6thrust24THRUST_300001_SM_1000_NS6detail15normal_iteratorINSC_10device_ptrIiEEEEyS8_iNS5_3std3__410__identityEEEvT0_PT3_T1_NS0_13GridEvenShareISO_EET2_T4__param_2,
	.param .align 8 .b8 _ZN3cub18CUB_300001_SM_10006detail6reduce18DeviceReduceKernelINS2_10policy_hubIiyN4cuda3__47maximumIiEEE10Policy1000EN6thrust24THRUST_300001_SM_1000_NS6detail15normal_iteratorINSC_10device_ptrIiEEEEyS8_iNS5_3std3__410__identityEEEvT0_PT3_T1_NS0_13GridEvenShareISO_EET2_T4__param_3[72],
	.param .align 1 .b8 _ZN3cub18CUB_300001_SM_10006detail6reduce18DeviceReduceKernelINS2_10policy_hubIiyN4cuda3__47maximumIiEEE10Policy1000EN6thrust24THRUST_300001_SM_1000_NS6detail15normal_iteratorINSC_10device_ptrIiEEEEyS8_iNS5_3std3__410__identityEEEvT0_PT3_T1_NS0_13GridEvenShareISO_EET2_T4__param_4[1],
	.param .align 1 .b8 _ZN3cub18CUB_300001_SM_10006detail6reduce18DeviceReduceKernelINS2_10policy_hubIiyN4cuda3__47maximumIiEEE10Policy1000EN6thrust24THRUST_300001_SM_1000_NS6detail15normal_iteratorINSC_10device_ptrIiEEEEyS8_iNS5_3std3__410__identityEEEvT0_PT3_T1_NS0_13GridEvenShareISO_EET2_T4__param_5[1]
)
.maxntid 256
{
	.reg .pred 	%p<57>;
	.reg .b16 	%rs<4>;
	.reg .b32 	%r<502>;
	.reg .b64 	%rd<78>;
	// demoted variable
	.shared .align 4 .b8 _ZZN3cub18CUB_300001_SM_10006detail6reduce18DeviceReduceKernelINS2_10policy_hubIiyN4cuda3__47maximumIiEEE10Policy1000EN6thrust24THRUST_300001_SM_1000_NS6detail15normal_iteratorINSC_10device_ptrIiEEEEyS8_iNS5_3std3__410__identityEEEvT0_PT3_T1_NS0_13GridEvenShareISO_EET2_T4_E12temp_storage[44];
	ld.param.u64 	%rd1, [_ZN3cub18CUB_300001_SM_10006detail6reduce18DeviceReduceKernelINS2_10policy_hubIiyN4cuda3__47maximumIiEEE10Policy1000EN6thrust24THRUST_300001_SM_1000_NS6detail15normal_iteratorINSC_10device_ptrIiEEEEyS8_iNS5_3std3__410__identityEEEvT0_PT3_T1_NS0_13GridEvenShareISO_EET2_T4__param_3+32];
	ld.param.u32 	%r1, [_ZN3cub18CUB_300001_SM_10006detail6reduce18DeviceReduceKernelINS2_10policy_hubIiyN4cuda3__47maximumIiEEE10Policy1000EN6thrust24THRUST_300001_SM_1000_NS6detail15normal_iteratorINSC_10device_ptrIiEEEEyS8_iNS5_3std3__410__identityEEEvT0_PT3_T1_NS0_13GridEvenShareISO_EET2_T4__param_3+40];
	ld.param.u64 	%rd25, [_ZN3cub18CUB_300001_SM_10006detail6reduce18DeviceReduceKernelINS2_10policy_hubIiyN4cuda3__47maximumIiEEE10Policy1000EN6thrust24THRUST_300001_SM_1000_NS6detail15normal_iteratorINSC_10device_ptrIiEEEEyS8_iNS5_3std3__410__identityEEEvT0_PT3_T1_NS0_13GridEvenShareISO_EET2_T4__param_0];
	cvta.to.global.u64 	%rd2, %rd25;
	mov.u32 	%r2, %ctaid.x;
	shl.b32 	%r90, %r1, 12;
	cvt.s64.s32 	%rd3, %r90;
	shl.b32 	%r91, %r2, 12;
	cvt.u64.u32 	%rd4, %r91;
	sub.s64 	%rd5, %rd1, %rd4;
	setp.gt.u64 	%p1, %rd5, 4095;
	@%p1 bra 	$L__BB10_25;
	cvt.u32.u64 	%r288, %rd4;
	cvt.u32.u64 	%r3, %rd1;
	sub.s32 	%r4, %r3, %r288;
	mov.u32 	%r5, %tid.x;
	setp.ge.s32 	%p23, %r5, %r4;
	mov.b32 	%r482, 0;
	mov.u32 	%r471, %r5;
	@%p23 bra 	$L__BB10_3;
	add.s32 	%r290, %r288, %r5;
	mul.wide.u32 	%rd51, %r290, 4;
	add.s64 	%rd52, %rd2, %rd51;
	ld.global.u32 	%r482, [%rd52];
	add.s32 	%r471, %r5, 256;
$L__BB10_3:
	setp.ge.s32 	%p24, %r471, %r4;
	@%p24 bra 	$L__BB10_16;
	not.b32 	%r293, %r471;
	add.s32 	%r294, %r293, %r3;
	sub.s32 	%r295, %r294, %r288;
	shr.u32 	%r296, %r295, 8;
	add.s32 	%r10, %r296, 1;
	and.b32  	%r11, %r10, 15;
	setp.lt.u32 	%p25, %r295, 3840;
	@%p25 bra 	$L__BB10_7;
	and.b32  	%r297, %r10, 33554416;
	neg.s32 	%r467, %r297;
	mul.wide.u32 	%rd53, %r2, 16384;
	mul.wide.u32 	%rd54, %r471, 4;
	or.b64  	%rd55, %rd53, %rd54;
	add.s64 	%rd56, %rd55, %rd2;
	add.s64 	%rd72, %rd56, 8192;
$L__BB10_6:
	.pragma "nounroll";
	ld.global.u32 	%r298, [%rd72+-8192];
	max.s32 	%r299, %r482, %r298;
	ld.global.u32 	%r300, [%rd72+-7168];
	max.s32 	%r301, %r299, %r300;
	ld.global.u32 	%r302, [%rd72+-6144];
	max.s32 	%r303, %r301, %r302;
	ld.global.u32 	%r304, [%rd72+-5120];
	max.s32 	%r305, %r303, %r304;
	ld.global.u32 	%r306, [%rd72+-4096];
	max.s32 	%r307, %r305, %r306;
	ld.global.u32 	%r308, [%rd72+-3072];
	max.s32 	%r309, %r307, %r308;
	ld.global.u32 	%r310, [%rd72+-2048];
	max.s32 	%r311, %r309, %r310;
	ld.global.u32 	%r312, [%rd72+-1024];
	max.s32 	%r313, %r311, %r312;
	ld.global.u32 	%r314, [%rd72];
	max.s32 	%r315, %r313, %r314;
	ld.global.u32 	%r316, [%rd72+1024];
	max.s32 	%r317, %r315, %r316;
	ld.global.u32 	%r318, [%rd72+2048];
	max.s32 	%r319, %r317, %r318;
	ld.global.u32 	%r320, [%rd72+3072];
	max.s32 	%r321, %r319, %r320;
	ld.global.u32 	%r322, [%rd72+4096];
	max.s32 	%r323, %r321, %r322;
	ld.global.u32 	%r324, [%rd72+5120];
	max.s32 	%r325, %r323, %r324;
	ld.global.u32 	%r326, [%rd72+6144];
	max.s32 	%r327, %r325, %r326;
	ld.global.u32 	%r328, [%rd72+7168];
	max.s32 	%r482, %r327, %r328;
	add.s32 	%r471, %r471, 4096;
	add.s32 	%r467, %r467, 16;
	add.s64 	%rd72, %rd72, 16384;
	setp.ne.s32 	%p26, %r467, 0;
	@%p26 bra 	$L__BB10_6;
$L__BB10_7:
	setp.eq.s32 	%p27, %r11, 0;
	@%p27 bra 	$L__BB10_16;
	and.b32  	%r22, %r10, 7;
	setp.lt.u32 	%p28, %r11, 8;
	@%p28 bra 	$L__BB10_10;
	cvt.s64.s32 	%rd57, %r471;
	add.s64 	%rd58, %rd57, %rd4;
	shl.b64 	%rd59, %rd58, 2;
	add.s64 	%rd60, %rd2, %rd59;
	ld.global.u32 	%r330, [%rd60];
	max.s32 	%r331, %r482, %r330;
	ld.global.u32 	%r332, [%rd60+1024];
	max.s32 	%r333, %r331, %r332;
	ld.global.u32 	%r334, [%rd60+2048];
	max.s32 	%r335, %r333, %r334;
	ld.global.u32 	%r336, [%rd60+3072];
	max.s32 	%r337, %r335, %r336;
	ld.global.u32 	%r338, [%rd60+4096];
	max.s32 	%r339, %r337, %r338;
	ld.global.u32 	%r340, [%rd60+5120];
	max.s32 	%r341, %r339, %r340;
	ld.global.u32 	%r342, [%rd60+6144];
	max.s32 	%r343, %r341, %r342;
	ld.global.u32 	%r344, [%rd60+7168];
	max.s32 	%r482, %r343, %r344;
	add.s32 	%r471, %r471, 2048;
$L__BB10_10:
	setp.eq.s32 	%p29, %r22, 0;
	@%p29 bra 	$L__BB10_16;
	and.b32  	%r28, %r10, 3;
	setp.lt.u32 	%p30, %r22, 4;
	@%p30 bra 	$L__BB10_13;
	cvt.s64.s32 	%rd61, %r471;
	add.s64 	%rd62, %rd61, %rd4;
	shl.b64 	%rd63, %rd62, 2;
	add.s64 	%rd64, %rd2, %rd63;
	ld.global.u32 	%r346, [%rd64];
	max.s32 	%r347, %r482, %r346;
	ld.global.u32 	%r348, [%rd64+1024];
	max.s32 	%r349, %r347, %r348;
	ld.global.u32 	%r350, [%rd64+2048];
	max.s32 	%r351, %r349, %r350;
	ld.global.u32 	%r352, [%rd64+3072];
	max.s32 	%r482, %r351, %r352;
	add.s32 	%r471, %r471, 1024;
$L__BB10_13:
	setp.eq.s32 	%p31, %r28, 0;
	@%p31 bra 	$L__BB10_16;
	mul.wide.u32 	%rd65, %r2, 16384;
	add.s64 	%rd9, %rd2, %rd65;
	neg.s32 	%r479, %r28;
$L__BB10_15:
	.pragma "nounroll";
	mul.wide.s32 	%rd66, %r471, 4;
	add.s64 	%rd67, %rd9, %rd66;
	ld.global.u32 	%r353, [%rd67];
	max.s32 	%r482, %r482, %r353;
	add.s32 	%r471, %r471, 256;
	add.s32 	%r479, %r479, 1;
	setp.ne.s32 	%p32, %r479, 0;
	@%p32 bra 	$L__BB10_15;
$L__BB10_16:
	setp.lt.s32 	%p33, %r4, 256;
	@%p33 bra 	$L__BB10_21;
	// begin inline asm
	mov.u32 %r417, %laneid;
	// end inline asm
	mov.b32 	%r420, 1;
	mov.b32 	%r441, 31;
	mov.b32 	%r442, -1;
	// begin inline asm
	shfl.sync.down.b32 %r418, %r482, %r420, %r441, %r442;
	// end inline asm
	setp.gt.s32 	%p49, %r417, 30;
	max.s32 	%r443, %r482, %r418;
	selp.b32 	%r424, %r482, %r443, %p49;
	mov.b32 	%r425, 2;
	// begin inline asm
	shfl.sync.down.b32 %r423, %r424, %r425, %r441, %r442;
	// end inline asm
	setp.gt.s32 	%p50, %r417, 29;
	max.s32 	%r444, %r424, %r423;
	selp.b32 	%r429, %r424, %r444, %p50;
	mov.b32 	%r430, 4;
	// begin inline asm
	shfl.sync.down.b32 %r428, %r429, %r430, %r441, %r442;
	// end inline asm
	setp.gt.s32 	%p51, %r417, 27;
	max.s32 	%r445, %r429, %r428;
	selp.b32 	%r434, %r429, %r445, %p51;
	mov.b32 	%r435, 8;
	// begin inline asm
	shfl.sync.down.b32 %r433, %r434, %r435, %r441, %r442;
	// end inline asm
	setp.gt.s32 	%p52, %r417, 23;
	max.s32 	%r446, %r434, %r433;
	selp.b32 	%r439, %r434, %r446, %p52;
	mov.b32 	%r440, 16;
	// begin inline asm
	shfl.sync.down.b32 %r438, %r439, %r440, %r441, %r442;
	// end inline asm
	setp.gt.s32 	%p53, %r417, 15;
	max.s32 	%r42, %r439, %r438;
	selp.b32 	%r501, %r439, %r42, %p53;
	setp.ne.s32 	%p54, %r417, 0;
	@%p54 bra 	$L__BB10_19;
	shr.u32 	%r447, %r5, 3;
	and.b32  	%r448, %r447, 124;
	mov.u32 	%r449, _ZZN3cub18CUB_300001_SM_10006detail6reduce18DeviceReduceKernelINS2_10policy_hubIiyN4cuda3__47maximumIiEEE10Policy1000EN6thrust24THRUST_300001_SM_1000_NS6detail15normal_iteratorINSC_10device_ptrIiEEEEyS8_iNS5_3std3__410__identityEEEvT0_PT3_T1_NS0_13GridEvenShareISO_EET2_T4_E12temp_storage;
	add.s32 	%r450, %r449, %r448;
	st.shared.u32 	[%r450+8], %r42;
$L__BB10_19:
	bar.sync 	0;
	setp.ne.s32 	%p55, %r5, 0;
	@%p55 bra 	$L__BB10_46;
	ld.shared.u32 	%r451, [_ZZN3cub18CUB_300001_SM_10006detail6reduce18DeviceReduceKernelINS2_10policy_hubIiyN4cuda3__47maximumIiEEE10Policy1000EN6thrust24THRUST_300001_SM_1000_NS6detail15normal_iteratorINSC_10device_ptrIiEEEEyS8_iNS5_3std3__410__identityEEEvT0_PT3_T1_NS0_13GridEvenShareISO_EET2_T4_E12temp_storage+12];
	max.s32 	%r452, %r501, %r451;
	ld.shared.u32 	%r453, [_ZZN3cub18CUB_300001_SM_10006detail6reduce18DeviceReduceKernelINS2_10policy_hubIiyN4cuda3__47maximumIiEEE10Policy1000EN6thrust24THRUST_300001_SM_1000_NS6detail15normal_iteratorINSC_10device_ptrIiEEEEyS8_iNS5_3std3__410__identityEEEvT0_PT3_T1_NS0_13GridEvenShareISO_EET2_T4_E12temp_storage+16];
	max.s32 	%r454, %r452, %r453;
	ld.shared.u32 	%r455, [_ZZN3cub18CUB_300001_SM_10006detail6reduce18DeviceReduceKernelINS2_10policy_hubIiyN4cuda3__47maximumIiEEE10Policy1000EN6thrust24THRUST_300001_SM_1000_NS6detail15normal_iteratorINSC_10device_ptrIiEEEEyS8_iNS5_3std3__410__identityEEEvT0_PT3_T1_NS0_13GridEvenShareISO_EET2_T4_E12temp_storage+20];
	max.s32 	%r456, %r454, %r455;
	ld.shared.u32 	%r457, [_ZZN3cub18CUB_300001_SM_10006detail6reduce18DeviceReduceKernelINS2_10policy_hubIiyN4cuda3__47maximumIiEEE10Policy1000EN6thrust24THRUST_300001_SM_1000_NS6detail15normal_iteratorINSC_10device_ptrIiEEEEyS8_iNS5_3std3__410__identityEEEvT0_PT3_T1_NS0_13GridEvenShareISO_EET2_T4_E12temp_storage+24];
	max.s32 	%r458, %r456, %r457;
	ld.shared.u32 	%r459, [_ZZN3cub18CUB_300001_SM_10006detail6reduce18DeviceReduceKernelINS2_10policy_hubIiyN4cuda3__47maximumIiEEE10Policy1000EN6thrust24THRUST_300001_SM_1000_NS6detail15normal_iteratorINSC_10device_ptrIiEEEEyS8_iNS5_3std3__410__identityEEEvT0_PT3_T1_NS0_13GridEvenShareISO_EET2_T4_E12temp_storage+28];
	max.s32 	%r460, %r458, %r459;
	ld.shared.u32 	%r461, [_ZZN3cub18CUB_300001_SM_10006detail6reduce18DeviceReduceKernelINS2_10policy_hubIiyN4cuda3__47maximumIiEEE10Policy1000EN6thrust24THRUST_300001_SM_1000_NS6detail15normal_iteratorINSC_10device_ptrIiEEEEyS8_iNS5_3std3__410__identityEEEvT0_PT3_T1_NS0_13GridEvenShareISO_EET2_T4_E12temp_storage+32];
	max.s32 	%r462, %r460, %r461;
	ld.shared.u32 	%r463, [_ZZN3cub18CUB_300001_SM_10006detail6reduce18DeviceReduceKernelINS2_10policy_hubIiyN4cuda3__47maximumIiEEE10Policy1000EN6thrust24THRUST_300001_SM_1000_NS6detail15normal_iteratorINSC_10device_ptrIiEEEEyS8_iNS5_3std3__410__identityEEEvT0_PT3_T1_NS0_13GridEvenShareISO_EET2_T4_E12temp_storage+36];
	max.s32 	%r501, %r462, %r463;
	bra.uni 	$L__BB10_46;
$L__BB10_21:
	// begin inline asm
	mov.u32 %r354, %laneid;
	// end inline asm
	and.b32  	%r380, %r5, 992;
	add.s32 	%r381, %r380, 32;
	setp.gt.s32 	%p34, %r381, %r4;
	not.b32 	%r382, %r380;
	add.s32 	%r383, %r4, %r382;
	selp.b32 	%r378, %r383, 31, %p34;
	mov.b32 	%r357, 1;
	mov.b32 	%r379, -1;
	// begin inline asm
	shfl.sync.down.b32 %r355, %r482, %r357, %r378, %r379;
	// end inline asm
	setp.lt.s32 	%p35, %r354, %r378;
	max.s32 	%r384, %r482, %r355;
	selp.b32 	%r361, %r384, %r482, %p35;
	mov.b32 	%r362, 2;
	// begin inline asm
	shfl.sync.down.b32 %r360, %r361, %r362, %r378, %r379;
	// end inline asm
	add.s32 	%r385, %r354, 2;
	setp.gt.s32 	%p36, %r385, %r378;
	max.s32 	%r386, %r361, %r360;
	selp.b32 	%r366, %r361, %r386, %p36;
	mov.b32 	%r367, 4;
	// begin inline asm
	shfl.sync.down.b32 %r365, %r366, %r367, %r378, %r379;
	// end inline asm
	add.s32 	%r387, %r354, 4;
	setp.gt.s32 	%p37, %r387, %r378;
	max.s32 	%r388, %r366, %r365;
	selp.b32 	%r371, %r366, %r388, %p37;
	mov.b32 	%r372, 8;
	// begin inline asm
	shfl.sync.down.b32 %r370, %r371, %r372, %r378, %r379;
	// end inline asm
	add.s32 	%r389, %r354, 8;
	setp.gt.s32 	%p38, %r389, %r378;
	max.s32 	%r390, %r371, %r370;
	selp.b32 	%r376, %r371, %r390, %p38;
	mov.b32 	%r377, 16;
	// begin inline asm
	shfl.sync.down.b32 %r375, %r376, %r377, %r378, %r379;
	// end inline asm
	add.s32 	%r391, %r354, 16;
	setp.gt.s32 	%p39, %r391, %r378;
	max.s32 	%r392, %r376, %r375;
	selp.b32 	%r501, %r376, %r392, %p39;
	setp.ne.s32 	%p40, %r354, 0;
	@%p40 bra 	$L__BB10_23;
	shr.u32 	%r393, %r5, 3;
	and.b32  	%r394, %r393, 124;
	mov.u32 	%r395, _ZZN3cub18CUB_300001_SM_10006detail6reduce18DeviceReduceKernelINS2_10policy_hubIiyN4cuda3__47maximumIiEEE10Policy1000EN6thrust24THRUST_300001_SM_1000_NS6detail15normal_iteratorINSC_10device_ptrIiEEEEyS8_iNS5_3std3__410__identityEEEvT0_PT3_T1_NS0_13GridEvenShareISO_EET2_T4_E12temp_storage;
	add.s32 	%r396, %r395, %r394;
	st.shared.u32 	[%r396+8], %r501;
$L__BB10_23:
	bar.sync 	0;
	setp.ne.s32 	%p41, %r5, 0;
	@%p41 bra 	$L__BB10_46;
	setp.gt.s32 	%p42, %r4, 32;
	ld.shared.u32 	%r397, [_ZZN3cub18CUB_300001_SM_10006detail6reduce18DeviceReduceKernelINS2_10policy_hubIiyN4cuda3__47maximumIiEEE10Policy1000EN6thrust24THRUST_300001_SM_1000_NS6detail15normal_iteratorINSC_10device_ptrIiEEEEyS8_iNS5_3std3__410__identityEEEvT0_PT3_T1_NS0_13GridEvenShareISO_EET2_T4_E12temp_storage+12];
	max.s32 	%r398, %r501, %r397;
	selp.b32 	%r399, %r398, %r501, %p42;
	setp.gt.s32 	%p43, %r4, 64;
	ld.shared.u32 	%r400, [_ZZN3cub18CUB_300001_SM_10006detail6reduce18DeviceReduceKernelINS2_10policy_hubIiyN4cuda3__47maximumIiEEE10Policy1000EN6thrust24THRUST_300001_SM_1000_NS6detail15normal_iteratorINSC_10device_ptrIiEEEEyS8_iNS5_3std3__410__identityEEEvT0_PT3_T1_NS0_13GridEvenShareISO_EET2_T4_E12temp_storage+16];
	max.s32 	%r401, %r399, %r400;
	selp.b32 	%r402, %r401, %r399, %p43;
	setp.gt.s32 	%p44, %r4, 96;
	ld.shared.u32 	%r403, [_ZZN3cub18CUB_300001_SM_10006detail6reduce18DeviceReduceKernelINS2_10policy_hubIiyN4cuda3__47maximumIiEEE10Policy1000EN6thrust24THRUST_300001_SM_1000_NS6detail15normal_iteratorINSC_10device_ptrIiEEEEyS8_iNS5_3std3__410__identityEEEvT0_PT3_T1_NS0_13GridEvenShareISO_EET2_T4_E12temp_storage+20];
	max.s32 	%r404, %r402, %r403;
	selp.b32 	%r405, %r404, %r402, %p44;
	setp.gt.s32 	%p45, %r4, 128;
	ld.shared.u32 	%r406, [_ZZN3cub18CUB_300001_SM_10006detail6reduce18DeviceReduceKernelINS2_10policy_hubIiyN4cuda3__47maximumIiEEE10Policy1000EN6thrust24THRUST_300001_SM_1000_NS6detail15normal_iteratorINSC_10device_ptrIiEEEEyS8_iNS5_3std3__410__identityEEEvT0_PT3_T1_NS0_13GridEvenShareISO_EET2_T4_E12temp_storage+24];
	max.s32 	%r407, %r405, %r406;
	selp.b32 	%r408, %r407, %r405, %p45;
	setp.gt.s32 	%p46, %r4, 160;
	ld.shared.u32 	%r409, [_ZZN3cub18CUB_300001_SM_10006detail6reduce18DeviceReduceKernelINS2_10policy_hubIiyN4cuda3__47maximumIiEEE10Policy1000EN6thrust24THRUST_300001_SM_1000_NS6detail15normal_iteratorINSC_10device_ptrIiEEEEyS8_iNS5_3std3__410__identityEEEvT0_PT3_T1_NS0_13GridEvenShareISO_EET2_T4_E12temp_storage+28];
	max.s32 	%r410, %r408, %r409;
	selp.b32 	%r411, %r410, %r408, %p46;
	setp.gt.s32 	%p47, %r4, 192;
	ld.shared.u32 	%r412, [_ZZN3cub18CUB_300001_SM_10006detail6reduce18DeviceReduceKernelINS2_10policy_hubIiyN4cuda3__47maximumIiEEE10Policy1000EN6thrust24THRUST_300001_SM_1000_NS6detail15normal_iteratorINSC_10device_ptrIiEEEEyS8_iNS5_3std3__410__identityEEEvT0_PT3_T1_NS0_13GridEvenShareISO_EET2_T4_E12temp_storage+32];
	max.s32 	%r413, %r411, %r412;
	selp.b32 	%r414, %r413, %r411, %p47;
	setp.gt.s32 	%p48, %r4, 224;
	ld.shared.u32 	%r415, [_ZZN3cub18CUB_300001_SM_10006detail6reduce18DeviceReduceKernelINS2_10policy_hubIiyN4cuda3__47maximumIiEEE10Policy1000EN6thrust24THRUST_300001_SM_1000_NS6detail15normal_iteratorINSC_10device_ptrIiEEEEyS8_iNS5_3std3__410__identityEEEvT0_PT3_T1_NS0_13GridEvenShareISO_EET2_T4_E12temp_storage+36];
	max.s32 	%r416, %r414, %r415;
	selp.b32 	%r501, %r416, %r414, %p48;
	bra.uni 	$L__BB10_46;
$L__BB10_25:
	cvt.u32.u64 	%r92, %rd4;
	mov.u32 	%r47, %tid.x;
	add.s32 	%r93, %r47, %r92;
	mul.wide.u32 	%rd26, %r93, 4;
	add.s64 	%rd27, %rd2, %rd26;
	ld.global.u32 	%r94, [%rd27];
	ld.global.u32 	%r95, [%rd27+1024];
	ld.global.u32 	%r96, [%rd27+2048];
	ld.global.u32 	%r97, [%rd27+3072];
	ld.global.u32 	%r98, [%rd27+4096];
	ld.global.u32 	%r99, [%rd27+5120];
	ld.global.u32 	%r100, [%rd27+6144];
	ld.global.u32 	%r101, [%rd27+7168];
	ld.global.u32 	%r102, [%rd27+8192];
	ld.global.u32 	%r103, [%rd27+9216];
	ld.global.u32 	%r104, [%rd27+10240];
	ld.global.u32 	%r105, [%rd27+11264];
	ld.global.u32 	%r106, [%rd27+12288];
	ld.global.u32 	%r107, [%rd27+13312];
	ld.global.u32 	%r108, [%rd27+14336];
	ld.global.u32 	%r109, [%rd27+15360];
	max.s32 	%r110, %r94, %r95;
	max.s32 	%r111, %r110, %r96;
	max.s32 	%r112, %r97, %r98;
	max.s32 	%r113, %r112, %r99;
	max.s32 	%r114, %r100, %r101;
	max.s32 	%r115, %r114, %r102;
	max.s32 	%r116, %r103, %r104;
	max.s32 	%r117, %r116, %r105;
	max.s32 	%r118, %r106, %r107;
	max.s32 	%r119, %r118, %r108;
	max.s32 	%r120, %r111, %r113;
	max.s32 	%r121, %r120, %r115;
	max.s32 	%r122, %r117, %r119;
	max.s32 	%r123, %r122, %r109;
	max.s32 	%r500, %r121, %r123;
	setp.lt.u64 	%p2, %rd5, %rd3;
	@%p2 bra 	$L__BB10_42;
	cvt.u32.u64 	%r125, %rd3;
	cvt.u64.u32 	%rd28, %r47;
	add.s64 	%rd74, %rd4, %rd3;
	cvt.u32.u64 	%r49, %rd1;
	not.b32 	%r127, %r47;
	add.s32 	%r128, %r127, %r49;
	sub.s32 	%r129, %r128, %r125;
	sub.s32 	%r483, %r129, %r92;
	add.s64 	%rd29, %rd74, %rd28;
	shl.b64 	%rd30, %rd29, 2;
	add.s64 	%rd31, %rd30, %rd2;
	add.s64 	%rd73, %rd31, 8192;
	mov.b32 	%r484, 0;
	shl.b32 	%r130, %r1, 12;
	mov.u64 	%rd75, %rd4;
$L__BB10_27:
	cvt.s64.s32 	%rd15, %r130;
	add.s64 	%rd75, %rd75, %rd15;
	add.s64 	%rd32, %rd1, -4096;
	setp.gt.u64 	%p3, %rd75, %rd32;
	@%p3 bra 	$L__BB10_29;
	shl.b32 	%r131, %r1, 12;
	cvt.s64.s32 	%rd33, %r131;
	cvt.u64.u32 	%rd34, %r47;
	add.s64 	%rd35, %rd75, %rd34;
	shl.b64 	%rd36, %rd35, 2;
	add.s64 	%rd37, %rd2, %rd36;
	ld.global.u32 	%r132, [%rd37];
	ld.global.u32 	%r133, [%rd37+1024];
	ld.global.u32 	%r134, [%rd37+2048];
	ld.global.u32 	%r135, [%rd37+3072];
	ld.global.u32 	%r136, [%rd37+4096];
	ld.global.u32 	%r137, [%rd37+5120];
	ld.global.u32 	%r138, [%rd37+6144];
	ld.global.u32 	%r139, [%rd37+7168];
	ld.global.u32 	%r140, [%rd37+8192];
	ld.global.u32 	%r141, [%rd37+9216];
	ld.global.u32 	%r142, [%rd37+10240];
	ld.global.u32 	%r143, [%rd37+11264];
	ld.global.u32 	%r144, [%rd37+12288];
	ld.global.u32 	%r145, [%rd37+13312];
	ld.global.u32 	%r146, [%rd37+14336];
	ld.global.u32 	%r147, [%rd37+15360];
	max.s32 	%r148, %r500, %r132;
	max.s32 	%r149, %r148, %r133;
	max.s32 	%r150, %r134, %r135;
	max.s32 	%r151, %r150, %r136;
	max.s32 	%r152, %r137, %r138;
	max.s32 	%r153, %r152, %r139;
	max.s32 	%r154, %r140, %r141;
	max.s32 	%r155, %r154, %r142;
	max.s32 	%r156, %r143, %r144;
	max.s32 	%r157, %r156, %r145;
	max.s32 	%r158, %r146, %r147;
	max.s32 	%r159, %r149, %r151;
	max.s32 	%r160, %r159, %r153;
	max.s32 	%r161, %r155, %r157;
	max.s32 	%r162, %r161, %r158;
	max.s32 	%r500, %r160, %r162;
	sub.s64 	%rd38, %rd1, %rd75;
	setp.lt.u64 	%p4, %rd38, %rd33;
	add.s32 	%r484, %r484, 1;
	add.s64 	%rd74, %rd74, %rd33;
	sub.s32 	%r483, %r483, %r131;
	mul.wide.s32 	%rd39, %r131, 4;
	add.s64 	%rd73, %rd73, %rd39;
	@%p4 bra 	$L__BB10_42;
	bra.uni 	$L__BB10_27;
$L__BB10_29:
	setp.le.u64 	%p5, %rd1, %rd75;
	cvt.u32.u64 	%r163, %rd75;
	cvt.u32.u64 	%r164, %rd1;
	sub.s32 	%r165, %r164, %r163;
	setp.ge.s32 	%p6, %r47, %r165;
	or.pred  	%p7, %p5, %p6;
	@%p7 bra 	$L__BB10_42;
	cvt.u32.u64 	%r168, %rd15;
	cvt.u32.u64 	%r169, %rd4;
	not.b32 	%r170, %r47;
	add.s32 	%r171, %r170, %r49;
	add.s32 	%r172, %r168, %r169;
	sub.s32 	%r173, %r171, %r172;
	mul.lo.s32 	%r174, %r1, %r484;
	shl.b32 	%r175, %r174, 12;
	sub.s32 	%r176, %r173, %r175;
	shr.u32 	%r177, %r176, 8;
	add.s32 	%r57, %r177, 1;
	and.b32  	%r58, %r57, 15;
	setp.lt.u32 	%p8, %r176, 3840;
	mov.u32 	%r490, %r47;
	@%p8 bra 	$L__BB10_33;
	shr.u32 	%r178, %r483, 8;
	add.s32 	%r179, %r178, 1;
	and.b32  	%r180, %r179, 33554416;
	neg.s32 	%r486, %r180;
	mov.u32 	%r490, %r47;
$L__BB10_32:
	.pragma "nounroll";
	ld.global.u32 	%r181, [%rd73+-8192];
	max.s32 	%r182, %r500, %r181;
	ld.global.u32 	%r183, [%rd73+-7168];
	max.s32 	%r184, %r182, %r183;
	ld.global.u32 	%r185, [%rd73+-6144];
	max.s32 	%r186, %r184, %r185;
	ld.global.u32 	%r187, [%rd73+-5120];
	max.s32 	%r188, %r186, %r187;
	ld.global.u32 	%r189, [%rd73+-4096];
	max.s32 	%r190, %r188, %r189;
	ld.global.u32 	%r191, [%rd73+-3072];
	max.s32 	%r192, %r190, %r191;
	ld.global.u32 	%r193, [%rd73+-2048];
	max.s32 	%r194, %r192, %r193;
	ld.global.u32 	%r195, [%rd73+-1024];
	max.s32 	%r196, %r194, %r195;
	ld.global.u32 	%r197, [%rd73];
	max.s32 	%r198, %r196, %r197;
	ld.global.u32 	%r199, [%rd73+1024];
	max.s32 	%r200, %r198, %r199;
	ld.global.u32 	%r201, [%rd73+2048];
	max.s32 	%r202, %r200, %r201;
	ld.global.u32 	%r203, [%rd73+3072];
	max.s32 	%r204, %r202, %r203;
	ld.global.u32 	%r205, [%rd73+4096];
	max.s32 	%r206, %r204, %r205;
	ld.global.u32 	%r207, [%rd73+5120];
	max.s32 	%r208, %r206, %r207;
	ld.global.u32 	%r209, [%rd73+6144];
	max.s32 	%r210, %r208, %r209;
	ld.global.u32 	%r211, [%rd73+7168];
	max.s32 	%r500, %r210, %r211;
	add.s32 	%r490, %r490, 4096;
	add.s32 	%r486, %r486, 16;
	add.s64 	%rd73, %rd73, 16384;
	setp.ne.s32 	%p9, %r486, 0;
	@%p9 bra 	$L__BB10_32;
$L__BB10_33:
	setp.eq.s32 	%p10, %r58, 0;
	@%p10 bra 	$L__BB10_42;
	and.b32  	%r69, %r57, 7;
	setp.lt.u32 	%p11, %r58, 8;
	@%p11 bra 	$L__BB10_36;
	cvt.u64.u32 	%rd40, %r490;
	add.s64 	%rd41, %rd75, %rd40;
	shl.b64 	%rd42, %rd41, 2;
	add.s64 	%rd43, %rd2, %rd42;
	ld.global.u32 	%r213, [%rd43];
	max.s32 	%r214, %r500, %r213;
	ld.global.u32 	%r215, [%rd43+1024];
	max.s32 	%r216, %r214, %r215;
	ld.global.u32 	%r217, [%rd43+2048];
	max.s32 	%r218, %r216, %r217;
	ld.global.u32 	%r219, [%rd43+3072];
	max.s32 	%r220, %r218, %r219;
	ld.global.u32 	%r221, [%rd43+4096];
	max.s32 	%r222, %r220, %r221;
	ld.global.u32 	%r223, [%rd43+5120];
	max.s32 	%r224, %r222, %r223;
	ld.global.u32 	%r225, [%rd43+6144];
	max.s32 	%r226, %r224, %r225;
	ld.global.u32 	%r227, [%rd43+7168];
	max.s32 	%r500, %r226, %r227;
	add.s32 	%r490, %r490, 2048;
$L__BB10_36:
	setp.eq.s32 	%p12, %r69, 0;
	@%p12 bra 	$L__BB10_42;
	setp.lt.u32 	%p13, %r69, 4;
	@%p13 bra 	$L__BB10_39;
	cvt.u64.u32 	%rd44, %r490;
	add.s64 	%rd45, %rd75, %rd44;
	shl.b64 	%rd46, %rd45, 2;
	add.s64 	%rd47, %rd2, %rd46;
	ld.global.u32 	%r229, [%rd47];
	max.s32 	%r230, %r500, %r229;
	ld.global.u32 	%r231, [%rd47+1024];
	max.s32 	%r232, %r230, %r231;
	ld.global.u32 	%r233, [%rd47+2048];
	max.s32 	%r234, %r232, %r233;
	ld.global.u32 	%r235, [%rd47+3072];
	max.s32 	%r500, %r234, %r235;
	add.s32 	%r490, %r490, 1024;
$L__BB10_39:
	and.b32  	%r236, %r57, 3;
	setp.eq.s32 	%p14, %r236, 0;
	@%p14 bra 	$L__BB10_42;
	cvt.u64.u32 	%rd48, %r490;
	add.s64 	%rd49, %rd48, %rd74;
	shl.b64 	%rd50, %rd49, 2;
	add.s64 	%rd77, %rd2, %rd50;
	cvt.u16.u32 	%rs1, %r483;
	shr.u16 	%rs2, %rs1, 8;
	add.s16 	%rs3, %rs2, 1;
	cvt.u32.u16 	%r237, %rs3;
	and.b32  	%r238, %r237, 3;
	neg.s32 	%r498, %r238;
$L__BB10_41:
	.pragma "nounroll";
	ld.global.u32 	%r239, [%rd77];
	max.s32 	%r500, %r500, %r239;
	add.s64 	%rd77, %rd77, 1024;
	add.s32 	%r498, %r498, 1;
	setp.ne.s32 	%p15, %r498, 0;
	@%p15 bra 	$L__BB10_41;
$L__BB10_42:
	// begin inline asm
	mov.u32 %r240, %laneid;
	// end inline asm
	mov.b32 	%r243, 1;
	mov.b32 	%r264, 31;
	mov.b32 	%r265, -1;
	// begin inline asm
	shfl.sync.down.b32 %r241, %r500, %r243, %r264, %r265;
	// end inline asm
	setp.gt.s32 	%p16, %r240, 30;
	max.s32 	%r266, %r500, %r241;
	selp.b32 	%r247, %r500, %r266, %p16;
	mov.b32 	%r248, 2;
	// begin inline asm
	shfl.sync.down.b32 %r246, %r247, %r248, %r264, %r265;
	// end inline asm
	setp.gt.s32 	%p17, %r240, 29;
	max.s32 	%r267, %r247, %r246;
	selp.b32 	%r252, %r247, %r267, %p17;
	mov.b32 	%r253, 4;
	// begin inline asm
	shfl.sync.down.b32 %r251, %r252, %r253, %r264, %r265;
	// end inline asm
	setp.gt.s32 	%p18, %r240, 27;
	max.s32 	%r268, %r252, %r251;
	selp.b32 	%r257, %r252, %r268, %p18;
	mov.b32 	%r258, 8;
	// begin inline asm
	shfl.sync.down.b32 %r256, %r257, %r258, %r264, %r265;
	// end inline asm
	setp.gt.s32 	%p19, %r240, 23;
	max.s32 	%r269, %r257, %r256;
	selp.b32 	%r262, %r257, %r269, %p19;
	mov.b32 	%r263, 16;
	// begin inline asm
	shfl.sync.down.b32 %r261, %r262, %r263, %r264, %r265;
	// end inline asm
	setp.gt.s32 	%p20, %r240, 15;
	max.s32 	%r86, %r262, %r261;
	selp.b32 	%r501, %r262, %r86, %p20;
	setp.ne.s32 	%p21, %r240, 0;
	@%p21 bra 	$L__BB10_44;
	shr.u32 	%r270, %r47, 3;
	and.b32  	%r271, %r270, 124;
	mov.u32 	%r272, _ZZN3cub18CUB_300001_SM_10006detail6reduce18DeviceReduceKernelINS2_10policy_hubIiyN4cuda3__47maximumIiEEE10Policy1000EN6thrust24THRUST_300001_SM_1000_NS6detail15normal_iteratorINSC_10device_ptrIiEEEEyS8_iNS5_3std3__410__identityEEEvT0_PT3_T1_NS0_13GridEvenShareISO_EET2_T4_E12temp_storage;
	add.s32 	%r273, %r272, %r271;
	st.shared.u32 	[%r273+8], %r86;
$L__BB10_44:
	bar.sync 	0;
	setp.ne.s32 	%p22, %r47, 0;
	@%p22 bra 	$L__BB10_46;
	ld.shared.u32 	%r274, [_ZZN3cub18CUB_300001_SM_10006detail6reduce18DeviceReduceKernelINS2_10policy_hubIiyN4cuda3__47maximumIiEEE10Policy1000EN6thrust24THRUST_300001_SM_1000_NS6detail15normal_iteratorINSC_10device_ptrIiEEEEyS8_iNS5_3std3__410__identityEEEvT0_PT3_T1_NS0_13GridEvenShareISO_EET2_T4_E12temp_storage+12];
	max.s32 	%r275, %r501, %r274;
	ld.shared.u32 	%r276, [_ZZN3cub18CUB_300001_SM_10006detail6reduce18DeviceReduceKernelINS2_10policy_hubIiyN4cuda3__47maximumIiEEE10Policy1000EN6thrust24THRUST_300001_SM_1000_NS6detail15normal_iteratorINSC_10device_ptrIiEEEEyS8_iNS5_3std3__410__identityEEEvT0_PT3_T1_NS0_13GridEvenShareISO_EET2_T4_E12temp_storage+16];
	max.s32 	%r277, %r275, %r276;
	ld.shared.u32 	%r278, [_ZZN3cub18CUB_300001_SM_10006detail6reduce18DeviceReduceKernelINS2_10policy_hubIiyN4cuda3__47maximumIiEEE10Policy1000EN6thrust24THRUST_300001_SM_1000_NS6detail15normal_iteratorINSC_10device_ptrIiEEEEyS8_iNS5_3std3__410__identityEEEvT0_PT3_T1_NS0_13GridEvenShareISO_EET2_T4_E12temp_storage+20];
	max.s32 	%r279, %r277, %r278;
	ld.shared.u32 	%r280, [_ZZN3cub18CUB_300001_SM_10006detail6reduce18DeviceReduceKernelINS2_10policy_hubIiyN4cuda3__47maximumIiEEE10Policy1000EN6thrust24THRUST_300001_SM_1000_NS6detail15normal_iteratorINSC_10device_ptrIiEEEEyS8_iNS5_3std3__410__identityEEEvT0_PT3_T1_NS0_13GridEvenShareISO_EET2_T4_E12temp_storage+24];
	max.s32 	%r281, %r279, %r280;
	ld.shared.u32 	%r282, [_ZZN3cub18CUB_300001_SM_10006detail6reduce18DeviceReduceKernelINS2_10policy_hubIiyN4cuda3__47maximumIiEEE10Policy1000EN6thrust24THRUST_300001_SM_1000_NS6detail15normal_iteratorINSC_10device_ptrIiEEEEyS8_iNS5_3std3__410__identityEEEvT0_PT3_T1_NS0_13GridEvenShareISO_EET2_T4_E12temp_storage+28];
	max.s32 	%r283, %r281, %r282;
	ld.shared.u32 	%r284, [_ZZN3cub18CUB_300001_SM_10006detail6reduce18DeviceReduceKernelINS2_10policy_hubIiyN4cuda3__47maximumIiEEE10Policy1000EN6thrust24THRUST_300001_SM_1000_NS6detail15normal_iteratorINSC_10device_ptrIiEEEEyS8_iNS5_3std3__410__identityEEEvT0_PT3_T1_NS0_13GridEvenShareISO_EET2_T4_E12temp_storage+32];
	max.s32 	%r285, %r283, %r284;
	ld.shared.u32 	%r286, [_ZZN3cub18CUB_300001_SM_10006detail6reduce18DeviceReduceKernelINS2_10policy_hubIiyN4cuda3__47maximumIiEEE10Policy1000EN6thrust24THRUST_300001_SM_1000_NS6detail15normal_iteratorINSC_10device_ptrIiEEEEyS8_iNS5_3std3__410__identityEEEvT0_PT3_T1_NS0_13GridEvenShareISO_EET2_T4_E12temp_storage+36];
	max.s32 	%r501, %r285, %r286;
$L__BB10_46:
	mov.u32 	%r464, %tid.x;
	setp.ne.s32 	%p56, %r464, 0;
	@%p56 bra 	$L__BB10_48;
	ld.param.u64 	%rd71, [_ZN3cub18CUB_300001_SM_10006detail6reduce18DeviceReduceKernelINS2_10policy_hubIiyN4cuda3__47maximumIiEEE10Policy1000EN6thrust24THRUST_300001_SM_1000_NS6detail15normal_iteratorINSC_10device_ptrIiEEEEyS8_iNS5_3std3__410__identityEEEvT0_PT3_T1_NS0_13GridEvenShareISO_EET2_T4__param_1];
	cvta.to.global.u64 	%rd68, %rd71;
	mul.wide.u32 	%rd69, %r2, 4;
	add.s64 	%rd70, %rd68, %rd69;
	st.global.u32 	[%rd70], %r501;
$L__BB10_48:
	ret;

}
	// .globl	_ZN3cub18CUB_300001_SM_10006detail6reduce28DeviceReduceSingleTileKernelINS2_10policy_hubIiyN4cuda3__47maximumIiEEE10Policy1000EPiSB_iS8_iiNS5_3std3__410__identityEEEvT0_T1_T2_T3_T4_T6_
.visible .entry _ZN3cub18CUB_300001_SM_10006detail6reduce28DeviceReduceSingleTileKernelINS2_10policy_hubIiyN4cuda3__47maximumIiEEE10Policy1000EPiSB_iS8_iiNS5_3std3__410__identityEEEvT0_T1_T2_T3_T4_T6_(
	.param .u64 .ptr .align 1 _ZN3cub18CUB_300001_SM_10006detail6reduce28DeviceReduceSingleTileKernelINS2_10policy_hubIiyN4cuda3__47maximumIiEEE10Policy1000EPiSB_iS8_iiNS5_3std3__410__identityEEEvT0_T1_T2_T3_T4_T6__param_0,
	.param .u64 .ptr .align 1 _ZN3cub18CUB_300001_SM_10006detail6reduce28DeviceReduceSingleTileKernelINS2_10policy_hubIiyN4cuda3__47maximumIiEEE10Policy1000EPiSB_iS8_iiNS5_3std3__410__identityEEEvT0_T1_T2_T3_T4_T6__param_1,
	.param .u32 _ZN3cub18CUB_300001_SM_10006detail6reduce28DeviceReduceSingleTileKernelINS2_10policy_hubIiyN4cuda3__47maximumIiEEE10Policy1000EPiSB_iS8_iiNS5_3std3__410__identityEEEvT0_T1_T2_T3_T4_T6__param_2,
	.param .align 1 .b8 _ZN3cub18CUB_300001_SM_10006detail6reduce28DeviceReduceSingleTileKernelINS2_10policy_hubIiyN4cuda3__47maximumIiEEE10Policy1000EPiSB_iS8_iiNS5_3std3__410__identityEEEvT0_T1_T2_T3_T4_T6__param_3[1],
	.param .u32 _ZN3cub18CUB_300001_SM_10006detail6reduce28DeviceReduceSingleTileKernelINS2_10policy_hubIiyN4cuda3__47maximumIiEEE10Policy1000EPiSB_iS8_iiNS5_3std3__410__identityEEEvT0_T1_T2_T3_T4_T6__param_4,
	.param .align 1 .b8 _ZN3cub18CUB_300001_SM_10006detail6reduce28DeviceReduceSingleTileKernelINS2_10policy_hubIiyN4cuda3__47maximumIiEEE10Policy1000EPiSB_iS8_iiNS5_3std3__410__identityEEEvT0_T1_T2_T3_T4_T6__param_5[1]
)
.maxntid 256
.minnctapersm 1
{
	.reg .pred 	%p<97>;
	.reg .b32 	%r<687>;
	.reg .b64 	%rd<125>;
	// demoted variable
	.shared .align 4 .b8 _ZZN3cub18CUB_300001_SM_10006detail6reduce28DeviceReduceSingleTileKernelINS2_10policy_hubIiyN4cuda3__47maximumIiEEE10Policy1000EPiSB_iS8_iiNS5_3std3__410__identityEEEvT0_T1_T2_T3_T4_T6_E12temp_storage[44];
	ld.param.u64 	%rd16, [_ZN3cub18CUB_300001_SM_10006detail6reduce28DeviceReduceSingleTileKernelINS2_10policy_hubIiyN4cuda3__47maximumIiEEE10Policy1000EPiSB_iS8_iiNS5_3std3__410__identityEEEvT0_T1_T2_T3_T4_T6__param_0];
	ld.param.u64 	%rd17, [_ZN3cub18CUB_300001_SM_10006detail6reduce28DeviceReduceSingleTileKernelINS2_10policy_hubIiyN4cuda3__47maximumIiEEE10Policy1000EPiSB_iS8_iiNS5_3std3__410__identityEEEvT0_T1_T2_T3_T4_T6__param_1];
	ld.param.u32 	%r124, [_ZN3cub18CUB_300001_SM_10006detail6reduce28DeviceReduceSingleTileKernelINS2_10policy_hubIiyN4cuda3__47maximumIiEEE10Policy1000EPiSB_iS8_iiNS5_3std3__410__identityEEEvT0_T1_T2_T3_T4_T6__param_2];
	ld.param.u32 	%r125, [_ZN3cub18CUB_300001_SM_10006detail6reduce28DeviceReduceSingleTileKernelINS2_10policy_hubIiyN4cuda3__47maximumIiEEE10Policy1000EPiSB_iS8_iiNS5_3std3__410__identityEEEvT0_T1_T2_T3_T4_T6__param_4];
	cvta.to.global.u64 	%rd1, %rd17;
	setp.ne.s32 	%p1, %r124, 0;
	@%p1 bra 	$L__BB11_3;
	mov.u32 	%r633, %tid.x;
	setp.ne.s32 	%p96, %r633, 0;
	@%p96 bra 	$L__BB11_74;
	st.global.u32 	[%rd1], %r125;
	bra.uni 	$L__BB11_74;
$L__BB11_3:
	and.b64  	%rd18, %rd16, 15;
	setp.ne.s64 	%p2, %rd18, 0;
	@%p2 bra 	$L__BB11_38;
	setp.gt.s32 	%p49, %r124, 4095;
	@%p49 bra 	$L__BB11_22;
	mov.u32 	%r1, %tid.x;
	setp.ge.s32 	%p66, %r1, %r124;
	mov.b32 	%r644, 0;
	mov.u32 	%r639, %r1;
	@%p66 bra 	$L__BB11_7;
	mul.wide.u32 	%rd113, %r1, 4;
	add.s64 	%rd112, %rd16, %rd113;
	// begin inline asm
	ld.global.nc.u32 %r644, [%rd112];
	// end inline asm
	add.s32 	%r639, %r1, 256;
$L__BB11_7:
	setp.ge.s32 	%p67, %r639, %r124;
	@%p67 bra 	$L__BB11_13;
	not.b32 	%r508, %r639;
	add.s32 	%r6, %r124, %r508;
	and.b32  	%r509, %r6, 768;
	setp.eq.s32 	%p68, %r509, 768;
	@%p68 bra 	$L__BB11_11;
	mul.wide.u32 	%rd114, %r639, 4;
	add.s64 	%rd121, %rd16, %rd114;
	shr.u32 	%r510, %r6, 8;
	add.s32 	%r511, %r510, 1;
	and.b32  	%r512, %r511, 3;
	neg.s32 	%r636, %r512;
$L__BB11_10:
	.pragma "nounroll";
	// begin inline asm
	ld.global.nc.u32 %r513, [%rd121];
	// end inline asm
	max.s32 	%r644, %r644, %r513;
	add.s32 	%r639, %r639, 256;
	add.s64 	%rd121, %rd121, 1024;
	add.s32 	%r636, %r636, 1;
	setp.ne.s32 	%p69, %r636, 0;
	@%p69 bra 	$L__BB11_10;
$L__BB11_11:
	setp.lt.u32 	%p70, %r6, 768;
	@%p70 bra 	$L__BB11_13;
$L__BB11_12:
	mul.wide.s32 	%rd120, %r639, 4;
	add.s64 	%rd116, %rd16, %rd120;
	// begin inline asm
	ld.global.nc.u32 %r514, [%rd116];
	// end inline asm
	max.s32 	%r518, %r644, %r514;
	add.s64 	%rd117, %rd116, 1024;
	// begin inline asm
	ld.global.nc.u32 %r515, [%rd117];
	// end inline asm
	max.s32 	%r519, %r518, %r515;
	add.s64 	%rd118, %rd116, 2048;
	// begin inline asm
	ld.global.nc.u32 %r516, [%rd118];
	// end inline asm
	max.s32 	%r520, %r519, %r516;
	add.s64 	%rd119, %rd116, 3072;
	// begin inline asm
	ld.global.nc.u32 %r517, [%rd119];
	// end inline asm
	max.s32 	%r644, %r520, %r517;
	add.s32 	%r639, %r639, 1024;
	setp.lt.s32 	%p71, %r639, %r124;
	@%p71 bra 	$L__BB11_12;
$L__BB11_13:
	setp.lt.s32 	%p72, %r124, 256;
	@%p72 bra 	$L__BB11_18;
	// begin inline asm
	mov.u32 %r584, %laneid;
	// end inline asm
	mov.b32 	%r587, 1;
	mov.b32 	%r608, 31;
	mov.b32 	%r609, -1;
	// begin inline asm
	shfl.sync.down.b32 %r585, %r644, %r587, %r608, %r609;
	// end inline asm
	setp.gt.s32 	%p88, %r584, 30;
	max.s32 	%r610, %r644, %r585;
	selp.b32 	%r591, %r644, %r610, %p88;
	mov.b32 	%r592, 2;
	// begin inline asm
	shfl.sync.down.b32 %r590, %r591, %r592, %r608, %r609;
	// end inline asm
	setp.gt.s32 	%p89, %r584, 29;
	max.s32 	%r611, %r591, %r590;
	selp.b32 	%r596, %r591, %r611, %p89;
	mov.b32 	%r597, 4;
	// begin inline asm
	shfl.sync.down.b32 %r595, %r596, %r597, %r608, %r609;
	// end inline asm
	setp.gt.s32 	%p90, %r584, 27;
	max.s32 	%r612, %r596, %r595;
	selp.b32 	%r601, %r596, %r612, %p90;
	mov.b32 	%r602, 8;
	// begin inline asm
	shfl.sync.down.b32 %r600, %r601, %r602, %r608, %r609;
	// end inline asm
	setp.gt.s32 	%p91, %r584, 23;
	max.s32 	%r613, %r601, %r600;
	selp.b32 	%r606, %r601, %r613, %p91;
	mov.b32 	%r607, 16;
	// begin inline asm
	shfl.sync.down.b32 %r605, %r606, %r607, %r608, %r609;
	// end inline asm
	setp.gt.s32 	%p92, %r584, 15;
	max.s32 	%r22, %r606, %r605;
	selp.b32 	%r686, %r606, %r22, %p92;
	setp.ne.s32 	%p93, %r584, 0;
	@%p93 bra 	$L__BB11_16;
	shr.u32 	%r614, %r1, 3;
	and.b32  	%r615, %r614, 124;
	mov.u32 	%r616, _ZZN3cub18CUB_300001_SM_10006detail6reduce28DeviceReduceSingleTileKernelINS2_10policy_hubIiyN4cuda3__47maximumIiEEE10Policy1000EPiSB_iS8_iiNS5_3std3__410__identityEEEvT0_T1_T2_T3_T4_T6_E12temp_storage;
	add.s32 	%r617, %r616, %r615;
	st.shared.u32 	[%r617+8], %r22;
$L__BB11_16:
	bar.sync 	0;
	setp.ne.s32 	%p94, %r1, 0;
	@%p94 bra 	$L__BB11_72;
	ld.shared.u32 	%r618, [_ZZN3cub18CUB_300001_SM_10006detail6reduce28DeviceReduceSingleTileKernelINS2_10policy_hubIiyN4cuda3__47maximumIiEEE10Policy1000EPiSB_iS8_iiNS5_3std3__410__identityEEEvT0_T1_T2_T3_T4_T6_E12temp_storage+12];
	max.s32 	%r619, %r686, %r618;
	ld.shared.u32 	%r620, [_ZZN3cub18CUB_300001_SM_10006detail6reduce28DeviceReduceSingleTileKernelINS2_10policy_hubIiyN4cuda3__47maximumIiEEE10Policy1000EPiSB_iS8_iiNS5_3std3__410__identityEEEvT0_T1_T2_T3_T4_T6_E12temp_storage+16];
	max.s32 	%r621, %r619, %r620;
	ld.shared.u32 	%r622, [_ZZN3cub18CUB_300001_SM_10006detail6reduce28DeviceReduceSingleTileKernelINS2_10policy_hubIiyN4cuda3__47maximumIiEEE10Policy1000EPiSB_iS8_iiNS5_3std3__410__identityEEEvT0_T1_T2_T3_T4_T6_E12temp_storage+20];
	max.s32 	%r623, %r621, %r622;
	ld.shared.u32 	%r624, [_ZZN3cub18CUB_300001_SM_10006detail6reduce28DeviceReduceSingleTileKernelINS2_10policy_hubIiyN4cuda3__47maximumIiEEE10Policy1000EPiSB_iS8_iiNS5_3std3__410__identityEEEvT0_T1_T2_T3_T4_T6_E12temp_storage+24];
	max.s32 	%r625, %r623, %r624;
	ld.shared.u32 	%r626, [_ZZN3cub18CUB_300001_SM_10006detail6reduce28DeviceReduceSingleTileKernelINS2_10policy_hubIiyN4cuda3__47maximumIiEEE10Policy1000EPiSB_iS8_iiNS5_3std3__410__identityEEEvT0_T1_T2_T3_T4_T6_E12temp_storage+28];
	max.s32 	%r627, %r625, %r626;
	ld.shared.u32 	%r628, [_ZZN3cub18CUB_300001_SM_10006detail6reduce28DeviceReduceSingleTileKernelINS2_10policy_hubIiyN4cuda3__47maximumIiEEE10Policy1000EPiSB_iS8_iiNS5_3std3__410__identityEEEvT0_T1_T2_T3_T4_T6_E12temp_storage+32];
	max.s32 	%r629, %r627, %r628;
	ld.shared.u32 	%r630, [_ZZN3cub18CUB_300001_SM_10006detail6reduce28DeviceReduceSingleTileKernelINS2_10policy_hubIiyN4cuda3__47maximumIiEEE10Policy1000EPiSB_iS8_iiNS5_3std3__410__identityEEEvT0_T1_T2_T3_T4_T6_E12temp_storage+36];
	max.s32 	%r686, %r629, %r630;
	bra.uni 	$L__BB11_72;
$L__BB11_18:
	// begin inline asm
	mov.u32 %r521, %laneid;
	// end inline asm
	and.b32  	%r547, %r1, 992;
	add.s32 	%r548, %r547, 32;
	setp.gt.s32 	%p73, %r548, %r124;
	not.b32 	%r549, %r547;
	add.s32 	%r550, %r124, %r549;
	selp.b32 	%r545, %r550, 31, %p73;
	mov.b32 	%r524, 1;
	mov.b32 	%r546, -1;
	// begin inline asm
	shfl.sync.down.b32 %r522, %r644, %r524, %r545, %r546;
	// end inline asm
	setp.lt.s32 	%p74, %r521, %r545;
	max.s32 	%r551, %r644, %r522;
	selp.b32 	%r528, %r551, %r644, %p74;
	mov.b32 	%r529, 2;
	// begin inline asm
	shfl.sync.down.b32 %r527, %r528, %r529, %r545, %r546;
	// end inline asm
	add.s32 	%r552, %r521, 2;
	setp.gt.s32 	%p75, %r552, %r545;
	max.s32 	%r553, %r528, %r527;
	selp.b32 	%r533, %r528, %r553, %p75;
	mov.b32 	%r534, 4;
	// begin inline asm
	shfl.sync.down.b32 %r532, %r533, %r534, %r545, %r546;
	// end inline asm
	add.s32 	%r554, %r521, 4;
	setp.gt.s32 	%p76, %r554, %r545;
	max.s32 	%r555, %r533, %r532;
	selp.b32 	%r538, %r533, %r555, %p76;
	mov.b32 	%r539, 8;
	// begin inline asm
	shfl.sync.down.b32 %r537, %r538, %r539, %r545, %r546;
	// end inline asm
	add.s32 	%r556, %r521, 8;
	setp.gt.s32 	%p77, %r556, %r545;
	max.s32 	%r557, %r538, %r537;
	selp.b32 	%r543, %r538, %r557, %p77;
	mov.b32 	%r544, 16;
	// begin inline asm
	shfl.sync.down.b32 %r542, %r543, %r544, %r545, %r546;
	// end inline asm
	add.s32 	%r558, %r521, 16;
	setp.gt.s32 	%p78, %r558, %r545;
	max.s32 	%r559, %r543, %r542;
	selp.b32 	%r686, %r543, %r559, %p78;
	setp.ne.s32 	%p79, %r521, 0;
	@%p79 bra 	$L__BB11_20;
	shr.u32 	%r560, %r1, 3;
	and.b32  	%r561, %r560, 124;
	mov.u32 	%r562, _ZZN3cub18CUB_300001_SM_10006detail6reduce28DeviceReduceSingleTileKernelINS2_10policy_hubIiyN4cuda3__47maximumIiEEE10Policy1000EPiSB_iS8_iiNS5_3std3__410__identityEEEvT0_T1_T2_T3_T4_T6_E12temp_storage;
	add.s32 	%r563, %r562, %r561;
	st.shared.u32 	[%r563+8], %r686;
$L__BB11_20:
	bar.sync 	0;
	setp.ne.s32 	%p80, %r1, 0;
	@%p80 bra 	$L__BB11_72;
	setp.gt.s32 	%p81, %r124, 32;
	ld.shared.u32 	%r564, [_ZZN3cub18CUB_300001_SM_10006detail6reduce28DeviceReduceSingleTileKernelINS2_10policy_hubIiyN4cuda3__47maximumIiEEE10Policy1000EPiSB_iS8_iiNS5_3std3__410__identityEEEvT0_T1_T2_T3_T4_T6_E12temp_storage+12];
	max.s32 	%r565, %r686, %r564;
	selp.b32 	%r566, %r565, %r686, %p81;
	setp.gt.s32 	%p82, %r124, 64;
	ld.shared.u32 	%r567, [_ZZN3cub18CUB_300001_SM_10006detail6reduce28DeviceReduceSingleTileKernelINS2_10policy_hubIiyN4cuda3__47maximumIiEEE10Policy1000EPiSB_iS8_iiNS5_3std3__410__identityEEEvT0_T1_T2_T3_T4_T6_E12temp_storage+16];
	max.s32 	%r568, %r566, %r567;
	selp.b32 	%r569, %r568, %r566, %p82;
	setp.gt.s32 	%p83, %r124, 96;
	ld.shared.u32 	%r570, [_ZZN3cub18CUB_300001_SM_10006detail6reduce28DeviceReduceSingleTileKernelINS2_10policy_hubIiyN4cuda3__47maximumIiEEE10Policy1000EPiSB_iS8_iiNS5_3std3__410__identityEEEvT0_T1_T2_T3_T4_T6_E12temp_storage+20];
	max.s32 	%r571, %r569, %r570;
	selp.b32 	%r572, %r571, %r569, %p83;
	setp.gt.s32 	%p84, %r124, 128;
	ld.shared.u32 	%r573, [_ZZN3cub18CUB_300001_SM_10006detail6reduce28DeviceReduceSingleTileKernelINS2_10policy_hubIiyN4cuda3__47maximumIiEEE10Policy1000EPiSB_iS8_iiNS5_3std3__410__identityEEEvT0_T1_T2_T3_T4_T6_E12temp_storage+24];
	max.s32 	%r574, %r572, %r573;
	selp.b32 	%r575, %r574, %r572, %p84;
	setp.gt.s32 	%p85, %r124, 160;
	ld.shared.u32 	%r576, [_ZZN3cub18CUB_300001_SM_10006detail6reduce28DeviceReduceSingleTileKernelINS2_10policy_hubIiyN4cuda3__47maximumIiEEE10Policy1000EPiSB_iS8_iiNS5_3std3__410__identityEEEvT0_T1_T2_T3_T4_T6_E12temp_storage+28];
	max.s32 	%r577, %r575, %r576;
	selp.b32 	%r578, %r577, %r575, %p85;
	setp.gt.s32 	%p86, %r124, 192;
	ld.shared.u32 	%r579, [_ZZN3cub18CUB_300001_SM_10006detail6reduce28DeviceReduceSingleTileKernelINS2_10policy_hubIiyN4cuda3__47maximumIiEEE10Policy1000EPiSB_iS8_iiNS5_3std3__410__identityEEEvT0_T1_T2_T3_T4_T6_E12temp_storage+32];
	max.s32 	%r580, %r578, %r579;
	selp.b32 	%r581, %r580, %r578, %p86;
	setp.gt.s32 	%p87, %r124, 224;
	ld.shared.u32 	%r582, [_ZZN3cub18CUB_300001_SM_10006detail6reduce28DeviceReduceSingleTileKernelINS2_10policy_hubIiyN4cuda3__47maximumIiEEE10Policy1000EPiSB_iS8_iiNS5_3std3__410__identityEEEvT0_T1_T2_T3_T4_T6_E12temp_storage+36];
	max.s32 	%r583, %r581, %r582;
	selp.b32 	%r686, %r583, %r581, %p87;
	bra.uni 	$L__BB11_72;
$L__BB11_22:
	mov.u32 	%r27, %tid.x;
	shl.b32 	%r379, %r27, 2;
	mul.wide.u32 	%rd86, %r379, 4;
	add.s64 	%rd76, %rd16, %rd86;
	// begin inline asm
	ld.global.nc.v2.u64 {%rd74, %rd75}, [%rd76];
	// end inline asm
	mov.b64 	{%r380, %r381}, %rd75;
	mov.b64 	{%r382, %r383}, %rd74;
	add.s64 	%rd79, %rd76, 4096;
	// begin inline asm
	ld.global.nc.v2.u64 {%rd77, %rd78}, [%rd79];
	// end inline asm
	mov.b64 	{%r384, %r385}, %rd78;
	mov.b64 	{%r386, %r387}, %rd77;
	add.s64 	%rd82, %rd76, 8192;
	// begin inline asm
	ld.global.nc.v2.u64 {%rd80, %rd81}, [%rd82];
	// end inline asm
	mov.b64 	{%r388, %r389}, %rd81;
	mov.b64 	{%r390, %r391}, %rd80;
	add.s64 	%rd85, %rd76, 12288;
	// begin inline asm
	ld.global.nc.v2.u64 {%rd83, %rd84}, [%rd85];
	// end inline asm
	mov.b64 	{%r392, %r393}, %rd84;
	mov.b64 	{%r394, %r395}, %rd83;
	max.s32 	%r396, %r382, %r383;
	max.s32 	%r397, %r396, %r380;
	max.s32 	%r398, %r381, %r386;
	max.s32 	%r399, %r398, %r387;
	max.s32 	%r400, %r384, %r385;
	max.s32 	%r401, %r400, %r390;
	max.s32 	%r402, %r391, %r388;
	max.s32 	%r403, %r402, %r389;
	max.s32 	%r404, %r394, %r395;
	max.s32 	%r405, %r404, %r392;
	max.s32 	%r406, %r397, %r399;
	max.s32 	%r407, %r406, %r401;
	max.s32 	%r408, %r403, %r405;
	max.s32 	%r409, %r408, %r393;
	max.s32 	%r659, %r407, %r409;
	setp.lt.u32 	%p50, %r124, 8192;
	mov.b32 	%r648, 4096;
	@%p50 bra 	$L__BB11_26;
	add.s32 	%r29, %r124, -4096;
	mov.b32 	%r648, 4096;
$L__BB11_24:
	mul.wide.s32 	%rd99, %r648, 4;
	add.s64 	%rd89, %rd76, %rd99;
	// begin inline asm
	ld.global.nc.v2.u64 {%rd87, %rd88}, [%rd89];
	// end inline asm
	mov.b64 	{%r411, %r412}, %rd88;
	mov.b64 	{%r413, %r414}, %rd87;
	add.s64 	%rd92, %rd89, 4096;
	// begin inline asm
	ld.global.nc.v2.u64 {%rd90, %rd91}, [%rd92];
	// end inline asm
	mov.b64 	{%r415, %r416}, %rd91;
	mov.b64 	{%r417, %r418}, %rd90;
	add.s64 	%rd95, %rd89, 8192;
	// begin inline asm
	ld.global.nc.v2.u64 {%rd93, %rd94}, [%rd95];
	// end inline asm
	mov.b64 	{%r419, %r420}, %rd94;
	mov.b64 	{%r421, %r422}, %rd93;
	add.s64 	%rd98, %rd89, 12288;
	// begin inline asm
	ld.global.nc.v2.u64 {%rd96, %rd97}, [%rd98];
	// end inline asm
	mov.b64 	{%r423, %r424}, %rd97;
	mov.b64 	{%r425, %r426}, %rd96;
	max.s32 	%r427, %r659, %r413;
	max.s32 	%r428, %r427, %r414;
	max.s32 	%r429, %r411, %r412;
	max.s32 	%r430, %r429, %r417;
	max.s32 	%r431, %r418, %r415;
	max.s32 	%r432, %r431, %r416;
	max.s32 	%r433, %r421, %r422;
	max.s32 	%r434, %r433, %r419;
	max.s32 	%r435, %r420, %r425;
	max.s32 	%r436, %r435, %r426;
	max.s32 	%r437, %r423, %r424;
	max.s32 	%r438, %r428, %r430;
	max.s32 	%r439, %r438, %r432;
	max.s32 	%r440, %r434, %r436;
	max.s32 	%r441, %r440, %r437;
	max.s32 	%r659, %r439, %r441;
	sub.s32 	%r442, %r124, %r648;
	setp.lt.s32 	%p51, %r442, 4096;
	@%p51 bra 	$L__BB11_34;
	add.s32 	%r648, %r648, 4096;
	setp.le.s32 	%p52, %r648, %r29;
	@%p52 bra 	$L__BB11_24;
$L__BB11_26:
	setp.le.s32 	%p53, %r124, %r648;
	@%p53 bra 	$L__BB11_34;
	sub.s32 	%r36, %r124, %r648;
	setp.ge.s32 	%p54, %r27, %r36;
	@%p54 bra 	$L__BB11_34;
	not.b32 	%r444, %r27;
	add.s32 	%r445, %r124, %r444;
	sub.s32 	%r37, %r445, %r648;
	and.b32  	%r446, %r37, 768;
	setp.eq.s32 	%p55, %r446, 768;
	mov.u32 	%r653, %r27;
	@%p55 bra 	$L__BB11_31;
	add.s32 	%r650, %r27, %r648;
	shr.u32 	%r447, %r37, 8;
	add.s32 	%r448, %r447, 1;
	and.b32  	%r449, %r448, 3;
	neg.s32 	%r649, %r449;
	mov.u32 	%r653, %r27;
$L__BB11_30:
	.pragma "nounroll";
	mul.wide.u32 	%rd101, %r650, 4;
	add.s64 	%rd100, %rd16, %rd101;
	// begin inline asm
	ld.global.nc.u32 %r450, [%rd100];
	// end inline asm
	max.s32 	%r659, %r659, %r450;
	add.s32 	%r653, %r653, 256;
	add.s32 	%r650, %r650, 256;
	add.s32 	%r649, %r649, 1;
	setp.ne.s32 	%p56, %r649, 0;
	@%p56 bra 	$L__BB11_30;
$L__BB11_31:
	setp.lt.u32 	%p57, %r37, 768;
	@%p57 bra 	$L__BB11_34;
	cvt.u64.u32 	%rd102, %r653;
	cvt.u64.u32 	%rd103, %r648;
	add.s64 	%rd104, %rd102, %rd103;
	shl.b64 	%rd105, %rd104, 2;
	add.s64 	%rd106, %rd105, %rd16;
	add.s64 	%rd122, %rd106, 2048;
	add.s32 	%r656, %r653, %r648;
$L__BB11_33:
	mul.wide.u32 	%rd111, %r656, 4;
	add.s64 	%rd107, %rd16, %rd111;
	// begin inline asm
	ld.global.nc.u32 %r451, [%rd107];
	// end inline asm
	max.s32 	%r455, %r659, %r451;
	add.s64 	%rd108, %rd122, -1024;
	// begin inline asm
	ld.global.nc.u32 %r452, [%rd108];
	// end inline asm
	max.s32 	%r456, %r455, %r452;
	// begin inline asm
	ld.global.nc.u32 %r453, [%rd122];
	// end inline asm
	max.s32 	%r457, %r456, %r453;
	add.s64 	%rd110, %rd122, 1024;
	// begin inline asm
	ld.global.nc.u32 %r454, [%rd110];
	// end inline asm
	max.s32 	%r659, %r457, %r454;
	add.s32 	%r653, %r653, 1024;
	add.s64 	%rd122, %rd122, 4096;
	add.s32 	%r656, %r656, 1024;
	setp.lt.s32 	%p58, %r653, %r36;
	@%p58 bra 	$L__BB11_33;
$L__BB11_34:
	// begin inline asm
	mov.u32 %r458, %laneid;
	// end inline asm
	mov.b32 	%r461, 1;
	mov.b32 	%r482, 31;
	mov.b32 	%r483, -1;
	// begin inline asm
	shfl.sync.down.b32 %r459, %r659, %r461, %r482, %r483;
	// end inline asm
	setp.gt.s32 	%p59, %r458, 30;
	max.s32 	%r484, %r659, %r459;
	selp.b32 	%r465, %r659, %r484, %p59;
	mov.b32 	%r466, 2;
	// begin inline asm
	shfl.sync.down.b32 %r464, %r465, %r466, %r482, %r483;
	// end inline asm
	setp.gt.s32 	%p60, %r458, 29;
	max.s32 	%r485, %r465, %r464;
	selp.b32 	%r470, %r465, %r485, %p60;
	mov.b32 	%r471, 4;
	// begin inline asm
	shfl.sync.down.b32 %r469, %r470, %r471, %r482, %r483;
	// end inline asm
	setp.gt.s32 	%p61, %r458, 27;
	max.s32 	%r486, %r470, %r469;
	selp.b32 	%r475, %r470, %r486, %p61;
	mov.b32 	%r476, 8;
	// begin inline asm
	shfl.sync.down.b32 %r474, %r475, %r476, %r482, %r483;
	// end inline asm
	setp.gt.s32 	%p62, %r458, 23;
	max.s32 	%r487, %r475, %r474;
	selp.b32 	%r480, %r475, %r487, %p62;
	mov.b32 	%r481, 16;
	// begin inline asm
	shfl.sync.down.b32 %r479, %r480, %r481, %r482, %r483;
	// end inline asm
	setp.gt.s32 	%p63, %r458, 15;
	max.s32 	%r59, %r480, %r479;
	selp.b32 	%r686, %r480, %r59, %p63;
	setp.ne.s32 	%p64, %r458, 0;
	@%p64 bra 	$L__BB11_36;
	shr.u32 	%r488, %r27, 3;
	and.b32  	%r489, %r488, 124;
	mov.u32 	%r490, _ZZN3cub18CUB_300001_SM_10006detail6reduce28DeviceReduceSingleTileKernelINS2_10policy_hubIiyN4cuda3__47maximumIiEEE10Policy1000EPiSB_iS8_iiNS5_3std3__410__identityEEEvT0_T1_T2_T3_T4_T6_E12temp_storage;
	add.s32 	%r491, %r490, %r489;
	st.shared.u32 	[%r491+8], %r59;
$L__BB11_36:
	bar.sync 	0;
	setp.ne.s32 	%p65, %r27, 0;
	@%p65 bra 	$L__BB11_72;
	ld.shared.u32 	%r492, [_ZZN3cub18CUB_300001_SM_10006detail6reduce28DeviceReduceSingleTileKernelINS2_10policy_hubIiyN4cuda3__47maximumIiEEE10Policy1000EPiSB_iS8_iiNS5_3std3__410__identityEEEvT0_T1_T2_T3_T4_T6_E12temp_storage+12];
	max.s32 	%r493, %r686, %r492;
	ld.shared.u32 	%r494, [_ZZN3cub18CUB_300001_SM_10006detail6reduce28DeviceReduceSingleTileKernelINS2_10policy_hubIiyN4cuda3__47maximumIiEEE10Policy1000EPiSB_iS8_iiNS5_3std3__410__identityEEEvT0_T1_T2_T3_T4_T6_E12temp_storage+16];
	max.s32 	%r495, %r493, %r494;
	ld.shared.u32 	%r496, [_ZZN3cub18CUB_300001_SM_10006detail6reduce28DeviceReduceSingleTileKernelINS2_10policy_hubIiyN4cuda3__47maximumIiEEE10Policy1000EPiSB_iS8_iiNS5_3std3__410__identityEEEvT0_T1_T2_T3_T4_T6_E12temp_storage+20];
	max.s32 	%r497, %r495, %r496;
	ld.shared.u32 	%r498, [_ZZN3cub18CUB_300001_SM_10006detail6reduce28DeviceReduceSingleTileKernelINS2_10policy_hubIiyN4cuda3__47maximumIiEEE10Policy1000EPiSB_iS8_iiNS5_3std3__410__identityEEEvT0_T1_T2_T3_T4_T6_E12temp_storage+24];
	max.s32 	%r499, %r497, %r498;
	ld.shared.u32 	%r500, [_ZZN3cub18CUB_300001_SM_10006detail6reduce28DeviceReduceSingleTileKernelINS2_10policy_hubIiyN4cuda3__47maximumIiEEE10Policy1000EPiSB_iS8_iiNS5_3std3__410__identityEEEvT0_T1_T2_T3_T4_T6_E12temp_storage+28];
	max.s32 	%r501, %r499, %r500;
	ld.shared.u32 	%r502, [_ZZN3cub18CUB_300001_SM_10006detail6reduce28DeviceReduceSingleTileKernelINS2_10policy_hubIiyN4cuda3__47maximumIiEEE10Policy1000EPiSB_iS8_iiNS5_3std3__410__identityEEEvT0_T1_T2_T3_T4_T6_E12temp_storage+32];
	max.s32 	%r503, %r501, %r502;
	ld.shared.u32 	%r504, [_ZZN3cub18CUB_300001_SM_10006detail6reduce28DeviceReduceSingleTileKernelINS2_10policy_hubIiyN4cuda3__47maximumIiEEE10Policy1000EPiSB_iS8_iiNS5_3std3__410__identityEEEvT0_T1_T2_T3_T4_T6_E12temp_storage+36];
	max.s32 	%r686, %r503, %r504;
	bra.uni 	$L__BB11_72;
$L__BB11_38:
	setp.gt.s32 	%p3, %r124, 4095;
	@%p3 bra 	$L__BB11_56;
	mov.u32 	%r62, %tid.x;
	setp.ge.s32 	%p20, %r62, %r124;
	mov.b32 	%r670, 0;
	mov.u32 	%r665, %r62;
	@%p20 bra 	$L__BB11_41;
	mul.wide.u32 	%rd66, %r62, 4;
	add.s64 	%rd65, %rd16, %rd66;
	// begin inline asm
	ld.global.nc.u32 %r670, [%rd65];
	// end inline asm
	add.s32 	%r665, %r62, 256;
$L__BB11_41:
	setp.ge.s32 	%p21, %r665, %r124;
	@%p21 bra 	$L__BB11_47;
	not.b32 	%r255, %r665;
	add.s32 	%r67, %r124, %r255;
	and.b32  	%r256, %r67, 768;
	setp.eq.s32 	%p22, %r256, 768;
	@%p22 bra 	$L__BB11_45;
	mul.wide.u32 	%rd67, %r665, 4;
	add.s64 	%rd123, %rd16, %rd67;
	shr.u32 	%r257, %r67, 8;
	add.s32 	%r258, %r257, 1;
	and.b32  	%r259, %r258, 3;
	neg.s32 	%r662, %r259;
$L__BB11_44:
	.pragma "nounroll";
	// begin inline asm
	ld.global.nc.u32 %r260, [%rd123];
	// end inline asm
	max.s32 	%r670, %r670, %r260;
	add.s32 	%r665, %r665, 256;
	add.s64 	%rd123, %rd123, 1024;
	add.s32 	%r662, %r662, 1;
	setp.ne.s32 	%p23, %r662, 0;
	@%p23 bra 	$L__BB11_44;
$L__BB11_45:
	setp.lt.u32 	%p24, %r67, 768;
	@%p24 bra 	$L__BB11_47;
$L__BB11_46:
	mul.wide.s32 	%rd73, %r665, 4;
	add.s64 	%rd69, %rd16, %rd73;
	// begin inline asm
	ld.global.nc.u32 %r261, [%rd69];
	// end inline asm
	max.s32 	%r265, %r670, %r261;
	add.s64 	%rd70, %rd69, 1024;
	// begin inline asm
	ld.global.nc.u32 %r262, [%rd70];
	// end inline asm
	max.s32 	%r266, %r265, %r262;
	add.s64 	%rd71, %rd69, 2048;
	// begin inline asm
	ld.global.nc.u32 %r263, [%rd71];
	// end inline asm
	max.s32 	%r267, %r266, %r263;
	add.s64 	%rd72, %rd69, 3072;
	// begin inline asm
	ld.global.nc.u32 %r264, [%rd72];
	// end inline asm
	max.s32 	%r670, %r267, %r264;
	add.s32 	%r665, %r665, 1024;
	setp.lt.s32 	%p25, %r665, %r124;
	@%p25 bra 	$L__BB11_46;
$L__BB11_47:
	setp.lt.s32 	%p26, %r124, 256;
	@%p26 bra 	$L__BB11_52;
	// begin inline asm
	mov.u32 %r331, %laneid;
	// end inline asm
	mov.b32 	%r334, 1;
	mov.b32 	%r355, 31;
	mov.b32 	%r356, -1;
	// begin inline asm
	shfl.sync.down.b32 %r332, %r670, %r334, %r355, %r356;
	// end inline asm
	setp.gt.s32 	%p42, %r331, 30;
	max.s32 	%r357, %r670, %r332;
	selp.b32 	%r338, %r670, %r357, %p42;
	mov.b32 	%r339, 2;
	// begin inline asm
	shfl.sync.down.b32 %r337, %r338, %r339, %r355, %r356;
	// end inline asm
	setp.gt.s32 	%p43, %r331, 29;
	max.s32 	%r358, %r338, %r337;
	selp.b32 	%r343, %r338, %r358, %p43;
	mov.b32 	%r344, 4;
	// begin inline asm
	shfl.sync.down.b32 %r342, %r343, %r344, %r355, %r356;
	// end inline asm
	setp.gt.s32 	%p44, %r331, 27;
	max.s32 	%r359, %r343, %r342;
	selp.b32 	%r348, %r343, %r359, %p44;
	mov.b32 	%r349, 8;
	// begin inline asm
	shfl.sync.down.b32 %r347, %r348, %r349, %r355, %r356;
	// end inline asm
	setp.gt.s32 	%p45, %r331, 23;
	max.s32 	%r360, %r348, %r347;
	selp.b32 	%r353, %r348, %r360, %p45;
	mov.b32 	%r354, 16;
	// begin inline asm
	shfl.sync.down.b32 %r352, %r353, %r354, %r355, %r356;
	// end inline asm
	setp.gt.s32 	%p46, %r331, 15;
	max.s32 	%r83, %r353, %r352;
	selp.b32 	%r686, %r353, %r83, %p46;
	setp.ne.s32 	%p47, %r331, 0;
	@%p47 bra 	$L__BB11_50;
	shr.u32 	%r361, %r62, 3;
	and.b32  	%r362, %r361, 124;
	mov.u32 	%r363, _ZZN3cub18CUB_300001_SM_10006detail6reduce28DeviceReduceSingleTileKernelINS2_10policy_hubIiyN4cuda3__47maximumIiEEE10Policy1000EPiSB_iS8_iiNS5_3std3__410__identityEEEvT0_T1_T2_T3_T4_T6_E12temp_storage;
	add.s32 	%r364, %r363, %r362;
	st.shared.u32 	[%r364+8], %r83;
$L__BB11_50:
	bar.sync 	0;
	setp.ne.s32 	%p48, %r62, 0;
	@%p48 bra 	$L__BB11_72;
	ld.shared.u32 	%r365, [_ZZN3cub18CUB_300001_SM_10006detail6reduce28DeviceReduceSingleTileKernelINS2_10policy_hubIiyN4cuda3__47maximumIiEEE10Policy1000EPiSB_iS8_iiNS5_3std3__410__identityEEEvT0_T1_T2_T3_T4_T6_E12temp_storage+12];
	max.s32 	%r366, %r686, %r365;
	ld.shared.u32 	%r367, [_ZZN3cub18CUB_300001_SM_10006detail6reduce28DeviceReduceSingleTileKernelINS2_10policy_hubIiyN4cuda3__47maximumIiEEE10Policy1000EPiSB_iS8_iiNS5_3std3__410__identityEEEvT0_T1_T2_T3_T4_T6_E12temp_storage+16];
	max.s32 	%r368, %r366, %r367;
	ld.shared.u32 	%r369, [_ZZN3cub18CUB_300001_SM_10006detail6reduce28DeviceReduceSingleTileKernelINS2_10policy_hubIiyN4cuda3__47maximumIiEEE10Policy1000EPiSB_iS8_iiNS5_3std3__410__identityEEEvT0_T1_T2_T3_T4_T6_E12temp_storage+20];
	max.s32 	%r370, %r368, %r369;
	ld.shared.u32 	%r371, [_ZZN3cub18CUB_300001_SM_10006detail6reduce28DeviceReduceSingleTileKernelINS2_10policy_hubIiyN4cuda3__47maximumIiEEE10Policy1000EPiSB_iS8_iiNS5_3std3__410__identityEEEvT0_T1_T2_T3_T4_T6_E12temp_storage+24];
	max.s32 	%r372, %r370, %r371;
	ld.shared.u32 	%r373, [_ZZN3cub18CUB_300001_SM_10006detail6reduce28DeviceReduceSingleTileKernelINS2_10policy_hubIiyN4cuda3__47maximumIiEEE10Policy1000EPiSB_iS8_iiNS5_3std3__410__identityEEEvT0_T1_T2_T3_T4_T6_E12temp_storage+28];
	max.s32 	%r374, %r372, %r373;
	ld.shared.u32 	%r375, [_ZZN3cub18CUB_300001_SM_10006detail6reduce28DeviceReduceSingleTileKernelINS2_10policy_hubIiyN4cuda3__47maximumIiEEE10Policy1000EPiSB_iS8_iiNS5_3std3__410__identityEEEvT0_T1_T2_T3_T4_T6_E12temp_storage+32];
	max.s32 	%r376, %r374, %r375;
	ld.shared.u32 	%r377, [_ZZN3cub18CUB_300001_SM_10006detail6reduce28DeviceReduceSingleTileKernelINS2_10policy_hubIiyN4cuda3__47maximumIiEEE10Policy1000EPiSB_iS8_iiNS5_3std3__410__identityEEEvT0_T1_T2_T3_T4_T6_E12temp_storage+36];
	max.s32 	%r686, %r376, %r377;
	bra.uni 	$L__BB11_72;
$L__BB11_52:
	// begin inline asm
	mov.u32 %r268, %laneid;
	// end inline asm
	and.b32  	%r294, %r62, 992;
	add.s32 	%r295, %r294, 32;
	setp.gt.s32 	%p27, %r295, %r124;
	not.b32 	%r296, %r294;
	add.s32 	%r297, %r124, %r296;
	selp.b32 	%r292, %r297, 31, %p27;
	mov.b32 	%r271, 1;
	mov.b32 	%r293, -1;
	// begin inline asm
	shfl.sync.down.b32 %r269, %r670, %r271, %r292, %r293;
	// end inline asm
	setp.lt.s32 	%p28, %r268, %r292;
	max.s32 	%r298, %r670, %r269;
	selp.b32 	%r275, %r298, %r670, %p28;
	mov.b32 	%r276, 2;
	// begin inline asm
	shfl.sync.down.b32 %r274, %r275, %r276, %r292, %r293;
	// end inline asm
	add.s32 	%r299, %r268, 2;
	setp.gt.s32 	%p29, %r299, %r292;
	max.s32 	%r300, %r275, %r274;
	selp.b32 	%r280, %r275, %r300, %p29;
	mov.b32 	%r281, 4;
	// begin inline asm
	shfl.sync.down.b32 %r279, %r280, %r281, %r292, %r293;
	// end inline asm
	add.s32 	%r301, %r268, 4;
	setp.gt.s32 	%p30, %r301, %r292;
	max.s32 	%r302, %r280, %r279;
	selp.b32 	%r285, %r280, %r302, %p30;
	mov.b32 	%r286, 8;
	// begin inline asm
	shfl.sync.down.b32 %r284, %r285, %r286, %r292, %r293;
	// end inline asm
	add.s32 	%r303, %r268, 8;
	setp.gt.s32 	%p31, %r303, %r292;
	max.s32 	%r304, %r285, %r284;
	selp.b32 	%r290, %r285, %r304, %p31;
	mov.b32 	%r291, 16;
	// begin inline asm
	shfl.sync.down.b32 %r289, %r290, %r291, %r292, %r293;
	// end inline asm
	add.s32 	%r305, %r268, 16;
	setp.gt.s32 	%p32, %r305, %r292;
	max.s32 	%r306, %r290, %r289;
	selp.b32 	%r686, %r290, %r306, %p32;
	setp.ne.s32 	%p33, %r268, 0;
	@%p33 bra 	$L__BB11_54;
	shr.u32 	%r307, %r62, 3;
	and.b32  	%r308, %r307, 124;
	mov.u32 	%r309, _ZZN3cub18CUB_300001_SM_10006detail6reduce28DeviceReduceSingleTileKernelINS2_10policy_hubIiyN4cuda3__47maximumIiEEE10Policy1000EPiSB_iS8_iiNS5_3std3__410__identityEEEvT0_T1_T2_T3_T4_T6_E12temp_storage;
	add.s32 	%r310, %r309, %r308;
	st.shared.u32 	[%r310+8], %r686;
$L__BB11_54:
	bar.sync 	0;
	setp.ne.s32 	%p34, %r62, 0;
	@%p34 bra 	$L__BB11_72;
	setp.gt.s32 	%p35, %r124, 32;
	ld.shared.u32 	%r311, [_ZZN3cub18CUB_300001_SM_10006detail6reduce28DeviceReduceSingleTileKernelINS2_10policy_hubIiyN4cuda3__47maximumIiEEE10Policy1000EPiSB_iS8_iiNS5_3std3__410__identityEEEvT0_T1_T2_T3_T4_T6_E12temp_storage+12];
	max.s32 	%r312, %r686, %r311;
	selp.b32 	%r313, %r312, %r686, %p35;
	setp.gt.s32 	%p36, %r124, 64;
	ld.shared.u32 	%r314, [_ZZN3cub18CUB_300001_SM_10006detail6reduce28DeviceReduceSingleTileKernelINS2_10policy_hubIiyN4cuda3__47maximumIiEEE10Policy1000EPiSB_iS8_iiNS5_3std3__410__identityEEEvT0_T1_T2_T3_T4_T6_E12temp_storage+16];
	max.s32 	%r315, %r313, %r314;
	selp.b32 	%r316, %r315, %r313, %p36;
	setp.gt.s32 	%p37, %r124, 96;
	ld.shared.u32 	%r317, [_ZZN3cub18CUB_300001_SM_10006detail6reduce28DeviceReduceSingleTileKernelINS2_10policy_hubIiyN4cuda3__47maximumIiEEE10Policy1000EPiSB_iS8_iiNS5_3std3__410__identityEEEvT0_T1_T2_T3_T4_T6_E12temp_storage+20];
	max.s32 	%r318, %r316, %r317;
	selp.b32 	%r319, %r318, %r316, %p37;
	setp.gt.s32 	%p38, %r124, 128;
	ld.shared.u32 	%r320, [_ZZN3cub18CUB_300001_SM_10006detail6reduce28DeviceReduceSingleTileKernelINS2_10policy_hubIiyN4cuda3__47maximumIiEEE10Policy1000EPiSB_iS8_iiNS5_3std3__410__identityEEEvT0_T1_T2_T3_T4_T6_E12temp_storage+24];
	max.s32 	%r321, %r319, %r320;
	selp.b32 	%r322, %r321, %r319, %p38;
	setp.gt.s32 	%p39, %r124, 160;
	ld.shared.u32 	%r323, [_ZZN3cub18CUB_300001_SM_10006detail6reduce28DeviceReduceSingleTileKernelINS2_10policy_hubIiyN4cuda3__47maximumIiEEE10Policy1000EPiSB_iS8_iiNS5_3std3__410__identityEEEvT0_T1_T2_T3_T4_T6_E12temp_storage+28];
	max.s32 	%r324, %r322, %r323;
	selp.b32 	%r325, %r324, %r322, %p39;
	setp.gt.s32 	%p40, %r124, 192;
	ld.shared.u32 	%r326, [_ZZN3cub18CUB_300001_SM_10006detail6reduce28DeviceReduceSingleTileKernelINS2_10policy_hubIiyN4cuda3__47maximumIiEEE10Policy1000EPiSB_iS8_iiNS5_3std3__410__identityEEEvT0_T1_T2_T3_T4_T6_E12temp_storage+32];
	max.s32 	%r327, %r325, %r326;
	selp.b32 	%r328, %r327, %r325, %p40;
	setp.gt.s32 	%p41, %r124, 224;
	ld.shared.u32 	%r329, [_ZZN3cub18CUB_300001_SM_10006detail6reduce28DeviceReduceSingleTileKernelINS2_10policy_hubIiyN4cuda3__47maximumIiEEE10Policy1000EPiSB_iS8_iiNS5_3std3__410__identityEEEvT0_T1_T2_T3_T4_T6_E12temp_storage+36];
	max.s32 	%r330, %r328, %r329;
	selp.b32 	%r686, %r330, %r328, %p41;
	bra.uni 	$L__BB11_72;
$L__BB11_56:
	mov.u32 	%r88, %tid.x;
	mul.wide.u32 	%rd35, %r88, 4;
	add.s64 	%rd19, %rd16, %rd35;
	// begin inline asm
	ld.global.nc.u32 %r126, [%rd19];
	// end inline asm
	add.s64 	%rd20, %rd19, 1024;
	// begin inline asm
	ld.global.nc.u32 %r127, [%rd20];
	// end inline asm
	add.s64 	%rd21, %rd19, 2048;
	// begin inline asm
	ld.global.nc.u32 %r128, [%rd21];
	// end inline asm
	add.s64 	%rd22, %rd19, 3072;
	// begin inline asm
	ld.global.nc.u32 %r129, [%rd22];
	// end inline asm
	add.s64 	%rd23, %rd19, 4096;
	// begin inline asm
	ld.global.nc.u32 %r130, [%rd23];
	// end inline asm
	add.s64 	%rd24, %rd19, 5120;
	// begin inline asm
	ld.global.nc.u32 %r131, [%rd24];
	// end inline asm
	add.s64 	%rd25, %rd19, 6144;
	// begin inline asm
	ld.global.nc.u32 %r132, [%rd25];
	// end inline asm
	add.s64 	%rd26, %rd19, 7168;
	// begin inline asm
	ld.global.nc.u32 %r133, [%rd26];
	// end inline asm
	add.s64 	%rd27, %rd19, 8192;
	// begin inline asm
	ld.global.nc.u32 %r134, [%rd27];
	// end inline asm
	add.s64 	%rd28, %rd19, 9216;
	// begin inline asm
	ld.global.nc.u32 %r135, [%rd28];
	// end inline asm
	add.s64 	%rd29, %rd19, 10240;
	// begin inline asm
	ld.global.nc.u32 %r136, [%rd29];
	// end inline asm
	add.s64 	%rd30, %rd19, 11264;
	// begin inline asm
	ld.global.nc.u32 %r137, [%rd30];
	// end inline asm
	add.s64 	%rd31, %rd19, 12288;
	// begin inline asm
	ld.global.nc.u32 %r138, [%rd31];
	// end inline asm
	add.s64 	%rd32, %rd19, 13312;
	// begin inline asm
	ld.global.nc.u32 %r139, [%rd32];
	// end inline asm
	add.s64 	%rd33, %rd19, 14336;
	// begin inline asm
	ld.global.nc.u32 %r140, [%rd33];
	// end inline asm
	add.s64 	%rd34, %rd19, 15360;
	// begin inline asm
	ld.global.nc.u32 %r141, [%rd34];
	// end inline asm
	max.s32 	%r143, %r126, %r127;
	max.s32 	%r144, %r143, %r128;
	max.s32 	%r145, %r129, %r130;
	max.s32 	%r146, %r145, %r131;
	max.s32 	%r147, %r132, %r133;
	max.s32 	%r148, %r147, %r134;
	max.s32 	%r149, %r135, %r136;
	max.s32 	%r150, %r149, %r137;
	max.s32 	%r151, %r138, %r139;
	max.s32 	%r152, %r151, %r140;
	max.s32 	%r153, %r144, %r146;
	max.s32 	%r154, %r153, %r148;
	max.s32 	%r155, %r150, %r152;
	max.s32 	%r156, %r155, %r141;
	max.s32 	%r685, %r154, %r156;
	setp.lt.u32 	%p4, %r124, 8192;
	mov.b32 	%r674, 4096;
	@%p4 bra 	$L__BB11_60;
	add.s32 	%r90, %r124, -4096;
	mov.b32 	%r674, 4096;
$L__BB11_58:
	mul.wide.s32 	%rd52, %r674, 4;
	add.s64 	%rd36, %rd19, %rd52;
	// begin inline asm
	ld.global.nc.u32 %r158, [%rd36];
	// end inline asm
	add.s64 	%rd37, %rd36, 1024;
	// begin inline asm
	ld.global.nc.u32 %r159, [%rd37];
	// end inline asm
	add.s64 	%rd38, %rd36, 2048;
	// begin inline asm
	ld.global.nc.u32 %r160, [%rd38];
	// end inline asm
	add.s64 	%rd39, %rd36, 3072;
	// begin inline asm
	ld.global.nc.u32 %r161, [%rd39];
	// end inline asm
	add.s64 	%rd40, %rd36, 4096;
	// begin inline asm
	ld.global.nc.u32 %r162, [%rd40];
	// end inline asm
	add.s64 	%rd41, %rd36, 5120;
	// begin inline asm
	ld.global.nc.u32 %r163, [%rd41];
	// end inline asm
	add.s64 	%rd42, %rd36, 6144;
	// begin inline asm
	ld.global.nc.u32 %r164, [%rd42];
	// end inline asm
	add.s64 	%rd43, %rd36, 7168;
	// begin inline asm
	ld.global.nc.u32 %r165, [%rd43];
	// end inline asm
	add.s64 	%rd44, %rd36, 8192;
	// begin inline asm
	ld.global.nc.u32 %r166, [%rd44];
	// end inline asm
	add.s64 	%rd45, %rd36, 9216;
	// begin inline asm
	ld.global.nc.u32 %r167, [%rd45];
	// end inline asm
	add.s64 	%rd46, %rd36, 10240;
	// begin inline asm
	ld.global.nc.u32 %r168, [%rd46];
	// end inline asm
	add.s64 	%rd47, %rd36, 11264;
	// begin inline asm
	ld.global.nc.u32 %r169, [%rd47];
	// end inline asm
	add.s64 	%rd48, %rd36, 12288;
	// begin inline asm
	ld.global.nc.u32 %r170, [%rd48];
	// end inline asm
	add.s64 	%rd49, %rd36, 13312;
	// begin inline asm
	ld.global.nc.u32 %r171, [%rd49];
	// end inline asm
	add.s64 	%rd50, %rd36, 14336;
	// begin inline asm
	ld.global.nc.u32 %r172, [%rd50];
	// end inline asm
	add.s64 	%rd51, %rd36, 15360;
	// begin inline asm
	ld.global.nc.u32 %r173, [%rd51];
	// end inline asm
	max.s32 	%r174, %r685, %r158;
	max.s32 	%r175, %r174, %r159;
	max.s32 	%r176, %r160, %r161;
	max.s32 	%r177, %r176, %r162;
	max.s32 	%r178, %r163, %r164;
	max.s32 	%r179, %r178, %r165;
	max.s32 	%r180, %r166, %r167;
	max.s32 	%r181, %r180, %r168;
	max.s32 	%r182, %r169, %r170;
	max.s32 	%r183, %r182, %r171;
	max.s32 	%r184, %r172, %r173;
	max.s32 	%r185, %r175, %r177;
	max.s32 	%r186, %r185, %r179;
	max.s32 	%r187, %r181, %r183;
	max.s32 	%r188, %r187, %r184;
	max.s32 	%r685, %r186, %r188;
	sub.s32 	%r189, %r124, %r674;
	setp.lt.s32 	%p5, %r189, 4096;
	@%p5 bra 	$L__BB11_68;
	add.s32 	%r674, %r674, 4096;
	setp.le.s32 	%p6, %r674, %r90;
	@%p6 bra 	$L__BB11_58;
$L__BB11_60:
	setp.le.s32 	%p7, %r124, %r674;
	@%p7 bra 	$L__BB11_68;
	sub.s32 	%r97, %r124, %r674;
	setp.ge.s32 	%p8, %r88, %r97;
	@%p8 bra 	$L__BB11_68;
	not.b32 	%r191, %r88;
	add.s32 	%r192, %r124, %r191;
	sub.s32 	%r98, %r192, %r674;
	and.b32  	%r193, %r98, 768;
	setp.eq.s32 	%p9, %r193, 768;
	mov.u32 	%r679, %r88;
	@%p9 bra 	$L__BB11_65;
	add.s32 	%r676, %r88, %r674;
	shr.u32 	%r194, %r98, 8;
	add.s32 	%r195, %r194, 1;
	and.b32  	%r196, %r195, 3;
	neg.s32 	%r675, %r196;
	mov.u32 	%r679, %r88;
$L__BB11_64:
	.pragma "nounroll";
	mul.wide.u32 	%rd54, %r676, 4;
	add.s64 	%rd53, %rd16, %rd54;
	// begin inline asm
	ld.global.nc.u32 %r197, [%rd53];
	// end inline asm
	max.s32 	%r685, %r685, %r197;
	add.s32 	%r679, %r679, 256;
	add.s32 	%r676, %r676, 256;
	add.s32 	%r675, %r675, 1;
	setp.ne.s32 	%p10, %r675, 0;
	@%p10 bra 	$L__BB11_64;
$L__BB11_65:
	setp.lt.u32 	%p11, %r98, 768;
	@%p11 bra 	$L__BB11_68;
	cvt.u64.u32 	%rd55, %r679;
	cvt.u64.u32 	%rd56, %r674;
	add.s64 	%rd57, %rd55, %rd56;
	shl.b64 	%rd58, %rd57, 2;
	add.s64 	%rd59, %rd58, %rd16;
	add.s64 	%rd124, %rd59, 2048;
	add.s32 	%r682, %r679, %r674;
$L__BB11_67:
	mul.wide.u32 	%rd64, %r682, 4;
	add.s64 	%rd60, %rd16, %rd64;
	// begin inline asm
	ld.global.nc.u32 %r198, [%rd60];
	// end inline asm
	max.s32 	%r202, %r685, %r198;
	add.s64 	%rd61, %rd124, -1024;
	// begin inline asm
	ld.global.nc.u32 %r199, [%rd61];
	// end inline asm
	max.s32 	%r203, %r202, %r199;
	// begin inline asm
	ld.global.nc.u32 %r200, [%rd124];
	// end inline asm
	max.s32 	%r204, %r203, %r200;
	add.s64 	%rd63, %rd124, 1024;
	// begin inline asm
	ld.global.nc.u32 %r201, [%rd63];
	// end inline asm
	max.s32 	%r685, %r204, %r201;
	add.s32 	%r679, %r679, 1024;
	add.s64 	%rd124, %rd124, 4096;
	add.s32 	%r682, %r682, 1024;
	setp.lt.s32 	%p12, %r679, %r97;
	@%p12 bra 	$L__BB11_67;
$L__BB11_68:
	// begin inline asm
	mov.u32 %r205, %laneid;
	// end inline asm
	mov.b32 	%r208, 1;
	mov.b32 	%r229, 31;
	mov.b32 	%r230, -1;
	// begin inline asm
	shfl.sync.down.b32 %r206, %r685, %r208, %r229, %r230;
	// end inline asm
	setp.gt.s32 	%p13, %r205, 30;
	max.s32 	%r231, %r685, %r206;
	selp.b32 	%r212, %r685, %r231, %p13;
	mov.b32 	%r213, 2;
	// begin inline asm
	shfl.sync.down.b32 %r211, %r212, %r213, %r229, %r230;
	// end inline asm
	setp.gt.s32 	%p14, %r205, 29;
	max.s32 	%r232, %r212, %r211;
	selp.b32 	%r217, %r212, %r232, %p14;
	mov.b32 	%r218, 4;
	// begin inline asm
	shfl.sync.down.b32 %r216, %r217, %r218, %r229, %r230;
	// end inline asm
	setp.gt.s32 	%p15, %r205, 27;
	max.s32 	%r233, %r217, %r216;
	selp.b32 	%r222, %r217, %r233, %p15;
	mov.b32 	%r223, 8;
	// begin inline asm
	shfl.sync.down.b32 %r221, %r222, %r223, %r229, %r230;
	// end inline asm
	setp.gt.s32 	%p16, %r205, 23;
	max.s32 	%r234, %r222, %r221;
	selp.b32 	%r227, %r222, %r234, %p16;
	mov.b32 	%r228, 16;
	// begin inline asm
	shfl.sync.down.b32 %r226, %r227, %r228, %r229, %r230;
	// end inline asm
	setp.gt.s32 	%p17, %r205, 15;
	max.s32 	%r120, %r227, %r226;
	selp.b32 	%r686, %r227, %r120, %p17;
	setp.ne.s32 	%p18, %r205, 0;
	@%p18 bra 	$L__BB11_70;
	shr.u32 	%r235, %r88, 3;
	and.b32  	%r236, %r235, 124;
	mov.u32 	%r237, _ZZN3cub18CUB_300001_SM_10006detail6reduce28DeviceReduceSingleTileKernelINS2_10policy_hubIiyN4cuda3__47maximumIiEEE10Policy1000EPiSB_iS8_iiNS5_3std3__410__identityEEEvT0_T1_T2_T3_T4_T6_E12temp_storage;
	add.s32 	%r238, %r237, %r236;
	st.shared.u32 	[%r238+8], %r120;
$L__BB11_70:
	bar.sync 	0;
	setp.ne.s32 	%p19, %r88, 0;
	@%p19 bra 	$L__BB11_72;
	ld.shared.u32 	%r239, [_ZZN3cub18CUB_300001_SM_10006detail6reduce28DeviceReduceSingleTileKernelINS2_10policy_hubIiyN4cuda3__47maximumIiEEE10Policy1000EPiSB_iS8_iiNS5_3std3__410__identityEEEvT0_T1_T2_T3_T4_T6_E12temp_storage+12];
	max.s32 	%r240, %r686, %r239;
	ld.shared.u32 	%r241, [_ZZN3cub18CUB_300001_SM_10006detail6reduce28DeviceReduceSingleTileKernelINS2_10policy_hubIiyN4cuda3__47maximumIiEEE10Policy1000EPiSB_iS8_iiNS5_3std3__410__identityEEEvT0_T1_T2_T3_T4_T6_E12temp_storage+16];
	max.s32 	%r242, %r240, %r241;
	ld.shared.u32 	%r243, [_ZZN3cub18CUB_300001_SM_10006detail6reduce28DeviceReduceSingleTileKernelINS2_10policy_hubIiyN4cuda3__47maximumIiEEE10Policy1000EPiSB_iS8_iiNS5_3std3__410__identityEEEvT0_T1_T2_T3_T4_T6_E12temp_storage+20];
	max.s32 	%r244, %r242, %r243;
	ld.shared.u32 	%r245, [_ZZN3cub18CUB_300001_SM_10006detail6reduce28DeviceReduceSingleTileKernelINS2_10policy_hubIiyN4cuda3__47maximumIiEEE10Policy1000EPiSB_iS8_iiNS5_3std3__410__identityEEEvT0_T1_T2_T3_T4_T6_E12temp_storage+24];
	max.s32 	%r246, %r244, %r245;
	ld.shared.u32 	%r247, [_ZZN3cub18CUB_300001_SM_10006detail6reduce28DeviceReduceSingleTileKernelINS2_10policy_hubIiyN4cuda3__47maximumIiEEE10Policy1000EPiSB_iS8_iiNS5_3std3__410__identityEEEvT0_T1_T2_T3_T4_T6_E12temp_storage+28];
	max.s32 	%r248, %r246, %r247;
	ld.shared.u32 	%r249, [_ZZN3cub18CUB_300001_SM_10006detail6reduce28DeviceReduceSingleTileKernelINS2_10policy_hubIiyN4cuda3__47maximumIiEEE10Policy1000EPiSB_iS8_iiNS5_3std3__410__identityEEEvT0_T1_T2_T3_T4_T6_E12temp_storage+32];
	max.s32 	%r250, %r248, %r249;
	ld.shared.u32 	%r251, [_ZZN3cub18CUB_300001_SM_10006detail6reduce28DeviceReduceSingleTileKernelINS2_10policy_hubIiyN4cuda3__47maximumIiEEE10Policy1000EPiSB_iS8_iiNS5_3std3__410__identityEEEvT0_T1_T2_T3_T4_T6_E12temp_storage+36];
	max.s32 	%r686, %r250, %r251;
$L__BB11_72:
	mov.u32 	%r631, %tid.x;
	setp.ne.s32 	%p95, %r631, 0;
	@%p95 bra 	$L__BB11_74;
	max.s32 	%r632, %r125, %r686;
	st.global.u32 	[%rd1], %r632;
$L__BB11_74:
	ret;

}
	// .globl	_ZN3cub18CUB_300001_SM_10006detail4scan20DeviceScanInitKernelINS0_13ScanTileStateIiLb1EEEEEvT_i
.visible .entry _ZN3cub18CUB_300001_SM_10006detail4scan20DeviceScanInitKernelINS0_13ScanTileStateIiLb1EEEEEvT_i(
	.param .align 8 .b8 _ZN3cub18CUB_300001_SM_10006detail4scan20DeviceScanInitKernelINS0_13ScanTileStateIiLb1EEEEEvT_i_param_0[8],
	.param .u32 _ZN3cub18CUB_300001_SM_10006detail4scan20DeviceScanInitKernelINS0_13ScanTileStateIiLb1EEEEEvT_i_param_1
)
{
	.reg .pred 	%p<5>;
	.reg .b32 	%r<10>;
	.reg .b64 	%rd<7>;

	ld.param.u64 	%rd2, [_ZN3cub18CUB_300001_SM_10006detail4scan20DeviceScanInitKernelINS0_13ScanTileStateIiLb1EEEEEvT_i_param_0];
	ld.param.u32 	%r4, [_ZN3cub18CUB_300001_SM_10006detail4scan20DeviceScanInitKernelINS0_13ScanTileStateIiLb1EEEEEvT_i_param_1];
	cvta.to.global.u64 	%rd1, %rd2;
	mov.u32 	%r1, %ctaid.x;
	mov.u32 	%r5, %ntid.x;
	mov.u32 	%r2, %tid.x;
	mad.lo.s32 	%r3, %r1, %r5, %r2;
	setp.ge.s32 	%p1, %r3, %r4;
	@%p1 bra 	$L__BB12_2;
	mul.wide.s32 	%rd3, %r3, 8;
	add.s64 	%rd4, %rd1, %rd3;
	mov.b32 	%r6, 0;
	mov.b32 	%r7, 99;
	st.global.v2.u32 	[%rd4+256], {%r7, %r6};
$L__BB12_2:
	setp.ne.s32 	%p2, %r1, 0;
	setp.gt.u32 	%p3, %r2, 31;
	or.pred  	%p4, %p2, %p3;
	@%p4 bra 	$L__BB12_4;
	mul.wide.u32 	%rd5, %r2, 8;
	add.s64 	%rd6, %rd1, %rd5;
	mov.b32 	%r9, 0;
	st.global.v2.u32 	[%rd6], {%r9, %r9};
$L__BB12_4:
	ret;

}
	// .globl	_ZN3cub18CUB_300001_SM_10006detail4scan16DeviceScanKernelINS2_10policy_hubIiiij14cmp_horizontalE10Policy1000EN6thrust24THRUST_300001_SM_1000_NS6detail15normal_iteratorINS9_10device_ptrIiEEEESE_NS0_13ScanTileStateIiLb1EEES5_NS0_8NullTypeEjiLb0ESH_EEvT0_T1_T2_iT3_T4_T5_
.visible .entry _ZN3cub18CUB_300001_SM_10006detail4scan16DeviceScanKernelINS2_10policy_hubIiiij14cmp_horizontalE10Policy1000EN6thrust24THRUST_300001_SM_1000_NS6detail15normal_iteratorINS9_10device_ptrIiEEEESE_NS0_13ScanTileStateIiLb1EEES5_NS0_8NullTypeEjiLb0ESH_EEvT0_T1_T2_iT3_T4_T5_(
	.param .align 8 .b8 _ZN3cub18CUB_300001_SM_10006detail4scan16DeviceScanKernelINS2_10policy_hubIiiij14cmp_horizontalE10Policy1000EN6thrust24THRUST_300001_SM_1000_NS6detail15normal_iteratorINS9_10device_ptrIiEEEESE_NS0_13ScanTileStateIiLb1EEES5_NS0_8NullTypeEjiLb0ESH_EEvT0_T1_T2_iT3_T4_T5__param_0[8],
	.param .align 8 .b8 _ZN3cub18CUB_300001_SM_10006detail4scan16DeviceScanKernelINS2_10policy_hubIiiij14cmp_horizontalE10Policy1000EN6thrust24THRUST_300001_SM_1000_NS6detail15normal_iteratorINS9_10device_ptrIiEEEESE_NS0_13ScanTileStateIiLb1EEES5_NS0_8NullTypeEjiLb0ESH_EEvT0_T1_T2_iT3_T4_T5__param_1[8],
	.param .align 8 .b8 _ZN3cub18CUB_300001_SM_10006detail4scan16DeviceScanKernelINS2_10policy_hubIiiij14cmp_horizontalE10Policy1000EN6thrust24THRUST_300001_SM_1000_NS6detail15normal_iteratorINS9_10device_ptrIiEEEESE_NS0_13ScanTileStateIiLb1EEES5_NS0_8NullTypeEjiLb0ESH_EEvT0_T1_T2_iT3_T4_T5__param_2[8],
	.param .u32 _ZN3cub18CUB_300001_SM_10006detail4scan16DeviceScanKernelINS2_10policy_hubIiiij14cmp_horizontalE10Policy1000EN6thrust24THRUST_300001_SM_1000_NS6detail15normal_iteratorINS9_10device_ptrIiEEEESE_NS0_13ScanTileStateIiLb1EEES5_NS0_8NullTypeEjiLb0ESH_EEvT0_T1_T2_iT3_T4_T5__param_3,
	.param .align 1 .b8 _ZN3cub18CUB_300001_SM_10006detail4scan16DeviceScanKernelINS2_10policy_hubIiiij14cmp_horizontalE10Policy1000EN6thrust24THRUST_300001_SM_1000_NS6detail15normal_iteratorINS9_10device_ptrIiEEEESE_NS0_13ScanTileStateIiLb1EEES5_NS0_8NullTypeEjiLb0ESH_EEvT0_T1_T2_iT3_T4_T5__param_4[1],
	.param .align 1 .b8 _ZN3cub18CUB_300001_SM_10006detail4scan16DeviceScanKernelINS2_10policy_hubIiiij14cmp_horizontalE10Policy1000EN6thrust24THRUST_300001_SM_1000_NS6detail15normal_iteratorINS9_10device_ptrIiEEEESE_NS0_13ScanTileStateIiLb1EEES5_NS0_8NullTypeEjiLb0ESH_EEvT0_T1_T2_iT3_T4_T5__param_5[1],
	.param .u32 _ZN3cub18CUB_300001_SM_10006detail4scan16DeviceScanKernelINS2_10policy_hubIiiij14cmp_horizontalE10Policy1000EN6thrust24THRUST_300001_SM_1000_NS6detail15normal_iteratorINS9_10device_ptrIiEEEESE_NS0_13ScanTileStateIiLb1EEES5_NS0_8NullTypeEjiLb0ESH_EEvT0_T1_T2_iT3_T4_T5__param_6
)
.maxntid 128
{
	.reg .pred 	%p<985>;
	.reg .b32 	%r<1785>;
	.reg .b64 	%rd<53>;
	// demoted variable
	.shared .align 16 .b8 _ZZN3cub18CUB_300001_SM_10006detail4scan16DeviceScanKernelINS2_10policy_hubIiiij14cmp_horizontalE10Policy1000EN6thrust24THRUST_300001_SM_1000_NS6detail15normal_iteratorINS9_10device_ptrIiEEEESE_NS0_13ScanTileStateIiLb1EEES5_NS0_8NullTypeEjiLb0ESH_EEvT0_T1_T2_iT3_T4_T5_E12temp_storage[7696];
	ld.param.u64 	%rd1, [_ZN3cub18CUB_300001_SM_10006detail4scan16DeviceScanKernelINS2_10policy_hubIiiij14cmp_horizontalE10Policy1000EN6thrust24THRUST_300001_SM_1000_NS6detail15normal_iteratorINS9_10device_ptrIiEEEESE_NS0_13ScanTileStateIiLb1EEES5_NS0_8NullTypeEjiLb0ESH_EEvT0_T1_T2_iT3_T4_T5__param_2];
	ld.param.u64 	%rd16, [_ZN3cub18CUB_300001_SM_10006detail4scan16DeviceScanKernelINS2_10policy_hubIiiij14cmp_horizontalE10Policy1000EN6thrust24THRUST_300001_SM_1000_NS6detail15normal_iteratorINS9_10device_ptrIiEEEESE_NS0_13ScanTileStateIiLb1EEES5_NS0_8NullTypeEjiLb0ESH_EEvT0_T1_T2_iT3_T4_T5__param_1];
	ld.param.u64 	%rd17, [_ZN3cub18CUB_300001_SM_10006detail4scan16DeviceScanKernelINS2_10policy_hubIiiij14cmp_horizontalE10Policy1000EN6thrust24THRUST_300001_SM_1000_NS6detail15normal_iteratorINS9_10device_ptrIiEEEESE_NS0_13ScanTileStateIiLb1EEES5_NS0_8NullTypeEjiLb0ESH_EEvT0_T1_T2_iT3_T4_T5__param_0];
	ld.param.u32 	%r806, [_ZN3cub18CUB_300001_SM_10006detail4scan16DeviceScanKernelINS2_10policy_hubIiiij14cmp_horizontalE10Policy1000EN6thrust24THRUST_300001_SM_1000_NS6detail15normal_iteratorINS9_10device_ptrIiEEEESE_NS0_13ScanTileStateIiLb1EEES5_NS0_8NullTypeEjiLb0ESH_EEvT0_T1_T2_iT3_T4_T5__param_3];
	ld.param.u32 	%r807, [_ZN3cub18CUB_300001_SM_10006detail4scan16DeviceScanKernelINS2_10policy_hubIiiij14cmp_horizontalE10Policy1000EN6thrust24THRUST_300001_SM_1000_NS6detail15normal_iteratorINS9_10device_ptrIiEEEESE_NS0_13ScanTileStateIiLb1EEES5_NS0_8NullTypeEjiLb0ESH_EEvT0_T1_T2_iT3_T4_T5__param_6];
	cvta.to.global.u64 	%rd2, %rd17;
	cvta.to.global.u64 	%rd3, %rd16;
	mov.u32 	%r808, %ctaid.x;
	add.s32 	%r1, %r806, %r808;
	mul.lo.s32 	%r2, %r1, 1920;
	sub.s32 	%r3, %r807, %r2;
	setp.lt.u32 	%p1, %r3, 1921;
	@%p1 bra 	$L__BB13_371;
	cvt.u64.u32 	%rd35, %r2;
	mov.u32 	%r4, %tid.x;
	and.b32  	%r1166, %r4, 31;
	and.b32  	%r1167, %r4, 992;
	mul.lo.s32 	%r1168, %r1167, 15;
	or.b32  	%r1169, %r1168, %r1166;
	cvt.u64.u32 	%rd36, %r1169;
	add.s64 	%rd4, %rd36, %rd35;
	shl.b64 	%rd37, %rd4, 2;
	add.s64 	%rd38, %rd2, %rd37;
	ld.global.u32 	%r1170, [%rd38];
	ld.global.u32 	%r1171, [%rd38+128];
	ld.global.u32 	%r1172, [%rd38+256];
	ld.global.u32 	%r1173, [%rd38+384];
	ld.global.u32 	%r1174, [%rd38+512];
	ld.global.u32 	%r1175, [%rd38+640];
	ld.global.u32 	%r1176, [%rd38+768];
	ld.global.u32 	%r1177, [%rd38+896];
	ld.global.u32 	%r1178, [%rd38+1024];
	ld.global.u32 	%r1179, [%rd38+1152];
	ld.global.u32 	%r1180, [%rd38+1280];
	ld.global.u32 	%r1181, [%rd38+1408];
	ld.global.u32 	%r1182, [%rd38+1536];
	ld.global.u32 	%r1183, [%rd38+1664];
	ld.global.u32 	%r1184, [%rd38+1792];
	// begin inline asm
	mov.u32 %r1165, %laneid;
	// end inline asm
	shr.u32 	%r6, %r4, 5;
	mad.lo.s32 	%r1185, %r6, 480, %r1165;
	shl.b32 	%r1186, %r1185, 2;
	mov.u32 	%r1187, _ZZN3cub18CUB_300001_SM_10006detail4scan16DeviceScanKernelINS2_10policy_hubIiiij14cmp_horizontalE10Policy1000EN6thrust24THRUST_300001_SM_1000_NS6detail15normal_iteratorINS9_10device_ptrIiEEEESE_NS0_13ScanTileStateIiLb1EEES5_NS0_8NullTypeEjiLb0ESH_EEvT0_T1_T2_iT3_T4_T5_E12temp_storage;
	add.s32 	%r7, %r1187, %r1186;
	st.shared.u32 	[%r7], %r1170;
	st.shared.u32 	[%r7+128], %r1171;
	st.shared.u32 	[%r7+256], %r1172;
	st.shared.u32 	[%r7+384], %r1173;
	st.shared.u32 	[%r7+512], %r1174;
	st.shared.u32 	[%r7+640], %r1175;
	st.shared.u32 	[%r7+768], %r1176;
	st.shared.u32 	[%r7+896], %r1177;
	st.shared.u32 	[%r7+1024], %r1178;
	st.shared.u32 	[%r7+1152], %r1179;
	st.shared.u32 	[%r7+1280], %r1180;
	st.shared.u32 	[%r7+1408], %r1181;
	st.shared.u32 	[%r7+1536], %r1182;
	st.shared.u32 	[%r7+1664], %r1183;
	st.shared.u32 	[%r7+1792], %r1184;
	bar.warp.sync 	-1;
	mad.lo.s32 	%r8, %r1165, 56, %r7;
	ld.shared.u32 	%r9, [%r8];
	ld.shared.u32 	%r10, [%r8+4];
	ld.shared.u32 	%r11, [%r8+8];
	ld.shared.u32 	%r12, [%r8+12];
	ld.shared.u32 	%r13, [%r8+16];
	ld.shared.u32 	%r14, [%r8+20];
	ld.shared.u32 	%r15, [%r8+24];
	ld.shared.u32 	%r16, [%r8+28];
	ld.shared.u32 	%r17, [%r8+32];
	ld.shared.u32 	%r18, [%r8+36];
	ld.shared.u32 	%r19, [%r8+40];
	ld.shared.u32 	%r20, [%r8+44];
	ld.shared.u32 	%r21, [%r8+48];
	ld.shared.u32 	%r22, [%r8+52];
	ld.shared.u32 	%r23, [%r8+56];
	bar.sync 	0;
	setp.ne.s32 	%p506, %r1, 0;
	@%p506 bra 	$L__BB13_151;
	max.s32 	%r1416, %r9, 1;
	setp.le.s32 	%p799, %r1416, %r10;
	mov.u32 	%r1550, %r10;
	@%p799 bra 	$L__BB13_6;
	setp.lt.s32 	%p800, %r9, 2;
	mov.b32 	%r1550, 0;
	@%p800 bra 	$L__BB13_6;
	add.s32 	%r1550, %r9, -1;
	setp.gt.s32 	%p801, %r1550, %r10;
	@%p801 bra 	$L__BB13_6;
	setp.eq.s32 	%p802, %r10, %r1550;
	selp.b32 	%r1550, %r1550, 0, %p802;
$L__BB13_6:
	max.s32 	%r1418, %r1550, 1;
	setp.le.s32 	%p803, %r1418, %r11;
	mov.u32 	%r1551, %r11;
	@%p803 bra 	$L__BB13_10;
	setp.lt.u32 	%p804, %r1550, 2;
	mov.b32 	%r1551, 0;
	@%p804 bra 	$L__BB13_10;
	add.s32 	%r1551, %r1550, -1;
	setp.gt.s32 	%p805, %r1551, %r11;
	@%p805 bra 	$L__BB13_10;
	setp.eq.s32 	%p806, %r11, %r1551;
	selp.b32 	%r1551, %r1551, 0, %p806;
$L__BB13_10:
	max.s32 	%r1420, %r1551, 1;
	setp.le.s32 	%p807, %r1420, %r12;
	mov.u32 	%r1552, %r12;
	@%p807 bra 	$L__BB13_14;
	setp.lt.u32 	%p808, %r1551, 2;
	mov.b32 	%r1552, 0;
	@%p808 bra 	$L__BB13_14;
	add.s32 	%r1552, %r1551, -1;
	setp.gt.s32 	%p809, %r1552, %r12;
	@%p809 bra 	$L__BB13_14;
	setp.eq.s32 	%p810, %r12, %r1552;
	selp.b32 	%r1552, %r1552, 0, %p810;
$L__BB13_14:
	max.s32 	%r1422, %r1552, 1;
	setp.le.s32 	%p811, %r1422, %r13;
	mov.u32 	%r1553, %r13;
	@%p811 bra 	$L__BB13_18;
	setp.lt.u32 	%p812, %r1552, 2;
	mov.b32 	%r1553, 0;
	@%p812 bra 	$L__BB13_18;
	add.s32 	%r1553, %r1552, -1;
	setp.gt.s32 	%p813, %r1553, %r13;
	@%p813 bra 	$L__BB13_18;
	setp.eq.s32 	%p814, %r13, %r1553;
	selp.b32 	%r1553, %r1553, 0, %p814;
$L__BB13_18:
	max.s32 	%r1424, %r1553, 1;
	setp.le.s32 	%p815, %r1424, %r14;
	mov.u32 	%r1554, %r14;
	@%p815 bra 	$L__BB13_22;
	setp.lt.u32 	%p816, %r1553, 2;
	mov.b32 	%r1554, 0;
	@%p816 bra 	$L__BB13_22;
	add.s32 	%r1554, %r1553, -1;
	setp.gt.s32 	%p817, %r1554, %r14;
	@%p817 bra 	$L__BB13_22;
	setp.eq.s32 	%p818, %r14, %r1554;
	selp.b32 	%r1554, %r1554, 0, %p818;
$L__BB13_22:
	max.s32 	%r1426, %r1554, 1;
	setp.le.s32 	%p819, %r1426, %r15;
	mov.u32 	%r1555, %r15;
	@%p819 bra 	$L__BB13_26;
	setp.lt.u32 	%p820, %r1554, 2;
	mov.b32 	%r1555, 0;
	@%p820 bra 	$L__BB13_26;
	add.s32 	%r1555, %r1554, -1;
	setp.gt.s32 	%p821, %r1555, %r15;
	@%p821 bra 	$L__BB13_26;
	setp.eq.s32 	%p822, %r15, %r1555;
	selp.b32 	%r1555, %r1555, 0, %p822;
$L__BB13_26:
	max.s32 	%r1428, %r1555, 1;
	setp.le.s32 	%p823, %r1428, %r16;
	mov.u32 	%r1556, %r16;
	@%p823 bra 	$L__BB13_30;
	setp.lt.u32 	%p824, %r1555, 2;
	mov.b32 	%r1556, 0;
	@%p824 bra 	$L__BB13_30;
	add.s32 	%r1556, %r1555, -1;
	setp.gt.s32 	%p825, %r1556, %r16;
	@%p825 bra 	$L__BB13_30;
	setp.eq.s32 	%p826, %r16, %r1556;
	selp.b32 	%r1556, %r1556, 0, %p826;
$L__BB13_30:
	max.s32 	%r1430, %r1556, 1;
	setp.le.s32 	%p827, %r1430, %r17;
	mov.u32 	%r1557, %r17;
	@%p827 bra 	$L__BB13_34;
	setp.lt.u32 	%p828, %r1556, 2;
	mov.b32 	%r1557, 0;
	@%p828 bra 	$L__BB13_34;
	add.s32 	%r1557, %r1556, -1;
	setp.gt.s32 	%p829, %r1557, %r17;
	@%p829 bra 	$L__BB13_34;
	setp.eq.s32 	%p830, %r17, %r1557;
	selp.b32 	%r1557, %r1557, 0, %p830;
$L__BB13_34:
	max.s32 	%r1432, %r1557, 1;
	setp.le.s32 	%p831, %r1432, %r18;
	mov.u32 	%r1558, %r18;
	@%p831 bra 	$L__BB13_38;
	setp.lt.u32 	%p832, %r1557, 2;
	mov.b32 	%r1558, 0;
	@%p832 bra 	$L__BB13_38;
	add.s32 	%r1558, %r1557, -1;
	setp.gt.s32 	%p833, %r1558, %r18;
	@%p833 bra 	$L__BB13_38;
	setp.eq.s32 	%p834, %r18, %r1558;
	selp.b32 	%r1558, %r1558, 0, %p834;
$L__BB13_38:
	max.s32 	%r1434, %r1558, 1;
	setp.le.s32 	%p835, %r1434, %r19;
	mov.u32 	%r1559, %r19;
	@%p835 bra 	$L__BB13_42;
	setp.lt.u32 	%p836, %r1558, 2;
	mov.b32 	%r1559, 0;
	@%p836 bra 	$L__BB13_42;
	add.s32 	%r1559, %r1558, -1;
	setp.gt.s32 	%p837, %r1559, %r19;
	@%p837 bra 	$L__BB13_42;
	setp.eq.s32 	%p838, %r19, %r1559;
	selp.b32 	%r1559, %r1559, 0, %p838;
$L__BB13_42:
	max.s32 	%r1436, %r1559, 1;
	setp.le.s32 	%p839, %r1436, %r20;
	mov.u32 	%r1560, %r20;
	@%p839 bra 	$L__BB13_46;
	setp.lt.u32 	%p840, %r1559, 2;
	mov.b32 	%r1560, 0;
	@%p840 bra 	$L__BB13_46;
	add.s32 	%r1560, %r1559, -1;
	setp.gt.s32 	%p841, %r1560, %r20;
	@%p841 bra 	$L__BB13_46;
	setp.eq.s32 	%p842, %r20, %r1560;
	selp.b32 	%r1560, %r1560, 0, %p842;
$L__BB13_46:
	max.s32 	%r1438, %r1560, 1;
	setp.le.s32 	%p843, %r1438, %r21;
	mov.u32 	%r1561, %r21;
	@%p843 bra 	$L__BB13_50;
	setp.lt.u32 	%p844, %r1560, 2;
	mov.b32 	%r1561, 0;
	@%p844 bra 	$L__BB13_50;
	add.s32 	%r1561, %r1560, -1;
	setp.gt.s32 	%p845, %r1561, %r21;
	@%p845 bra 	$L__BB13_50;
	setp.eq.s32 	%p846, %r21, %r1561;
	selp.b32 	%r1561, %r1561, 0, %p846;
$L__BB13_50:
	max.s32 	%r1440, %r1561, 1;
	setp.le.s32 	%p847, %r1440, %r22;
	mov.u32 	%r1562, %r22;
	@%p847 bra 	$L__BB13_54;
	setp.lt.u32 	%p848, %r1561, 2;
	mov.b32 	%r1562, 0;
	@%p848 bra 	$L__BB13_54;
	add.s32 	%r1562, %r1561, -1;
	setp.gt.s32 	%p849, %r1562, %r22;
	@%p849 bra 	$L__BB13_54;
	setp.eq.s32 	%p850, %r22, %r1562;
	selp.b32 	%r1562, %r1562, 0, %p850;
$L__BB13_54:
	max.s32 	%r1442, %r1562, 1;
	setp.le.s32 	%p851, %r1442, %r23;
	mov.u32 	%r1563, %r23;
	@%p851 bra 	$L__BB13_58;
	setp.lt.u32 	%p852, %r1562, 2;
	mov.b32 	%r1563, 0;
	@%p852 bra 	$L__BB13_58;
	add.s32 	%r1563, %r1562, -1;
	setp.gt.s32 	%p853, %r1563, %r23;
	@%p853 bra 	$L__BB13_58;
	setp.eq.s32 	%p854, %r23, %r1563;
	selp.b32 	%r1563, %r1563, 0, %p854;
$L__BB13_58:
	mov.b32 	%r1446, 1;
	mov.b32 	%r1447, 0;
	mov.b32 	%r1448, -1;
	// begin inline asm
	shfl.sync.up.b32 %r1444, %r1563, %r1446, %r1447, %r1448;
	// end inline asm
	setp.ne.s32 	%p855, %r1563, 0;
	setp.ge.s32 	%p856, %r1563, %r1444;
	and.pred  	%p857, %p855, %p856;
	mov.u32 	%r1564, %r1563;
	@%p857 bra 	$L__BB13_61;
	setp.gt.s32 	%p858, %r1444, 1;
	add.s32 	%r1564, %r1444, -1;
	setp.gt.s32 	%p859, %r1564, %r1563;
	and.pred  	%p860, %p858, %p859;
	@%p860 bra 	$L__BB13_61;
	setp.gt.s32 	%p861, %r1444, 1;
	setp.eq.s32 	%p862, %r1563, %r1564;
	selp.b32 	%r1449, %r1564, 0, %p862;
	selp.b32 	%r1564, %r1449, 0, %p861;
$L__BB13_61:
	setp.lt.s32 	%p863, %r1165, 1;
	selp.b32 	%r1455, %r1563, %r1564, %p863;
	mov.b32 	%r1452, 2;
	mov.b32 	%r1453, 0;
	mov.b32 	%r1454, -1;
	// begin inline asm
	shfl.sync.up.b32 %r1450, %r1455, %r1452, %r1453, %r1454;
	// end inline asm
	max.s32 	%r1456, %r1450, 1;
	setp.le.s32 	%p864, %r1456, %r1455;
	mov.u32 	%r1565, %r1455;
	@%p864 bra 	$L__BB13_64;
	setp.gt.s32 	%p865, %r1450, 1;
	add.s32 	%r1565, %r1450, -1;
	setp.gt.s32 	%p866, %r1565, %r1455;
	and.pred  	%p867, %p865, %p866;
	@%p867 bra 	$L__BB13_64;
	setp.gt.s32 	%p868, %r1450, 1;
	setp.eq.s32 	%p869, %r1455, %r1565;
	selp.b32 	%r1457, %r1565, 0, %p869;
	selp.b32 	%r1565, %r1457, 0, %p868;
$L__BB13_64:
	setp.lt.s32 	%p870, %r1165, 2;
	selp.b32 	%r1463, %r1455, %r1565, %p870;
	mov.b32 	%r1460, 4;
	mov.b32 	%r1461, 0;
	mov.b32 	%r1462, -1;
	// begin inline asm
	shfl.sync.up.b32 %r1458, %r1463, %r1460, %r1461, %r1462;
	// end inline asm
	max.s32 	%r1464, %r1458, 1;
	setp.le.s32 	%p871, %r1464, %r1463;
	mov.u32 	%r1566, %r1463;
	@%p871 bra 	$L__BB13_67;
	setp.gt.s32 	%p872, %r1458, 1;
	add.s32 	%r1566, %r1458, -1;
	setp.gt.s32 	%p873, %r1566, %r1463;
	and.pred  	%p874, %p872, %p873;
	@%p874 bra 	$L__BB13_67;
	setp.gt.s32 	%p875, %r1458, 1;
	setp.eq.s32 	%p876, %r1463, %r1566;
	selp.b32 	%r1465, %r1566, 0, %p876;
	selp.b32 	%r1566, %r1465, 0, %p875;
$L__BB13_67:
	setp.lt.s32 	%p877, %r1165, 4;
	selp.b32 	%r1471, %r1463, %r1566, %p877;
	mov.b32 	%r1468, 8;
	mov.b32 	%r1469, 0;
	mov.b32 	%r1470, -1;
	// begin inline asm
	shfl.sync.up.b32 %r1466, %r1471, %r1468, %r1469, %r1470;
	// end inline asm
	max.s32 	%r1472, %r1466, 1;
	setp.le.s32 	%p878, %r1472, %r1471;
	mov.u32 	%r1567, %r1471;
	@%p878 bra 	$L__BB13_70;
	setp.gt.s32 	%p879, %r1466, 1;
	add.s32 	%r1567, %r1466, -1;
	setp.gt.s32 	%p880, %r1567, %r1471;
	and.pred  	%p881, %p879, %p880;
	@%p881 bra 	$L__BB13_70;
	setp.gt.s32 	%p882, %r1466, 1;
	setp.eq.s32 	%p883, %r1471, %r1567;
	selp.b32 	%r1473, %r1567, 0, %p883;
	selp.b32 	%r1567, %r1473, 0, %p882;
$L__BB13_70:
	setp.lt.s32 	%p884, %r1165, 8;
	selp.b32 	%r1479, %r1471, %r1567, %p884;
	mov.b32 	%r1476, 16;
	mov.b32 	%r1477, 0;
	mov.b32 	%r1478, -1;
	// begin inline asm
	shfl.sync.up.b32 %r1474, %r1479, %r1476, %r1477, %r1478;
	// end inline asm
	max.s32 	%r1480, %r1474, 1;
	setp.le.s32 	%p885, %r1480, %r1479;
	mov.u32 	%r1568, %r1479;
	@%p885 bra 	$L__BB13_73;
	setp.gt.s32 	%p886, %r1474, 1;
	add.s32 	%r1568, %r1474, -1;
	setp.gt.s32 	%p887, %r1568, %r1479;
	and.pred  	%p888, %p886, %p887;
	@%p888 bra 	$L__BB13_73;
	setp.gt.s32 	%p889, %r1474, 1;
	setp.eq.s32 	%p890, %r1479, %r1568;
	selp.b32 	%r1481, %r1568, 0, %p890;
	selp.b32 	%r1568, %r1481, 0, %p889;
$L__BB13_73:
	setp.lt.s32 	%p891, %r1165, 16;
	selp.b32 	%r1483, %r1479, %r1568, %p891;
	mov.b32 	%r1484, 1;
	mov.b32 	%r1485, 0;
	mov.b32 	%r1486, -1;
	// begin inline asm
	shfl.sync.up.b32 %r1573, %r1483, %r1484, %r1485, %r1486;
	// end inline asm
	setp.ne.s32 	%p892, %r1165, 31;
	@%p892 bra 	$L__BB13_75;
	shl.b32 	%r1487, %r6, 2;
	add.s32 	%r1489, %r1187, %r1487;
	st.shared.u32 	[%r1489+16], %r1568;
$L__BB13_75:
	bar.sync 	0;
	ld.shared.v2.u32 	{%r1490, %r1491}, [_ZZN3cub18CUB_300001_SM_10006detail4scan16DeviceScanKernelINS2_10policy_hubIiiij14cmp_horizontalE10Policy1000EN6thrust24THRUST_300001_SM_1000_NS6detail15normal_iteratorINS9_10device_ptrIiEEEESE_NS0_13ScanTileStateIiLb1EEES5_NS0_8NullTypeEjiLb0ESH_EEvT0_T1_T2_iT3_T4_T5_E12temp_storage+16];
	max.s32 	%r1492, %r1490, 1;
	setp.le.s32 	%p893, %r1492, %r1491;
	mov.u32 	%r1569, %r1491;
	@%p893 bra 	$L__BB13_78;
	setp.gt.s32 	%p894, %r1490, 1;
	add.s32 	%r1569, %r1490, -1;
	setp.gt.s32 	%p895, %r1569, %r1491;
	and.pred  	%p896, %p894, %p895;
	@%p896 bra 	$L__BB13_78;
	setp.gt.s32 	%p897, %r1490, 1;
	setp.eq.s32 	%p898, %r1491, %r1569;
	selp.b32 	%r1493, %r1569, 0, %p898;
	selp.b32 	%r1569, %r1493, 0, %p897;
$L__BB13_78:
	ld.shared.u32 	%r1494, [_ZZN3cub18CUB_300001_SM_10006detail4scan16DeviceScanKernelINS2_10policy_hubIiiij14cmp_horizontalE10Policy1000EN6thrust24THRUST_300001_SM_1000_NS6detail15normal_iteratorINS9_10device_ptrIiEEEESE_NS0_13ScanTileStateIiLb1EEES5_NS0_8NullTypeEjiLb0ESH_EEvT0_T1_T2_iT3_T4_T5_E12temp_storage+24];
	max.s32 	%r1495, %r1569, 1;
	setp.le.s32 	%p899, %r1495, %r1494;
	mov.u32 	%r1570, %r1494;
	@%p899 bra 	$L__BB13_81;
	setp.gt.s32 	%p900, %r1569, 1;
	add.s32 	%r1570, %r1569, -1;
	setp.gt.s32 	%p901, %r1570, %r1494;
	and.pred  	%p902, %p900, %p901;
	@%p902 bra 	$L__BB13_81;
	setp.gt.s32 	%p903, %r1569, 1;
	setp.eq.s32 	%p904, %r1494, %r1570;
	selp.b32 	%r1496, %r1570, 0, %p904;
	selp.b32 	%r1570, %r1496, 0, %p903;
$L__BB13_81:
	setp.eq.s32 	%p905, %r6, 3;
	setp.eq.s32 	%p906, %r6, 2;
	selp.b32 	%r1497, %r1569, %r1490, %p906;
	selp.b32 	%r100, %r1570, %r1497, %p905;
	ld.shared.u32 	%r1498, [_ZZN3cub18CUB_300001_SM_10006detail4scan16DeviceScanKernelINS2_10policy_hubIiiij14cmp_horizontalE10Policy1000EN6thrust24THRUST_300001_SM_1000_NS6detail15normal_iteratorINS9_10device_ptrIiEEEESE_NS0_13ScanTileStateIiLb1EEES5_NS0_8NullTypeEjiLb0ESH_EEvT0_T1_T2_iT3_T4_T5_E12temp_storage+28];
	max.s32 	%r1499, %r1570, 1;
	setp.le.s32 	%p907, %r1499, %r1498;
	mov.u32 	%r1571, %r1498;
	@%p907 bra 	$L__BB13_84;
	setp.gt.s32 	%p908, %r1570, 1;
	add.s32 	%r1571, %r1570, -1;
	setp.gt.s32 	%p909, %r1571, %r1498;
	and.pred  	%p910, %p908, %p909;
	@%p910 bra 	$L__BB13_84;
	setp.gt.s32 	%p911, %r1570, 1;
	setp.eq.s32 	%p912, %r1498, %r1571;
	selp.b32 	%r1500, %r1571, 0, %p912;
	selp.b32 	%r1571, %r1500, 0, %p911;
$L__BB13_84:
	setp.lt.u32 	%p913, %r4, 32;
	@%p913 bra 	$L__BB13_89;
	max.s32 	%r1501, %r100, 1;
	setp.le.s32 	%p914, %r1501, %r1573;
	mov.u32 	%r1572, %r1573;
	@%p914 bra 	$L__BB13_88;
	setp.gt.s32 	%p915, %r100, 1;
	add.s32 	%r1572, %r100, -1;
	setp.gt.s32 	%p916, %r1572, %r1573;
	and.pred  	%p917, %p915, %p916;
	@%p917 bra 	$L__BB13_88;
	setp.gt.s32 	%p918, %r100, 1;
	setp.eq.s32 	%p919, %r1573, %r1572;
	selp.b32 	%r1502, %r1572, 0, %p919;
	selp.b32 	%r1572, %r1502, 0, %p918;
$L__BB13_88:
	setp.eq.s32 	%p920, %r1165, 0;
	selp.b32 	%r1573, %r100, %r1572, %p920;
$L__BB13_89:
	setp.eq.s32 	%p921, %r4, 0;
	mov.u32 	%r1660, %r9;
	@%p921 bra 	$L__BB13_93;
	max.s32 	%r1503, %r1573, 1;
	setp.le.s32 	%p922, %r1503, %r9;
	mov.u32 	%r1660, %r9;
	@%p922 bra 	$L__BB13_93;
	setp.gt.s32 	%p923, %r1573, 1;
	add.s32 	%r1660, %r1573, -1;
	setp.gt.s32 	%p924, %r1660, %r9;
	and.pred  	%p925, %p923, %p924;
	@%p925 bra 	$L__BB13_93;
	setp.gt.s32 	%p926, %r1573, 1;
	setp.eq.s32 	%p927, %r9, %r1660;
	selp.b32 	%r1504, %r1660, 0, %p927;
	selp.b32 	%r1660, %r1504, 0, %p926;
$L__BB13_93:
	max.s32 	%r1505, %r1660, 1;
	setp.le.s32 	%p928, %r1505, %r10;
	mov.u32 	%r1659, %r10;
	@%p928 bra 	$L__BB13_97;
	setp.lt.s32 	%p929, %r1660, 2;
	mov.b32 	%r1659, 0;
	@%p929 bra 	$L__BB13_97;
	add.s32 	%r1659, %r1660, -1;
	setp.gt.s32 	%p930, %r1659, %r10;
	@%p930 bra 	$L__BB13_97;
	setp.eq.s32 	%p931, %r10, %r1659;
	selp.b32 	%r1659, %r1659, 0, %p931;
$L__BB13_97:
	max.s32 	%r1507, %r1659, 1;
	setp.le.s32 	%p932, %r1507, %r11;
	mov.u32 	%r1658, %r11;
	@%p932 bra 	$L__BB13_101;
	setp.lt.u32 	%p933, %r1659, 2;
	mov.b32 	%r1658, 0;
	@%p933 bra 	$L__BB13_101;
	add.s32 	%r1658, %r1659, -1;
	setp.gt.s32 	%p934, %r1658, %r11;
	@%p934 bra 	$L__BB13_101;
	setp.eq.s32 	%p935, %r11, %r1658;
	selp.b32 	%r1658, %r1658, 0, %p935;
$L__BB13_101:
	max.s32 	%r1509, %r1658, 1;
	setp.le.s32 	%p936, %r1509, %r12;
	mov.u32 	%r1657, %r12;
	@%p936 bra 	$L__BB13_105;
	setp.lt.u32 	%p937, %r1658, 2;
	mov.b32 	%r1657, 0;
	@%p937 bra 	$L__BB13_105;
	add.s32 	%r1657, %r1658, -1;
	setp.gt.s32 	%p938, %r1657, %r12;
	@%p938 bra 	$L__BB13_105;
	setp.eq.s32 	%p939, %r12, %r1657;
	selp.b32 	%r1657, %r1657, 0, %p939;
$L__BB13_105:
	max.s32 	%r1511, %r1657, 1;
	setp.le.s32 	%p940, %r1511, %r13;
	mov.u32 	%r1656, %r13;
	@%p940 bra 	$L__BB13_109;
	setp.lt.u32 	%p941, %r1657, 2;
	mov.b32 	%r1656, 0;
	@%p941 bra 	$L__BB13_109;
	add.s32 	%r1656, %r1657, -1;
	setp.gt.s32 	%p942, %r1656, %r13;
	@%p942 bra 	$L__BB13_109;
	setp.eq.s32 	%p943, %r13, %r1656;
	selp.b32 	%r1656, %r1656, 0, %p943;
$L__BB13_109:
	max.s32 	%r1513, %r1656, 1;
	setp.le.s32 	%p944, %r1513, %r14;
	mov.u32 	%r1655, %r14;
	@%p944 bra 	$L__BB13_113;
	setp.lt.u32 	%p945, %r1656, 2;
	mov.b32 	%r1655, 0;
	@%p945 bra 	$L__BB13_113;
	add.s32 	%r1655, %r1656, -1;
	setp.gt.s32 	%p946, %r1655, %r14;
	@%p946 bra 	$L__BB13_113;
	setp.eq.s32 	%p947, %r14, %r1655;
	selp.b32 	%r1655, %r1655, 0, %p947;
$L__BB13_113:
	max.s32 	%r1515, %r1655, 1;
	setp.le.s32 	%p948, %r1515, %r15;
	mov.u32 	%r1654, %r15;
	@%p948 bra 	$L__BB13_117;
	setp.lt.u32 	%p949, %r1655, 2;
	mov.b32 	%r1654, 0;
	@%p949 bra 	$L__BB13_117;
	add.s32 	%r1654, %r1655, -1;
	setp.gt.s32 	%p950, %r1654, %r15;
	@%p950 bra 	$L__BB13_117;
	setp.eq.s32 	%p951, %r15, %r1654;
	selp.b32 	%r1654, %r1654, 0, %p951;
$L__BB13_117:
	max.s32 	%r1517, %r1654, 1;
	setp.le.s32 	%p952, %r1517, %r16;
	mov.u32 	%r1653, %r16;
	@%p952 bra 	$L__BB13_121;
	setp.lt.u32 	%p953, %r1654, 2;
	mov.b32 	%r1653, 0;
	@%p953 bra 	$L__BB13_121;
	add.s32 	%r1653, %r1654, -1;
	setp.gt.s32 	%p954, %r1653, %r16;
	@%p954 bra 	$L__BB13_121;
	setp.eq.s32 	%p955, %r16, %r1653;
	selp.b32 	%r1653, %r1653, 0, %p955;
$L__BB13_121:
	max.s32 	%r1519, %r1653, 1;
	setp.le.s32 	%p956, %r1519, %r17;
	mov.u32 	%r1652, %r17;
	@%p956 bra 	$L__BB13_125;
	setp.lt.u32 	%p957, %r1653, 2;
	mov.b32 	%r1652, 0;
	@%p957 bra 	$L__BB13_125;
	add.s32 	%r1652, %r1653, -1;
	setp.gt.s32 	%p958, %r1652, %r17;
	@%p958 bra 	$L__BB13_125;
	setp.eq.s32 	%p959, %r17, %r1652;
	selp.b32 	%r1652, %r1652, 0, %p959;
$L__BB13_125:
	max.s32 	%r1521, %r1652, 1;
	setp.le.s32 	%p960, %r1521, %r18;
	mov.u32 	%r1651, %r18;
	@%p960 bra 	$L__BB13_129;
	setp.lt.u32 	%p961, %r1652, 2;
	mov.b32 	%r1651, 0;
	@%p961 bra 	$L__BB13_129;
	add.s32 	%r1651, %r1652, -1;
	setp.gt.s32 	%p962, %r1651, %r18;
	@%p962 bra 	$L__BB13_129;
	setp.eq.s32 	%p963, %r18, %r1651;
	selp.b32 	%r1651, %r1651, 0, %p963;
$L__BB13_129:
	max.s32 	%r1523, %r1651, 1;
	setp.le.s32 	%p964, %r1523, %r19;
	mov.u32 	%r1650, %r19;
	@%p964 bra 	$L__BB13_133;
	setp.lt.u32 	%p965, %r1651, 2;
	mov.b32 	%r1650, 0;
	@%p965 bra 	$L__BB13_133;
	add.s32 	%r1650, %r1651, -1;
	setp.gt.s32 	%p966, %r1650, %r19;
	@%p966 bra 	$L__BB13_133;
	setp.eq.s32 	%p967, %r19, %r1650;
	selp.b32 	%r1650, %r1650, 0, %p967;
$L__BB13_133:
	max.s32 	%r1525, %r1650, 1;
	setp.le.s32 	%p968, %r1525, %r20;
	mov.u32 	%r1649, %r20;
	@%p968 bra 	$L__BB13_137;
	setp.lt.u32 	%p969, %r1650, 2;
	mov.b32 	%r1649, 0;
	@%p969 bra 	$L__BB13_137;
	add.s32 	%r1649, %r1650, -1;
	setp.gt.s32 	%p970, %r1649, %r20;
	@%p970 bra 	$L__BB13_137;
	setp.eq.s32 	%p971, %r20, %r1649;
	selp.b32 	%r1649, %r1649, 0, %p971;
$L__BB13_137:
	max.s32 	%r1527, %r1649, 1;
	setp.le.s32 	%p972, %r1527, %r21;
	mov.u32 	%r1648, %r21;
	@%p972 bra 	$L__BB13_141;
	setp.lt.u32 	%p973, %r1649, 2;
	mov.b32 	%r1648, 0;
	@%p973 bra 	$L__BB13_141;
	add.s32 	%r1648, %r1649, -1;
	setp.gt.s32 	%p974, %r1648, %r21;
	@%p974 bra 	$L__BB13_141;
	setp.eq.s32 	%p975, %r21, %r1648;
	selp.b32 	%r1648, %r1648, 0, %p975;
$L__BB13_141:
	max.s32 	%r1529, %r1648, 1;
	setp.le.s32 	%p976, %r1529, %r22;
	mov.u32 	%r1647, %r22;
	@%p976 bra 	$L__BB13_145;
	setp.lt.u32 	%p977, %r1648, 2;
	mov.b32 	%r1647, 0;
	@%p977 bra 	$L__BB13_145;
	add.s32 	%r1647, %r1648, -1;
	setp.gt.s32 	%p978, %r1647, %r22;
	@%p978 bra 	$L__BB13_145;
	setp.eq.s32 	%p979, %r22, %r1647;
	selp.b32 	%r1647, %r1647, 0, %p979;
$L__BB13_145:
	max.s32 	%r1531, %r1647, 1;
	setp.le.s32 	%p980, %r1531, %r23;
	mov.u32 	%r1646, %r23;
	@%p980 bra 	$L__BB13_149;
	setp.lt.u32 	%p981, %r1647, 2;
	mov.b32 	%r1646, 0;
	@%p981 bra 	$L__BB13_149;
	add.s32 	%r1646, %r1647, -1;
	setp.gt.s32 	%p982, %r1646, %r23;
	@%p982 bra 	$L__BB13_149;
	setp.eq.s32 	%p983, %r23, %r1646;
	selp.b32 	%r1646, %r1646, 0, %p983;
$L__BB13_149:
	setp.ne.s32 	%p984, %r4, 0;
	@%p984 bra 	$L__BB13_370;
	add.s64 	%rd50, %rd1, 256;
	mov.b32 	%r1533, 101;
	// begin inline asm
	st.relaxed.gpu.v2.u32 [%rd50], {%r1533, %r1571};
	// end inline asm
	bra.uni 	$L__BB13_370;
$L__BB13_151:
	max.s32 	%r1188, %r9, 1;
	setp.le.s32 	%p507, %r1188, %r10;
	mov.u32 	%r1589, %r10;
	@%p507 bra 	$L__BB13_155;
	setp.lt.s32 	%p508, %r9, 2;
	mov.b32 	%r1589, 0;
	@%p508 bra 	$L__BB13_155;
	add.s32 	%r1589, %r9, -1;
	setp.gt.s32 	%p509, %r1589, %r10;
	@%p509 bra 	$L__BB13_155;
	setp.eq.s32 	%p510, %r10, %r1589;
	selp.b32 	%r1589, %r1589, 0, %p510;
$L__BB13_155:
	max.s32 	%r1190, %r1589, 1;
	setp.le.s32 	%p511, %r1190, %r11;
	mov.u32 	%r1590, %r11;
	@%p511 bra 	$L__BB13_159;
	setp.lt.u32 	%p512, %r1589, 2;
	mov.b32 	%r1590, 0;
	@%p512 bra 	$L__BB13_159;
	add.s32 	%r1590, %r1589, -1;
	setp.gt.s32 	%p513, %r1590, %r11;
	@%p513 bra 	$L__BB13_159;
	setp.eq.s32 	%p514, %r11, %r1590;
	selp.b32 	%r1590, %r1590, 0, %p514;
$L__BB13_159:
	max.s32 	%r1192, %r1590, 1;
	setp.le.s32 	%p515, %r1192, %r12;
	mov.u32 	%r1591, %r12;
	@%p515 bra 	$L__BB13_163;
	setp.lt.u32 	%p516, %r1590, 2;
	mov.b32 	%r1591, 0;
	@%p516 bra 	$L__BB13_163;
	add.s32 	%r1591, %r1590, -1;
	setp.gt.s32 	%p517, %r1591, %r12;
	@%p517 bra 	$L__BB13_163;
	setp.eq.s32 	%p518, %r12, %r1591;
	selp.b32 	%r1591, %r1591, 0, %p518;
$L__BB13_163:
	max.s32 	%r1194, %r1591, 1;
	setp.le.s32 	%p519, %r1194, %r13;
	mov.u32 	%r1592, %r13;
	@%p519 bra 	$L__BB13_167;
	setp.lt.u32 	%p520, %r1591, 2;
	mov.b32 	%r1592, 0;
	@%p520 bra 	$L__BB13_167;
	add.s32 	%r1592, %r1591, -1;
	setp.gt.s32 	%p521, %r1592, %r13;
	@%p521 bra 	$L__BB13_167;
	setp.eq.s32 	%p522, %r13, %r1592;
	selp.b32 	%r1592, %r1592, 0, %p522;
$L__BB13_167:
	max.s32 	%r1196, %r1592, 1;
	setp.le.s32 	%p523, %r1196, %r14;
	mov.u32 	%r1593, %r14;
	@%p523 bra 	$L__BB13_171;
	setp.lt.u32 	%p524, %r1592, 2;
	mov.b32 	%r1593, 0;
	@%p524 bra 	$L__BB13_171;
	add.s32 	%r1593, %r1592, -1;
	setp.gt.s32 	%p525, %r1593, %r14;
	@%p525 bra 	$L__BB13_171;
	setp.eq.s32 	%p526, %r14, %r1593;
	selp.b32 	%r1593, %r1593, 0, %p526;
$L__BB13_171:
	max.s32 	%r1198, %r1593, 1;
	setp.le.s32 	%p527, %r1198, %r15;
	mov.u32 	%r1594, %r15;
	@%p527 bra 	$L__BB13_175;
	setp.lt.u32 	%p528, %r1593, 2;
	mov.b32 	%r1594, 0;
	@%p528 bra 	$L__BB13_175;
	add.s32 	%r1594, %r1593, -1;
	setp.gt.s32 	%p529, %r1594, %r15;
	@%p529 bra 	$L__BB13_175;
	setp.eq.s32 	%p530, %r15, %r1594;
	selp.b32 	%r1594, %r1594, 0, %p530;
$L__BB13_175:
	max.s32 	%r1200, %r1594, 1;
	setp.le.s32 	%p531, %r1200, %r16;
	mov.u32 	%r1595, %r16;
	@%p531 bra 	$L__BB13_179;
	setp.lt.u32 	%p532, %r1594, 2;
	mov.b32 	%r1595, 0;
	@%p532 bra 	$L__BB13_179;
	add.s32 	%r1595, %r1594, -1;
	setp.gt.s32 	%p533, %r1595, %r16;
	@%p533 bra 	$L__BB13_179;
	setp.eq.s32 	%p534, %r16, %r1595;
	selp.b32 	%r1595, %r1595, 0, %p534;
$L__BB13_179:
	max.s32 	%r1202, %r1595, 1;
	setp.le.s32 	%p535, %r1202, %r17;
	mov.u32 	%r1596, %r17;
	@%p535 bra 	$L__BB13_183;
	setp.lt.u32 	%p536, %r1595, 2;
	mov.b32 	%r1596, 0;
	@%p536 bra 	$L__BB13_183;
	add.s32 	%r1596, %r1595, -1;
	setp.gt.s32 	%p537, %r1596, %r17;
	@%p537 bra 	$L__BB13_183;
	setp.eq.s32 	%p538, %r17, %r1596;
	selp.b32 	%r1596, %r1596, 0, %p538;
$L__BB13_183:
	max.s32 	%r1204, %r1596, 1;
	setp.le.s32 	%p539, %r1204, %r18;
	mov.u32 	%r1597, %r18;
	@%p539 bra 	$L__BB13_187;
	setp.lt.u32 	%p540, %r1596, 2;
	mov.b32 	%r1597, 0;
	@%p540 bra 	$L__BB13_187;
	add.s32 	%r1597, %r1596, -1;
	setp.gt.s32 	%p541, %r1597, %r18;
	@%p541 bra 	$L__BB13_187;
	setp.eq.s32 	%p542, %r18, %r1597;
	selp.b32 	%r1597, %r1597, 0, %p542;
$L__BB13_187:
	max.s32 	%r1206, %r1597, 1;
	setp.le.s32 	%p543, %r1206, %r19;
	mov.u32 	%r1598, %r19;
	@%p543 bra 	$L__BB13_191;
	setp.lt.u32 	%p544, %r1597, 2;
	mov.b32 	%r1598, 0;
	@%p544 bra 	$L__BB13_191;
	add.s32 	%r1598, %r1597, -1;
	setp.gt.s32 	%p545, %r1598, %r19;
	@%p545 bra 	$L__BB13_191;
	setp.eq.s32 	%p546, %r19, %r1598;
	selp.b32 	%r1598, %r1598, 0, %p546;
$L__BB13_191:
	max.s32 	%r1208, %r1598, 1;
	setp.le.s32 	%p547, %r1208, %r20;
	mov.u32 	%r1599, %r20;
	@%p547 bra 	$L__BB13_195;
	setp.lt.u32 	%p548, %r1598, 2;
	mov.b32 	%r1599, 0;
	@%p548 bra 	$L__BB13_195;
	add.s32 	%r1599, %r1598, -1;
	setp.gt.s32 	%p549, %r1599, %r20;
	@%p549 bra 	$L__BB13_195;
	setp.eq.s32 	%p550, %r20, %r1599;
	selp.b32 	%r1599, %r1599, 0, %p550;
$L__BB13_195:
	max.s32 	%r1210, %r1599, 1;
	setp.le.s32 	%p551, %r1210, %r21;
	mov.u32 	%r1600, %r21;
	@%p551 bra 	$L__BB13_199;
	setp.lt.u32 	%p552, %r1599, 2;
	mov.b32 	%r1600, 0;
	@%p552 bra 	$L__BB13_199;
	add.s32 	%r1600, %r1599, -1;
	setp.gt.s32 	%p553, %r1600, %r21;
	@%p553 bra 	$L__BB13_199;
	setp.eq.s32 	%p554, %r21, %r1600;
	selp.b32 	%r1600, %r1600, 0, %p554;
$L__BB13_199:
	max.s32 	%r1212, %r1600, 1;
	setp.le.s32 	%p555, %r1212, %r22;
	mov.u32 	%r1601, %r22;
	@%p555 bra 	$L__BB13_203;
	setp.lt.u32 	%p556, %r1600, 2;
	mov.b32 	%r1601, 0;
	@%p556 bra 	$L__BB13_203;
	add.s32 	%r1601, %r1600, -1;
	setp.gt.s32 	%p557, %r1601, %r22;
	@%p557 bra 	$L__BB13_203;
	setp.eq.s32 	%p558, %r22, %r1601;
	selp.b32 	%r1601, %r1601, 0, %p558;
$L__BB13_203:
	max.s32 	%r1214, %r1601, 1;
	setp.le.s32 	%p559, %r1214, %r23;
	mov.u32 	%r1602, %r23;
	@%p559 bra 	$L__BB13_207;
	setp.lt.u32 	%p560, %r1601, 2;
	mov.b32 	%r1602, 0;
	@%p560 bra 	$L__BB13_207;
	add.s32 	%r1602, %r1601, -1;
	setp.gt.s32 	%p561, %r1602, %r23;
	@%p561 bra 	$L__BB13_207;
	setp.eq.s32 	%p562, %r23, %r1602;
	selp.b32 	%r1602, %r1602, 0, %p562;
$L__BB13_207:
	mov.b32 	%r1218, 1;
	mov.b32 	%r1219, 0;
	mov.b32 	%r1220, -1;
	// begin inline asm
	shfl.sync.up.b32 %r1216, %r1602, %r1218, %r1219, %r1220;
	// end inline asm
	setp.ne.s32 	%p563, %r1602, 0;
	setp.ge.s32 	%p564, %r1602, %r1216;
	and.pred  	%p565, %p563, %p564;
	mov.u32 	%r1603, %r1602;
	@%p565 bra 	$L__BB13_210;
	setp.gt.s32 	%p566, %r1216, 1;
	add.s32 	%r1603, %r1216, -1;
	setp.gt.s32 	%p567, %r1603, %r1602;
	and.pred  	%p568, %p566, %p567;
	@%p568 bra 	$L__BB13_210;
	setp.gt.s32 	%p569, %r1216, 1;
	setp.eq.s32 	%p570, %r1602, %r1603;
	selp.b32 	%r1221, %r1603, 0, %p570;
	selp.b32 	%r1603, %r1221, 0, %p569;
$L__BB13_210:
	setp.lt.s32 	%p571, %r1165, 1;
	selp.b32 	%r1227, %r1602, %r1603, %p571;
	mov.b32 	%r1224, 2;
	mov.b32 	%r1225, 0;
	mov.b32 	%r1226, -1;
	// begin inline asm
	shfl.sync.up.b32 %r1222, %r1227, %r1224, %r1225, %r1226;
	// end inline asm
	max.s32 	%r1228, %r1222, 1;
	setp.le.s32 	%p572, %r1228, %r1227;
	mov.u32 	%r1604, %r1227;
	@%p572 bra 	$L__BB13_213;
	setp.gt.s32 	%p573, %r1222, 1;
	add.s32 	%r1604, %r1222, -1;
	setp.gt.s32 	%p574, %r1604, %r1227;
	and.pred  	%p575, %p573, %p574;
	@%p575 bra 	$L__BB13_213;
	setp.gt.s32 	%p576, %r1222, 1;
	setp.eq.s32 	%p577, %r1227, %r1604;
	selp.b32 	%r1229, %r1604, 0, %p577;
	selp.b32 	%r1604, %r1229, 0, %p576;
$L__BB13_213:
	setp.lt.s32 	%p578, %r1165, 2;
	selp.b32 	%r1235, %r1227, %r1604, %p578;
	mov.b32 	%r1232, 4;
	mov.b32 	%r1233, 0;
	mov.b32 	%r1234, -1;
	// begin inline asm
	shfl.sync.up.b32 %r1230, %r1235, %r1232, %r1233, %r1234;
	// end inline asm
	max.s32 	%r1236, %r1230, 1;
	setp.le.s32 	%p579, %r1236, %r1235;
	mov.u32 	%r1605, %r1235;
	@%p579 bra 	$L__BB13_216;
	setp.gt.s32 	%p580, %r1230, 1;
	add.s32 	%r1605, %r1230, -1;
	setp.gt.s32 	%p581, %r1605, %r1235;
	and.pred  	%p582, %p580, %p581;
	@%p582 bra 	$L__BB13_216;
	setp.gt.s32 	%p583, %r1230, 1;
	setp.eq.s32 	%p584, %r1235, %r1605;
	selp.b32 	%r1237, %r1605, 0, %p584;
	selp.b32 	%r1605, %r1237, 0, %p583;
$L__BB13_216:
	setp.lt.s32 	%p585, %r1165, 4;
	selp.b32 	%r1243, %r1235, %r1605, %p585;
	mov.b32 	%r1240, 8;
	mov.b32 	%r1241, 0;
	mov.b32 	%r1242, -1;
	// begin inline asm
	shfl.sync.up.b32 %r1238, %r1243, %r1240, %r1241, %r1242;
	// end inline asm
	max.s32 	%r1244, %r1238, 1;
	setp.le.s32 	%p586, %r1244, %r1243;
	mov.u32 	%r1606, %r1243;
	@%p586 bra 	$L__BB13_219;
	setp.gt.s32 	%p587, %r1238, 1;
	add.s32 	%r1606, %r1238, -1;
	setp.gt.s32 	%p588, %r1606, %r1243;
	and.pred  	%p589, %p587, %p588;
	@%p589 bra 	$L__BB13_219;
	setp.gt.s32 	%p590, %r1238, 1;
	setp.eq.s32 	%p591, %r1243, %r1606;
	selp.b32 	%r1245, %r1606, 0, %p591;
	selp.b32 	%r1606, %r1245, 0, %p590;
$L__BB13_219:
	setp.lt.s32 	%p592, %r1165, 8;
	selp.b32 	%r1251, %r1243, %r1606, %p592;
	mov.b32 	%r1248, 16;
	mov.b32 	%r1249, 0;
	mov.b32 	%r1250, -1;
	// begin inline asm
	shfl.sync.up.b32 %r1246, %r1251, %r1248, %r1249, %r1250;
	// end inline asm
	max.s32 	%r1252, %r1246, 1;
	setp.le.s32 	%p593, %r1252, %r1251;
	mov.u32 	%r1607, %r1251;
	@%p593 bra 	$L__BB13_222;
	setp.gt.s32 	%p594, %r1246, 1;
	add.s32 	%r1607, %r1246, -1;
	setp.gt.s32 	%p595, %r1607, %r1251;
	and.pred  	%p596, %p594, %p595;
	@%p596 bra 	$L__BB13_222;
	setp.gt.s32 	%p597, %r1246, 1;
	setp.eq.s32 	%p598, %r1251, %r1607;
	selp.b32 	%r1253, %r1607, 0, %p598;
	selp.b32 	%r1607, %r1253, 0, %p597;
$L__BB13_222:
	setp.lt.s32 	%p599, %r1165, 16;
	selp.b32 	%r1255, %r1251, %r1607, %p599;
	mov.b32 	%r1256, 1;
	mov.b32 	%r1257, 0;
	mov.b32 	%r1258, -1;
	// begin inline asm
	shfl.sync.up.b32 %r1630, %r1255, %r1256, %r1257, %r1258;
	// end inline asm
	setp.ne.s32 	%p600, %r1165, 31;
	@%p600 bra 	$L__BB13_224;
	shl.b32 	%r1259, %r6, 2;
	add.s32 	%r1261, %r1187, %r1259;
	st.shared.u32 	[%r1261+16], %r1607;
$L__BB13_224:
	bar.sync 	0;
	ld.shared.v2.u32 	{%r1262, %r1263}, [_ZZN3cub18CUB_300001_SM_10006detail4scan16DeviceScanKernelINS2_10policy_hubIiiij14cmp_horizontalE10Policy1000EN6thrust24THRUST_300001_SM_1000_NS6detail15normal_iteratorINS9_10device_ptrIiEEEESE_NS0_13ScanTileStateIiLb1EEES5_NS0_8NullTypeEjiLb0ESH_EEvT0_T1_T2_iT3_T4_T5_E12temp_storage+16];
	max.s32 	%r1264, %r1262, 1;
	setp.le.s32 	%p601, %r1264, %r1263;
	mov.u32 	%r1608, %r1263;
	@%p601 bra 	$L__BB13_227;
	setp.gt.s32 	%p602, %r1262, 1;
	add.s32 	%r1608, %r1262, -1;
	setp.gt.s32 	%p603, %r1608, %r1263;
	and.pred  	%p604, %p602, %p603;
	@%p604 bra 	$L__BB13_227;
	setp.gt.s32 	%p605, %r1262, 1;
	setp.eq.s32 	%p606, %r1263, %r1608;
	selp.b32 	%r1265, %r1608, 0, %p606;
	selp.b32 	%r1608, %r1265, 0, %p605;
$L__BB13_227:
	ld.shared.u32 	%r1266, [_ZZN3cub18CUB_300001_SM_10006detail4scan16DeviceScanKernelINS2_10policy_hubIiiij14cmp_horizontalE10Policy1000EN6thrust24THRUST_300001_SM_1000_NS6detail15normal_iteratorINS9_10device_ptrIiEEEESE_NS0_13ScanTileStateIiLb1EEES5_NS0_8NullTypeEjiLb0ESH_EEvT0_T1_T2_iT3_T4_T5_E12temp_storage+24];
	max.s32 	%r1267, %r1608, 1;
	setp.le.s32 	%p607, %r1267, %r1266;
	mov.u32 	%r1609, %r1266;
	@%p607 bra 	$L__BB13_230;
	setp.gt.s32 	%p608, %r1608, 1;
	add.s32 	%r1609, %r1608, -1;
	setp.gt.s32 	%p609, %r1609, %r1266;
	and.pred  	%p610, %p608, %p609;
	@%p610 bra 	$L__BB13_230;
	setp.gt.s32 	%p611, %r1608, 1;
	setp.eq.s32 	%p612, %r1266, %r1609;
	selp.b32 	%r1268, %r1609, 0, %p612;
	selp.b32 	%r1609, %r1268, 0, %p611;
$L__BB13_230:
	setp.eq.s32 	%p613, %r6, 3;
	setp.eq.s32 	%p614, %r6, 2;
	selp.b32 	%r1269, %r1608, %r1262, %p614;
	selp.b32 	%r231, %r1609, %r1269, %p613;
	ld.shared.u32 	%r1270, [_ZZN3cub18CUB_300001_SM_10006detail4scan16DeviceScanKernelINS2_10policy_hubIiiij14cmp_horizontalE10Policy1000EN6thrust24THRUST_300001_SM_1000_NS6detail15normal_iteratorINS9_10device_ptrIiEEEESE_NS0_13ScanTileStateIiLb1EEES5_NS0_8NullTypeEjiLb0ESH_EEvT0_T1_T2_iT3_T4_T5_E12temp_storage+28];
	max.s32 	%r1271, %r1609, 1;
	setp.le.s32 	%p615, %r1271, %r1270;
	mov.u32 	%r1610, %r1270;
	@%p615 bra 	$L__BB13_233;
	setp.gt.s32 	%p616, %r1609, 1;
	add.s32 	%r1610, %r1609, -1;
	setp.gt.s32 	%p617, %r1610, %r1270;
	and.pred  	%p618, %p616, %p617;
	@%p618 bra 	$L__BB13_233;
	setp.gt.s32 	%p619, %r1609, 1;
	setp.eq.s32 	%p620, %r1270, %r1610;
	selp.b32 	%r1272, %r1610, 0, %p620;
	selp.b32 	%r1610, %r1272, 0, %p619;
$L__BB13_233:
	setp.lt.u32 	%p621, %r4, 32;
	@%p621 bra 	$L__BB13_238;
	max.s32 	%r1273, %r231, 1;
	setp.le.s32 	%p622, %r1273, %r1630;
	mov.u32 	%r1611, %r1630;
	@%p622 bra 	$L__BB13_237;
	setp.gt.s32 	%p623, %r231, 1;
	add.s32 	%r1611, %r231, -1;
	setp.gt.s32 	%p624, %r1611, %r1630;
	and.pred  	%p625, %p623, %p624;
	@%p625 bra 	$L__BB13_237;
	setp.gt.s32 	%p626, %r231, 1;
	setp.eq.s32 	%p627, %r1630, %r1611;
	selp.b32 	%r1274, %r1611, 0, %p627;
	selp.b32 	%r1611, %r1274, 0, %p626;
$L__BB13_237:
	setp.eq.s32 	%p628, %r1165, 0;
	selp.b32 	%r1630, %r231, %r1611, %p628;
	bra.uni 	$L__BB13_307;
$L__BB13_238:
	setp.ne.s32 	%p629, %r4, 0;
	mul.wide.s32 	%rd39, %r1, 8;
	add.s64 	%rd5, %rd1, %rd39;
	@%p629 bra 	$L__BB13_240;
	st.shared.u32 	[_ZZN3cub18CUB_300001_SM_10006detail4scan16DeviceScanKernelINS2_10policy_hubIiiij14cmp_horizontalE10Policy1000EN6thrust24THRUST_300001_SM_1000_NS6detail15normal_iteratorINS9_10device_ptrIiEEEESE_NS0_13ScanTileStateIiLb1EEES5_NS0_8NullTypeEjiLb0ESH_EEvT0_T1_T2_iT3_T4_T5_E12temp_storage+12], %r1610;
	add.s64 	%rd40, %rd5, 256;
	mov.b32 	%r1275, 100;
	// begin inline asm
	st.relaxed.gpu.v2.u32 [%rd40], {%r1275, %r1610};
	// end inline asm
$L__BB13_240:
	not.b32 	%r1277, %r4;
	add.s32 	%r1620, %r1, %r1277;
	mov.u32 	%r241, %nctaid.x;
	setp.gt.u32 	%p630, %r241, 499;
	@%p630 bra 	$L__BB13_242;
	membar.cta;
	bra.uni 	$L__BB13_243;
$L__BB13_242:
	mov.b32 	%r1278, 450;
	// begin inline asm
	nanosleep.u32 %r1278;
	// end inline asm
$L__BB13_243:
	mul.wide.s32 	%rd42, %r1620, 8;
	add.s64 	%rd43, %rd1, %rd42;
	add.s64 	%rd41, %rd43, 256;
	// begin inline asm
	ld.relaxed.gpu.v2.u32 {%r1619, %r1613}, [%rd41];
	// end inline asm
$L__BB13_244:
	setp.eq.s32 	%p631, %r1619, 99;
	mov.b32 	%r1281, -1;
	vote.sync.any.pred 	%p632, %p631, %r1281;
	not.pred 	%p633, %p632;
	@%p633 bra 	$L__BB13_249;
	setp.gt.u32 	%p798, %r241, 499;
	@%p798 bra 	$L__BB13_247;
	membar.cta;
	bra.uni 	$L__BB13_248;
$L__BB13_247:
	mov.b32 	%r1413, 350;
	// begin inline asm
	nanosleep.u32 %r1413;
	// end inline asm
$L__BB13_248:
	// begin inline asm
	ld.relaxed.gpu.v2.u32 {%r1619, %r1613}, [%rd41];
	// end inline asm
	bra.uni 	$L__BB13_244;
$L__BB13_249:
	setp.eq.s32 	%p634, %r1619, 101;
	mov.b32 	%r1288, -1;
	vote.sync.ballot.b32 	%r1289, %p634, %r1288;
	// begin inline asm
	mov.u32 %r1283, %lanemask_ge;
	// end inline asm
	and.b32  	%r1290, %r1289, %r1283;
	or.b32  	%r1291, %r1290, -2147483648;
	add.s32 	%r1292, %r1291, -1;
	not.b32 	%r1293, %r1291;
	and.b32  	%r1294, %r1293, %r1292;
	popc.b32 	%r251, %r1294;
	mov.b32 	%r1286, 1;
	// begin inline asm
	shfl.sync.down.b32 %r1284, %r1613, %r1286, %r251, %r1288;
	// end inline asm
	setp.ge.s32 	%p636, %r1165, %r251;
	mov.u32 	%r1614, %r1613;
	@%p636 bra 	$L__BB13_253;
	max.s32 	%r1295, %r1284, 1;
	setp.le.s32 	%p637, %r1295, %r1613;
	mov.u32 	%r1614, %r1613;
	@%p637 bra 	$L__BB13_253;
	setp.gt.s32 	%p638, %r1284, 1;
	add.s32 	%r1614, %r1284, -1;
	setp.gt.s32 	%p639, %r1614, %r1613;
	and.pred  	%p640, %p638, %p639;
	@%p640 bra 	$L__BB13_253;
	setp.gt.s32 	%p641, %r1284, 1;
	setp.eq.s32 	%p642, %r1613, %r1614;
	selp.b32 	%r1296, %r1614, 0, %p642;
	selp.b32 	%r1614, %r1296, 0, %p641;
$L__BB13_253:
	mov.b32 	%r1299, 2;
	mov.b32 	%r1301, -1;
	// begin inline asm
	shfl.sync.down.b32 %r1297, %r1614, %r1299, %r251, %r1301;
	// end inline asm
	add.s32 	%r257, %r1165, 2;
	setp.gt.s32 	%p643, %r257, %r251;
	mov.u32 	%r1615, %r1614;
	@%p643 bra 	$L__BB13_257;
	max.s32 	%r1302, %r1297, 1;
	setp.le.s32 	%p644, %r1302, %r1614;
	mov.u32 	%r1615, %r1614;
	@%p644 bra 	$L__BB13_257;
	setp.gt.s32 	%p645, %r1297, 1;
	add.s32 	%r1615, %r1297, -1;
	setp.gt.s32 	%p646, %r1615, %r1614;
	and.pred  	%p647, %p645, %p646;
	@%p647 bra 	$L__BB13_257;
	setp.gt.s32 	%p648, %r1297, 1;
	setp.eq.s32 	%p649, %r1614, %r1615;
	selp.b32 	%r1303, %r1615, 0, %p649;
	selp.b32 	%r1615, %r1303, 0, %p648;
$L__BB13_257:
	mov.b32 	%r1306, 4;
	mov.b32 	%r1308, -1;
	// begin inline asm
	shfl.sync.down.b32 %r1304, %r1615, %r1306, %r251, %r1308;
	// end inline asm
	add.s32 	%r262, %r1165, 4;
	setp.gt.s32 	%p650, %r262, %r251;
	mov.u32 	%r1616, %r1615;
	@%p650 bra 	$L__BB13_261;
	max.s32 	%r1309, %r1304, 1;
	setp.le.s32 	%p651, %r1309, %r1615;
	mov.u32 	%r1616, %r1615;
	@%p651 bra 	$L__BB13_261;
	setp.gt.s32 	%p652, %r1304, 1;
	add.s32 	%r1616, %r1304, -1;
	setp.gt.s32 	%p653, %r1616, %r1615;
	and.pred  	%p654, %p652, %p653;
	@%p654 bra 	$L__BB13_261;
	setp.eq.s32 	%p656, %r1615, %r1616;
	selp.b32 	%r1310, %r1616, 0, %p656;
	selp.b32 	%r1616, %r1310, 0, %p652;
$L__BB13_261:
	mov.b32 	%r1313, 8;
	mov.b32 	%r1315, -1;
	// begin inline asm
	shfl.sync.down.b32 %r1311, %r1616, %r1313, %r251, %r1315;
	// end inline asm
	add.s32 	%r267, %r1165, 8;
	setp.gt.s32 	%p657, %r267, %r251;
	mov.u32 	%r1617, %r1616;
	@%p657 bra 	$L__BB13_265;
	max.s32 	%r1316, %r1311, 1;
	setp.le.s32 	%p658, %r1316, %r1616;
	mov.u32 	%r1617, %r1616;
	@%p658 bra 	$L__BB13_265;
	setp.gt.s32 	%p659, %r1311, 1;
	add.s32 	%r1617, %r1311, -1;
	setp.gt.s32 	%p660, %r1617, %r1616;
	and.pred  	%p661, %p659, %p660;
	@%p661 bra 	$L__BB13_265;
	setp.eq.s32 	%p663, %r1616, %r1617;
	selp.b32 	%r1317, %r1617, 0, %p663;
	selp.b32 	%r1617, %r1317, 0, %p659;
$L__BB13_265:
	mov.b32 	%r1320, 16;
	mov.b32 	%r1322, -1;
	// begin inline asm
	shfl.sync.down.b32 %r1318, %r1617, %r1320, %r251, %r1322;
	// end inline asm
	add.s32 	%r272, %r1165, 16;
	setp.gt.s32 	%p664, %r272, %r251;
	mov.u32 	%r1621, %r1617;
	@%p664 bra 	$L__BB13_269;
	max.s32 	%r1323, %r1318, 1;
	setp.le.s32 	%p665, %r1323, %r1617;
	mov.u32 	%r1621, %r1617;
	@%p665 bra 	$L__BB13_269;
	setp.gt.s32 	%p666, %r1318, 1;
	add.s32 	%r1621, %r1318, -1;
	setp.gt.s32 	%p667, %r1621, %r1617;
	and.pred  	%p668, %p666, %p667;
	@%p668 bra 	$L__BB13_269;
	setp.eq.s32 	%p670, %r1617, %r1621;
	selp.b32 	%r1324, %r1621, 0, %p670;
	selp.b32 	%r1621, %r1324, 0, %p666;
$L__BB13_269:
	add.s64 	%rd7, %rd1, 256;
$L__BB13_270:
	mov.u32 	%r277, %r1621;
	setp.ne.s32 	%p671, %r1619, 101;
	mov.b32 	%r1325, -1;
	vote.sync.all.pred 	%p672, %p671, %r1325;
	not.pred 	%p673, %p672;
	@%p673 bra 	$L__BB13_300;
	mul.wide.s32 	%rd46, %r1620, 8;
	add.s64 	%rd47, %rd7, %rd46;
	add.s64 	%rd45, %rd47, -256;
	// begin inline asm
	ld.relaxed.gpu.v2.u32 {%r1619, %r1623}, [%rd45];
	// end inline asm
$L__BB13_272:
	setp.eq.s32 	%p751, %r1619, 99;
	mov.b32 	%r1365, -1;
	vote.sync.any.pred 	%p752, %p751, %r1365;
	not.pred 	%p753, %p752;
	@%p753 bra 	$L__BB13_277;
	setp.gt.u32 	%p797, %r241, 499;
	@%p797 bra 	$L__BB13_275;
	membar.cta;
	bra.uni 	$L__BB13_276;
$L__BB13_275:
	mov.b32 	%r1410, 350;
	// begin inline asm
	nanosleep.u32 %r1410;
	// end inline asm
$L__BB13_276:
	// begin inline asm
	ld.relaxed.gpu.v2.u32 {%r1619, %r1623}, [%rd45];
	// end inline asm
	bra.uni 	$L__BB13_272;
$L__BB13_277:
	setp.eq.s32 	%p754, %r1619, 101;
	mov.b32 	%r1371, -1;
	vote.sync.ballot.b32 	%r1372, %p754, %r1371;
	and.b32  	%r1373, %r1372, %r1283;
	or.b32  	%r1374, %r1373, -2147483648;
	add.s32 	%r1375, %r1374, -1;
	not.b32 	%r1376, %r1374;
	and.b32  	%r1377, %r1376, %r1375;
	popc.b32 	%r287, %r1377;
	mov.b32 	%r1369, 1;
	// begin inline asm
	shfl.sync.down.b32 %r1367, %r1623, %r1369, %r287, %r1371;
	// end inline asm
	setp.ge.s32 	%p756, %r1165, %r287;
	mov.u32 	%r1624, %r1623;
	@%p756 bra 	$L__BB13_281;
	max.s32 	%r1378, %r1367, 1;
	setp.le.s32 	%p757, %r1378, %r1623;
	mov.u32 	%r1624, %r1623;
	@%p757 bra 	$L__BB13_281;
	setp.gt.s32 	%p758, %r1367, 1;
	add.s32 	%r1624, %r1367, -1;
	setp.gt.s32 	%p759, %r1624, %r1623;
	and.pred  	%p760, %p758, %p759;
	@%p760 bra 	$L__BB13_281;
	setp.eq.s32 	%p762, %r1623, %r1624;
	selp.b32 	%r1379, %r1624, 0, %p762;
	selp.b32 	%r1624, %r1379, 0, %p758;
$L__BB13_281:
	mov.b32 	%r1382, 2;
	mov.b32 	%r1384, -1;
	// begin inline asm
	shfl.sync.down.b32 %r1380, %r1624, %r1382, %r287, %r1384;
	// end inline asm
	setp.gt.s32 	%p763, %r257, %r287;
	mov.u32 	%r1625, %r1624;
	@%p763 bra 	$L__BB13_285;
	max.s32 	%r1385, %r1380, 1;
	setp.le.s32 	%p764, %r1385, %r1624;
	mov.u32 	%r1625, %r1624;
	@%p764 bra 	$L__BB13_285;
	setp.gt.s32 	%p765, %r1380, 1;
	add.s32 	%r1625, %r1380, -1;
	setp.gt.s32 	%p766, %r1625, %r1624;
	and.pred  	%p767, %p765, %p766;
	@%p767 bra 	$L__BB13_285;
	setp.eq.s32 	%p769, %r1624, %r1625;
	selp.b32 	%r1386, %r1625, 0, %p769;
	selp.b32 	%r1625, %r1386, 0, %p765;
$L__BB13_285:
	mov.b32 	%r1389, 4;
	mov.b32 	%r1391, -1;
	// begin inline asm
	shfl.sync.down.b32 %r1387, %r1625, %r1389, %r287, %r1391;
	// end inline asm
	setp.gt.s32 	%p770, %r262, %r287;
	mov.u32 	%r1626, %r1625;
	@%p770 bra 	$L__BB13_289;
	max.s32 	%r1392, %r1387, 1;
	setp.le.s32 	%p771, %r1392, %r1625;
	mov.u32 	%r1626, %r1625;
	@%p771 bra 	$L__BB13_289;
	setp.gt.s32 	%p772, %r1387, 1;
	add.s32 	%r1626, %r1387, -1;
	setp.gt.s32 	%p773, %r1626, %r1625;
	and.pred  	%p774, %p772, %p773;
	@%p774 bra 	$L__BB13_289;
	setp.eq.s32 	%p776, %r1625, %r1626;
	selp.b32 	%r1393, %r1626, 0, %p776;
	selp.b32 	%r1626, %r1393, 0, %p772;
$L__BB13_289:
	mov.b32 	%r1396, 8;
	mov.b32 	%r1398, -1;
	// begin inline asm
	shfl.sync.down.b32 %r1394, %r1626, %r1396, %r287, %r1398;
	// end inline asm
	setp.gt.s32 	%p777, %r267, %r287;
	mov.u32 	%r1627, %r1626;
	@%p777 bra 	$L__BB13_293;
	max.s32 	%r1399, %r1394, 1;
	setp.le.s32 	%p778, %r1399, %r1626;
	mov.u32 	%r1627, %r1626;
	@%p778 bra 	$L__BB13_293;
	setp.gt.s32 	%p779, %r1394, 1;
	add.s32 	%r1627, %r1394, -1;
	setp.gt.s32 	%p780, %r1627, %r1626;
	and.pred  	%p781, %p779, %p780;
	@%p781 bra 	$L__BB13_293;
	setp.eq.s32 	%p783, %r1626, %r1627;
	selp.b32 	%r1400, %r1627, 0, %p783;
	selp.b32 	%r1627, %r1400, 0, %p779;
$L__BB13_293:
	mov.b32 	%r1403, 16;
	mov.b32 	%r1405, -1;
	// begin inline asm
	shfl.sync.down.b32 %r1401, %r1627, %r1403, %r287, %r1405;
	// end inline asm
	setp.gt.s32 	%p784, %r272, %r287;
	mov.u32 	%r1628, %r1627;
	@%p784 bra 	$L__BB13_297;
	max.s32 	%r1406, %r1401, 1;
	setp.le.s32 	%p785, %r1406, %r1627;
	mov.u32 	%r1628, %r1627;
	@%p785 bra 	$L__BB13_297;
	setp.gt.s32 	%p786, %r1401, 1;
	add.s32 	%r1628, %r1401, -1;
	setp.gt.s32 	%p787, %r1628, %r1627;
	and.pred  	%p788, %p786, %p787;
	@%p788 bra 	$L__BB13_297;
	setp.eq.s32 	%p790, %r1627, %r1628;
	selp.b32 	%r1407, %r1628, 0, %p790;
	selp.b32 	%r1628, %r1407, 0, %p786;
$L__BB13_297:
	add.s32 	%r1620, %r1620, -32;
	max.s32 	%r1408, %r1628, 1;
	setp.le.s32 	%p791, %r1408, %r277;
	mov.u32 	%r1621, %r277;
	@%p791 bra 	$L__BB13_270;
	setp.gt.s32 	%p792, %r1628, 1;
	add.s32 	%r1621, %r1628, -1;
	setp.gt.s32 	%p793, %r1621, %r277;
	and.pred  	%p794, %p792, %p793;
	@%p794 bra 	$L__BB13_270;
	setp.eq.s32 	%p796, %r277, %r1621;
	selp.b32 	%r1409, %r1621, 0, %p796;
	selp.b32 	%r1621, %r1409, 0, %p792;
	bra.uni 	$L__BB13_270;
$L__BB13_300:
	setp.ne.s32 	%p674, %r4, 0;
	@%p674 bra 	$L__BB13_305;
	max.s32 	%r1327, %r277, 1;
	setp.le.s32 	%p675, %r1327, %r1610;
	mov.u32 	%r1629, %r1610;
	@%p675 bra 	$L__BB13_304;
	setp.gt.s32 	%p676, %r277, 1;
	add.s32 	%r1629, %r277, -1;
	setp.gt.s32 	%p677, %r1629, %r1610;
	and.pred  	%p678, %p676, %p677;
	@%p678 bra 	$L__BB13_304;
	setp.gt.s32 	%p679, %r277, 1;
	setp.eq.s32 	%p680, %r1610, %r1629;
	selp.b32 	%r1328, %r1629, 0, %p680;
	selp.b32 	%r1629, %r1328, 0, %p679;
$L__BB13_304:
	add.s64 	%rd44, %rd5, 256;
	mov.b32 	%r1329, 101;
	// begin inline asm
	st.relaxed.gpu.v2.u32 [%rd44], {%r1329, %r1629};
	// end inline asm
	st.shared.u32 	[_ZZN3cub18CUB_300001_SM_10006detail4scan16DeviceScanKernelINS2_10policy_hubIiiij14cmp_horizontalE10Policy1000EN6thrust24THRUST_300001_SM_1000_NS6detail15normal_iteratorINS9_10device_ptrIiEEEESE_NS0_13ScanTileStateIiLb1EEES5_NS0_8NullTypeEjiLb0ESH_EEvT0_T1_T2_iT3_T4_T5_E12temp_storage+4], %r277;
	st.shared.u32 	[_ZZN3cub18CUB_300001_SM_10006detail4scan16DeviceScanKernelINS2_10policy_hubIiiij14cmp_horizontalE10Policy1000EN6thrust24THRUST_300001_SM_1000_NS6detail15normal_iteratorINS9_10device_ptrIiEEEESE_NS0_13ScanTileStateIiLb1EEES5_NS0_8NullTypeEjiLb0ESH_EEvT0_T1_T2_iT3_T4_T5_E12temp_storage+8], %r1629;
$L__BB13_305:
	setp.ne.s32 	%p681, %r1165, 0;
	@%p681 bra 	$L__BB13_307;
	st.shared.u32 	[_ZZN3cub18CUB_300001_SM_10006detail4scan16DeviceScanKernelINS2_10policy_hubIiiij14cmp_horizontalE10Policy1000EN6thrust24THRUST_300001_SM_1000_NS6detail15normal_iteratorINS9_10device_ptrIiEEEESE_NS0_13ScanTileStateIiLb1EEES5_NS0_8NullTypeEjiLb0ESH_EEvT0_T1_T2_iT3_T4_T5_E12temp_storage+36], %r277;
	mov.u32 	%r1630, %r277;
$L__BB13_307:
	bar.sync 	0;
	ld.shared.u32 	%r315, [_ZZN3cub18CUB_300001_SM_10006detail4scan16DeviceScanKernelINS2_10policy_hubIiiij14cmp_horizontalE10Policy1000EN6thrust24THRUST_300001_SM_1000_NS6detail15normal_iteratorINS9_10device_ptrIiEEEESE_NS0_13ScanTileStateIiLb1EEES5_NS0_8NullTypeEjiLb0ESH_EEvT0_T1_T2_iT3_T4_T5_E12temp_storage+36];
	setp.eq.s32 	%p682, %r4, 0;
	mov.u32 	%r1631, %r1630;
	@%p682 bra 	$L__BB13_311;
	max.s32 	%r1331, %r315, 1;
	setp.le.s32 	%p683, %r1331, %r1630;
	mov.u32 	%r1631, %r1630;
	@%p683 bra 	$L__BB13_311;
	setp.gt.s32 	%p684, %r315, 1;
	add.s32 	%r1631, %r315, -1;
	setp.gt.s32 	%p685, %r1631, %r1630;
	and.pred  	%p686, %p684, %p685;
	@%p686 bra 	$L__BB13_311;
	setp.gt.s32 	%p687, %r315, 1;
	setp.eq.s32 	%p688, %r1630, %r1631;
	selp.b32 	%r1332, %r1631, 0, %p688;
	selp.b32 	%r1631, %r1332, 0, %p687;
$L__BB13_311:
	max.s32 	%r1333, %r1631, 1;
	setp.le.s32 	%p689, %r1333, %r9;
	mov.u32 	%r1660, %r9;
	@%p689 bra 	$L__BB13_314;
	setp.gt.s32 	%p690, %r1631, 1;
	add.s32 	%r1660, %r1631, -1;
	setp.gt.s32 	%p691, %r1660, %r9;
	and.pred  	%p692, %p690, %p691;
	@%p692 bra 	$L__BB13_314;
	setp.gt.s32 	%p693, %r1631, 1;
	setp.eq.s32 	%p694, %r9, %r1660;
	selp.b32 	%r1334, %r1660, 0, %p694;
	selp.b32 	%r1660, %r1334, 0, %p693;
$L__BB13_314:
	max.s32 	%r1335, %r1660, 1;
	setp.le.s32 	%p695, %r1335, %r10;
	mov.u32 	%r1659, %r10;
	@%p695 bra 	$L__BB13_318;
	setp.lt.s32 	%p696, %r1660, 2;
	mov.b32 	%r1659, 0;
	@%p696 bra 	$L__BB13_318;
	add.s32 	%r1659, %r1660, -1;
	setp.gt.s32 	%p697, %r1659, %r10;
	@%p697 bra 	$L__BB13_318;
	setp.eq.s32 	%p698, %r10, %r1659;
	selp.b32 	%r1659, %r1659, 0, %p698;
$L__BB13_318:
	max.s32 	%r1337, %r1659, 1;
	setp.le.s32 	%p699, %r1337, %r11;
	mov.u32 	%r1658, %r11;
	@%p699 bra 	$L__BB13_322;
	setp.lt.u32 	%p700, %r1659, 2;
	mov.b32 	%r1658, 0;
	@%p700 bra 	$L__BB13_322;
	add.s32 	%r1658, %r1659, -1;
	setp.gt.s32 	%p701, %r1658, %r11;
	@%p701 bra 	$L__BB13_322;
	setp.eq.s32 	%p702, %r11, %r1658;
	selp.b32 	%r1658, %r1658, 0, %p702;
$L__BB13_322:
	max.s32 	%r1339, %r1658, 1;
	setp.le.s32 	%p703, %r1339, %r12;
	mov.u32 	%r1657, %r12;
	@%p703 bra 	$L__BB13_326;
	setp.lt.u32 	%p704, %r1658, 2;
	mov.b32 	%r1657, 0;
	@%p704 bra 	$L__BB13_326;
	add.s32 	%r1657, %r1658, -1;
	setp.gt.s32 	%p705, %r1657, %r12;
	@%p705 bra 	$L__BB13_326;
	setp.eq.s32 	%p706, %r12, %r1657;
	selp.b32 	%r1657, %r1657, 0, %p706;
$L__BB13_326:
	max.s32 	%r1341, %r1657, 1;
	setp.le.s32 	%p707, %r1341, %r13;
	mov.u32 	%r1656, %r13;
	@%p707 bra 	$L__BB13_330;
	setp.lt.u32 	%p708, %r1657, 2;
	mov.b32 	%r1656, 0;
	@%p708 bra 	$L__BB13_330;
	add.s32 	%r1656, %r1657, -1;
	setp.gt.s32 	%p709, %r1656, %r13;
	@%p709 bra 	$L__BB13_330;
	setp.eq.s32 	%p710, %r13, %r1656;
	selp.b32 	%r1656, %r1656, 0, %p710;
$L__BB13_330:
	max.s32 	%r1343, %r1656, 1;
	setp.le.s32 	%p711, %r1343, %r14;
	mov.u32 	%r1655, %r14;
	@%p711 bra 	$L__BB13_334;
	setp.lt.u32 	%p712, %r1656, 2;
	mov.b32 	%r1655, 0;
	@%p712 bra 	$L__BB13_334;
	add.s32 	%r1655, %r1656, -1;
	setp.gt.s32 	%p713, %r1655, %r14;
	@%p713 bra 	$L__BB13_334;
	setp.eq.s32 	%p714, %r14, %r1655;
	selp.b32 	%r1655, %r1655, 0, %p714;
$L__BB13_334:
	max.s32 	%r1345, %r1655, 1;
	setp.le.s32 	%p715, %r1345, %r15;
	mov.u32 	%r1654, %r15;
	@%p715 bra 	$L__BB13_338;
	setp.lt.u32 	%p716, %r1655, 2;
	mov.b32 	%r1654, 0;
	@%p716 bra 	$L__BB13_338;
	add.s32 	%r1654, %r1655, -1;
	setp.gt.s32 	%p717, %r1654, %r15;
	@%p717 bra 	$L__BB13_338;
	setp.eq.s32 	%p718, %r15, %r1654;
	selp.b32 	%r1654, %r1654, 0, %p718;
$L__BB13_338:
	max.s32 	%r1347, %r1654, 1;
	setp.le.s32 	%p719, %r1347, %r16;
	mov.u32 	%r1653, %r16;
	@%p719 bra 	$L__BB13_342;
	setp.lt.u32 	%p720, %r1654, 2;
	mov.b32 	%r1653, 0;
	@%p720 bra 	$L__BB13_342;
	add.s32 	%r1653, %r1654, -1;
	setp.gt.s32 	%p721, %r1653, %r16;
	@%p721 bra 	$L__BB13_342;
	setp.eq.s32 	%p722, %r16, %r1653;
	selp.b32 	%r1653, %r1653, 0, %p722;
$L__BB13_342:
	max.s32 	%r1349, %r1653, 1;
	setp.le.s32 	%p723, %r1349, %r17;
	mov.u32 	%r1652, %r17;
	@%p723 bra 	$L__BB13_346;
	setp.lt.u32 	%p724, %r1653, 2;
	mov.b32 	%r1652, 0;
	@%p724 bra 	$L__BB13_346;
	add.s32 	%r1652, %r1653, -1;
	setp.gt.s32 	%p725, %r1652, %r17;
	@%p725 bra 	$L__BB13_346;
	setp.eq.s32 	%p726, %r17, %r1652;
	selp.b32 	%r1652, %r1652, 0, %p726;
$L__BB13_346:
	max.s32 	%r1351, %r1652, 1;
	setp.le.s32 	%p727, %r1351, %r18;
	mov.u32 	%r1651, %r18;
	@%p727 bra 	$L__BB13_350;
	setp.lt.u32 	%p728, %r1652, 2;
	mov.b32 	%r1651, 0;
	@%p728 bra 	$L__BB13_350;
	add.s32 	%r1651, %r1652, -1;
	setp.gt.s32 	%p729, %r1651, %r18;
	@%p729 bra 	$L__BB13_350;
	setp.eq.s32 	%p730, %r18, %r1651;
	selp.b32 	%r1651, %r1651, 0, %p730;
$L__BB13_350:
	max.s32 	%r1353, %r1651, 1;
	setp.le.s32 	%p731, %r1353, %r19;
	mov.u32 	%r1650, %r19;
	@%p731 bra 	$L__BB13_354;
	setp.lt.u32 	%p732, %r1651, 2;
	mov.b32 	%r1650, 0;
	@%p732 bra 	$L__BB13_354;
	add.s32 	%r1650, %r1651, -1;
	setp.gt.s32 	%p733, %r1650, %r19;
	@%p733 bra 	$L__BB13_354;
	setp.eq.s32 	%p734, %r19, %r1650;
	selp.b32 	%r1650, %r1650, 0, %p734;
$L__BB13_354:
	max.s32 	%r1355, %r1650, 1;
	setp.le.s32 	%p735, %r1355, %r20;
	mov.u32 	%r1649, %r20;
	@%p735 bra 	$L__BB13_358;
	setp.lt.u32 	%p736, %r1650, 2;
	mov.b32 	%r1649, 0;
	@%p736 bra 	$L__BB13_358;
	add.s32 	%r1649, %r1650, -1;
	setp.gt.s32 	%p737, %r1649, %r20;
	@%p737 bra 	$L__BB13_358;
	setp.eq.s32 	%p738, %r20, %r1649;
	selp.b32 	%r1649, %r1649, 0, %p738;
$L__BB13_358:
	max.s32 	%r1357, %r1649, 1;
	setp.le.s32 	%p739, %r1357, %r21;
	mov.u32 	%r1648, %r21;
	@%p739 bra 	$L__BB13_362;
	setp.lt.u32 	%p740, %r1649, 2;
	mov.b32 	%r1648, 0;
	@%p740 bra 	$L__BB13_362;
	add.s32 	%r1648, %r1649, -1;
	setp.gt.s32 	%p741, %r1648, %r21;
	@%p741 bra 	$L__BB13_362;
	setp.eq.s32 	%p742, %r21, %r1648;
	selp.b32 	%r1648, %r1648, 0, %p742;
$L__BB13_362:
	max.s32 	%r1359, %r1648, 1;
	setp.le.s32 	%p743, %r1359, %r22;
	mov.u32 	%r1647, %r22;
	@%p743 bra 	$L__BB13_366;
	setp.lt.u32 	%p744, %r1648, 2;
	mov.b32 	%r1647, 0;
	@%p744 bra 	$L__BB13_366;
	add.s32 	%r1647, %r1648, -1;
	setp.gt.s32 	%p745, %r1647, %r22;
	@%p745 bra 	$L__BB13_366;
	setp.eq.s32 	%p746, %r22, %r1647;
	selp.b32 	%r1647, %r1647, 0, %p746;
$L__BB13_366:
	max.s32 	%r1361, %r1647, 1;
	setp.le.s32 	%p747, %r1361, %r23;
	mov.u32 	%r1646, %r23;
	@%p747 bra 	$L__BB13_370;
	setp.lt.u32 	%p748, %r1647, 2;
	mov.b32 	%r1646, 0;
	@%p748 bra 	$L__BB13_370;
	add.s32 	%r1646, %r1647, -1;
	setp.gt.s32 	%p749, %r1646, %r23;
	@%p749 bra 	$L__BB13_370;
	setp.eq.s32 	%p750, %r23, %r1646;
	selp.b32 	%r1646, %r1646, 0, %p750;
$L__BB13_370:
	bar.sync 	0;
	st.shared.u32 	[%r8], %r1660;
	st.shared.u32 	[%r8+4], %r1659;
	st.shared.u32 	[%r8+8], %r1658;
	st.shared.u32 	[%r8+12], %r1657;
	st.shared.u32 	[%r8+16], %r1656;
	st.shared.u32 	[%r8+20], %r1655;
	st.shared.u32 	[%r8+24], %r1654;
	st.shared.u32 	[%r8+28], %r1653;
	st.shared.u32 	[%r8+32], %r1652;
	st.shared.u32 	[%r8+36], %r1651;
	st.shared.u32 	[%r8+40], %r1650;
	st.shared.u32 	[%r8+44], %r1649;
	st.shared.u32 	[%r8+48], %r1648;
	st.shared.u32 	[%r8+52], %r1647;
	st.shared.u32 	[%r8+56], %r1646;
	bar.warp.sync 	-1;
	ld.shared.u32 	%r1535, [%r7];
	ld.shared.u32 	%r1536, [%r7+128];
	ld.shared.u32 	%r1537, [%r7+256];
	ld.shared.u32 	%r1538, [%r7+384];
	ld.shared.u32 	%r1539, [%r7+512];
	ld.shared.u32 	%r1540, [%r7+640];
	ld.shared.u32 	%r1541, [%r7+768];
	ld.shared.u32 	%r1542, [%r7+896];
	ld.shared.u32 	%r1543, [%r7+1024];
	ld.shared.u32 	%r1544, [%r7+1152];
	ld.shared.u32 	%r1545, [%r7+1280];
	ld.shared.u32 	%r1546, [%r7+1408];
	ld.shared.u32 	%r1547, [%r7+1536];
	ld.shared.u32 	%r1548, [%r7+1664];
	ld.shared.u32 	%r1549, [%r7+1792];
	add.s64 	%rd52, %rd3, %rd37;
	st.global.u32 	[%rd52], %r1535;
	st.global.u32 	[%rd52+128], %r1536;
	st.global.u32 	[%rd52+256], %r1537;
	st.global.u32 	[%rd52+384], %r1538;
	st.global.u32 	[%rd52+512], %r1539;
	st.global.u32 	[%rd52+640], %r1540;
	st.global.u32 	[%rd52+768], %r1541;
	st.global.u32 	[%rd52+896], %r1542;
	st.global.u32 	[%rd52+1024], %r1543;
	st.global.u32 	[%rd52+1152], %r1544;
	st.global.u32 	[%rd52+1280], %r1545;
	st.global.u32 	[%rd52+1408], %r1546;
	st.global.u32 	[%rd52+1536], %r1547;
	st.global.u32 	[%rd52+1664], %r1548;
	st.global.u32 	[%rd52+1792], %r1549;
	bra.uni 	$L__BB13_798;
$L__BB13_371:
	setp.eq.s32 	%p2, %r3, 0;
	@%p2 bra 	$L__BB13_798;
	cvt.u64.u32 	%rd9, %r2;
	mul.wide.u32 	%rd18, %r2, 4;
	add.s64 	%rd19, %rd2, %rd18;
	mov.u32 	%r378, %tid.x;
	ld.global.u32 	%r1675, [%rd19];
	and.b32  	%r809, %r378, 31;
	and.b32  	%r810, %r378, 992;
	mul.lo.s32 	%r811, %r810, 15;
	or.b32  	%r380, %r811, %r809;
	setp.ge.u32 	%p3, %r380, %r3;
	shl.b32 	%r812, %r380, 2;
	cvt.u64.u32 	%rd20, %r812;
	add.s64 	%rd10, %rd19, %rd20;
	mov.u32 	%r1661, %r1675;
	@%p3 bra 	$L__BB13_374;
	ld.global.u32 	%r1661, [%rd10];
$L__BB13_374:
	add.s32 	%r383, %r380, 32;
	setp.ge.u32 	%p4, %r383, %r3;
	mov.u32 	%r1662, %r1675;
	@%p4 bra 	$L__BB13_376;
	ld.global.u32 	%r1662, [%rd10+128];
$L__BB13_376:
	add.s32 	%r386, %r380, 64;
	setp.ge.u32 	%p5, %r386, %r3;
	mov.u32 	%r1663, %r1675;
	@%p5 bra 	$L__BB13_378;
	ld.global.u32 	%r1663, [%rd10+256];
$L__BB13_378:
	add.s32 	%r389, %r380, 96;
	setp.ge.u32 	%p6, %r389, %r3;
	mov.u32 	%r1664, %r1675;
	@%p6 bra 	$L__BB13_380;
	ld.global.u32 	%r1664, [%rd10+384];
$L__BB13_380:
	add.s32 	%r392, %r380, 128;
	setp.ge.u32 	%p7, %r392, %r3;
	mov.u32 	%r1665, %r1675;
	@%p7 bra 	$L__BB13_382;
	ld.global.u32 	%r1665, [%rd10+512];
$L__BB13_382:
	add.s32 	%r395, %r380, 160;
	setp.ge.u32 	%p8, %r395, %r3;
	mov.u32 	%r1666, %r1675;
	@%p8 bra 	$L__BB13_384;
	ld.global.u32 	%r1666, [%rd10+640];
$L__BB13_384:
	add.s32 	%r398, %r380, 192;
	setp.ge.u32 	%p9, %r398, %r3;
	mov.u32 	%r1667, %r1675;
	@%p9 bra 	$L__BB13_386;
	ld.global.u32 	%r1667, [%rd10+768];
$L__BB13_386:
	add.s32 	%r401, %r380, 224;
	setp.ge.u32 	%p10, %r401, %r3;
	mov.u32 	%r1668, %r1675;
	@%p10 bra 	$L__BB13_388;
	ld.global.u32 	%r1668, [%rd10+896];
$L__BB13_388:
	add.s32 	%r404, %r380, 256;
	setp.ge.u32 	%p11, %r404, %r3;
	mov.u32 	%r1669, %r1675;
	@%p11 bra 	$L__BB13_390;
	ld.global.u32 	%r1669, [%rd10+1024];
$L__BB13_390:
	add.s32 	%r407, %r380, 288;
	setp.ge.u32 	%p12, %r407, %r3;
	mov.u32 	%r1670, %r1675;
	@%p12 bra 	$L__BB13_392;
	ld.global.u32 	%r1670, [%rd10+1152];
$L__BB13_392:
	add.s32 	%r410, %r380, 320;
	setp.ge.u32 	%p13, %r410, %r3;
	mov.u32 	%r1671, %r1675;
	@%p13 bra 	$L__BB13_394;
	ld.global.u32 	%r1671, [%rd10+1280];
$L__BB13_394:
	add.s32 	%r413, %r380, 352;
	setp.ge.u32 	%p14, %r413, %r3;
	mov.u32 	%r1672, %r1675;
	@%p14 bra 	$L__BB13_396;
	ld.global.u32 	%r1672, [%rd10+1408];
$L__BB13_396:
	add.s32 	%r416, %r380, 384;
	setp.ge.u32 	%p15, %r416, %r3;
	mov.u32 	%r1673, %r1675;
	@%p15 bra 	$L__BB13_398;
	ld.global.u32 	%r1673, [%rd10+1536];
$L__BB13_398:
	add.s32 	%r419, %r380, 416;
	setp.ge.u32 	%p16, %r419, %r3;
	mov.u32 	%r1674, %r1675;
	@%p16 bra 	$L__BB13_400;
	ld.global.u32 	%r1674, [%rd10+1664];
$L__BB13_400:
	add.s32 	%r422, %r380, 448;
	setp.ge.u32 	%p17, %r422, %r3;
	@%p17 bra 	$L__BB13_402;
	ld.global.u32 	%r1675, [%rd10+1792];
$L__BB13_402:
	// begin inline asm
	mov.u32 %r813, %laneid;
	// end inline asm
	shr.u32 	%r426, %r378, 5;
	mad.lo.s32 	%r814, %r426, 480, %r813;
	shl.b32 	%r815, %r814, 2;
	mov.u32 	%r816, _ZZN3cub18CUB_300001_SM_10006detail4scan16DeviceScanKernelINS2_10policy_hubIiiij14cmp_horizontalE10Policy1000EN6thrust24THRUST_300001_SM_1000_NS6detail15normal_iteratorINS9_10device_ptrIiEEEESE_NS0_13ScanTileStateIiLb1EEES5_NS0_8NullTypeEjiLb0ESH_EEvT0_T1_T2_iT3_T4_T5_E12temp_storage;
	add.s32 	%r427, %r816, %r815;
	st.shared.u32 	[%r427], %r1661;
	st.shared.u32 	[%r427+128], %r1662;
	st.shared.u32 	[%r427+256], %r1663;
	st.shared.u32 	[%r427+384], %r1664;
	st.shared.u32 	[%r427+512], %r1665;
	st.shared.u32 	[%r427+640], %r1666;
	st.shared.u32 	[%r427+768], %r1667;
	st.shared.u32 	[%r427+896], %r1668;
	st.shared.u32 	[%r427+1024], %r1669;
	st.shared.u32 	[%r427+1152], %r1670;
	st.shared.u32 	[%r427+1280], %r1671;
	st.shared.u32 	[%r427+1408], %r1672;
	st.shared.u32 	[%r427+1536], %r1673;
	st.shared.u32 	[%r427+1664], %r1674;
	st.shared.u32 	[%r427+1792], %r1675;
	bar.warp.sync 	-1;
	mad.lo.s32 	%r428, %r813, 56, %r427;
	ld.shared.u32 	%r429, [%r428];
	ld.shared.u32 	%r430, [%r428+4];
	ld.shared.u32 	%r431, [%r428+8];
	ld.shared.u32 	%r432, [%r428+12];
	ld.shared.u32 	%r433, [%r428+16];
	ld.shared.u32 	%r434, [%r428+20];
	ld.shared.u32 	%r435, [%r428+24];
	ld.shared.u32 	%r436, [%r428+28];
	ld.shared.u32 	%r437, [%r428+32];
	ld.shared.u32 	%r438, [%r428+36];
	ld.shared.u32 	%r439, [%r428+40];
	ld.shared.u32 	%r440, [%r428+44];
	ld.shared.u32 	%r441, [%r428+48];
	ld.shared.u32 	%r442, [%r428+52];
	ld.shared.u32 	%r443, [%r428+56];
	bar.sync 	0;
	setp.ne.s32 	%p18, %r1, 0;
	@%p18 bra 	$L__BB13_547;
	max.s32 	%r1051, %r429, 1;
	setp.le.s32 	%p311, %r1051, %r430;
	mov.u32 	%r1676, %r430;
	@%p311 bra 	$L__BB13_407;
	setp.lt.s32 	%p312, %r429, 2;
	mov.b32 	%r1676, 0;
	@%p312 bra 	$L__BB13_407;
	add.s32 	%r1676, %r429, -1;
	setp.gt.s32 	%p313, %r1676, %r430;
	@%p313 bra 	$L__BB13_407;
	setp.eq.s32 	%p314, %r430, %r1676;
	selp.b32 	%r1676, %r1676, 0, %p314;
$L__BB13_407:
	max.s32 	%r1053, %r1676, 1;
	setp.le.s32 	%p315, %r1053, %r431;
	mov.u32 	%r1677, %r431;
	@%p315 bra 	$L__BB13_411;
	setp.lt.u32 	%p316, %r1676, 2;
	mov.b32 	%r1677, 0;
	@%p316 bra 	$L__BB13_411;
	add.s32 	%r1677, %r1676, -1;
	setp.gt.s32 	%p317, %r1677, %r431;
	@%p317 bra 	$L__BB13_411;
	setp.eq.s32 	%p318, %r431, %r1677;
	selp.b32 	%r1677, %r1677, 0, %p318;
$L__BB13_411:
	max.s32 	%r1055, %r1677, 1;
	setp.le.s32 	%p319, %r1055, %r432;
	mov.u32 	%r1678, %r432;
	@%p319 bra 	$L__BB13_415;
	setp.lt.u32 	%p320, %r1677, 2;
	mov.b32 	%r1678, 0;
	@%p320 bra 	$L__BB13_415;
	add.s32 	%r1678, %r1677, -1;
	setp.gt.s32 	%p321, %r1678, %r432;
	@%p321 bra 	$L__BB13_415;
	setp.eq.s32 	%p322, %r432, %r1678;
	selp.b32 	%r1678, %r1678, 0, %p322;
$L__BB13_415:
	max.s32 	%r1057, %r1678, 1;
	setp.le.s32 	%p323, %r1057, %r433;
	mov.u32 	%r1679, %r433;
	@%p323 bra 	$L__BB13_419;
	setp.lt.u32 	%p324, %r1678, 2;
	mov.b32 	%r1679, 0;
	@%p324 bra 	$L__BB13_419;
	add.s32 	%r1679, %r1678, -1;
	setp.gt.s32 	%p325, %r1679, %r433;
	@%p325 bra 	$L__BB13_419;
	setp.eq.s32 	%p326, %r433, %r1679;
	selp.b32 	%r1679, %r1679, 0, %p326;
$L__BB13_419:
	max.s32 	%r1059, %r1679, 1;
	setp.le.s32 	%p327, %r1059, %r434;
	mov.u32 	%r1680, %r434;
	@%p327 bra 	$L__BB13_423;
	setp.lt.u32 	%p328, %r1679, 2;
	mov.b32 	%r1680, 0;
	@%p328 bra 	$L__BB13_423;
	add.s32 	%r1680, %r1679, -1;
	setp.gt.s32 	%p329, %r1680, %r434;
	@%p329 bra 	$L__BB13_423;
	setp.eq.s32 	%p330, %r434, %r1680;
	selp.b32 	%r1680, %r1680, 0, %p330;
$L__BB13_423:
	max.s32 	%r1061, %r1680, 1;
	setp.le.s32 	%p331, %r1061, %r435;
	mov.u32 	%r1681, %r435;
	@%p331 bra 	$L__BB13_427;
	setp.lt.u32 	%p332, %r1680, 2;
	mov.b32 	%r1681, 0;
	@%p332 bra 	$L__BB13_427;
	add.s32 	%r1681, %r1680, -1;
	setp.gt.s32 	%p333, %r1681, %r435;
	@%p333 bra 	$L__BB13_427;
	setp.eq.s32 	%p334, %r435, %r1681;
	selp.b32 	%r1681, %r1681, 0, %p334;
$L__BB13_427:
	max.s32 	%r1063, %r1681, 1;
	setp.le.s32 	%p335, %r1063, %r436;
	mov.u32 	%r1682, %r436;
	@%p335 bra 	$L__BB13_431;
	setp.lt.u32 	%p336, %r1681, 2;
	mov.b32 	%r1682, 0;
	@%p336 bra 	$L__BB13_431;
	add.s32 	%r1682, %r1681, -1;
	setp.gt.s32 	%p337, %r1682, %r436;
	@%p337 bra 	$L__BB13_431;
	setp.eq.s32 	%p338, %r436, %r1682;
	selp.b32 	%r1682, %r1682, 0, %p338;
$L__BB13_431:
	max.s32 	%r1065, %r1682, 1;
	setp.le.s32 	%p339, %r1065, %r437;
	mov.u32 	%r1683, %r437;
	@%p339 bra 	$L__BB13_435;
	setp.lt.u32 	%p340, %r1682, 2;
	mov.b32 	%r1683, 0;
	@%p340 bra 	$L__BB13_435;
	add.s32 	%r1683, %r1682, -1;
	setp.gt.s32 	%p341, %r1683, %r437;
	@%p341 bra 	$L__BB13_435;
	setp.eq.s32 	%p342, %r437, %r1683;
	selp.b32 	%r1683, %r1683, 0, %p342;
$L__BB13_435:
	max.s32 	%r1067, %r1683, 1;
	setp.le.s32 	%p343, %r1067, %r438;
	mov.u32 	%r1684, %r438;
	@%p343 bra 	$L__BB13_439;
	setp.lt.u32 	%p344, %r1683, 2;
	mov.b32 	%r1684, 0;
	@%p344 bra 	$L__BB13_439;
	add.s32 	%r1684, %r1683, -1;
	setp.gt.s32 	%p345, %r1684, %r438;
	@%p345 bra 	$L__BB13_439;
	setp.eq.s32 	%p346, %r438, %r1684;
	selp.b32 	%r1684, %r1684, 0, %p346;
$L__BB13_439:
	max.s32 	%r1069, %r1684, 1;
	setp.le.s32 	%p347, %r1069, %r439;
	mov.u32 	%r1685, %r439;
	@%p347 bra 	$L__BB13_443;
	setp.lt.u32 	%p348, %r1684, 2;
	mov.b32 	%r1685, 0;
	@%p348 bra 	$L__BB13_443;
	add.s32 	%r1685, %r1684, -1;
	setp.gt.s32 	%p349, %r1685, %r439;
	@%p349 bra 	$L__BB13_443;
	setp.eq.s32 	%p350, %r439, %r1685;
	selp.b32 	%r1685, %r1685, 0, %p350;
$L__BB13_443:
	max.s32 	%r1071, %r1685, 1;
	setp.le.s32 	%p351, %r1071, %r440;
	mov.u32 	%r1686, %r440;
	@%p351 bra 	$L__BB13_447;
	setp.lt.u32 	%p352, %r1685, 2;
	mov.b32 	%r1686, 0;
	@%p352 bra 	$L__BB13_447;
	add.s32 	%r1686, %r1685, -1;
	setp.gt.s32 	%p353, %r1686, %r440;
	@%p353 bra 	$L__BB13_447;
	setp.eq.s32 	%p354, %r440, %r1686;
	selp.b32 	%r1686, %r1686, 0, %p354;
$L__BB13_447:
	max.s32 	%r1073, %r1686, 1;
	setp.le.s32 	%p355, %r1073, %r441;
	mov.u32 	%r1687, %r441;
	@%p355 bra 	$L__BB13_451;
	setp.lt.u32 	%p356, %r1686, 2;
	mov.b32 	%r1687, 0;
	@%p356 bra 	$L__BB13_451;
	add.s32 	%r1687, %r1686, -1;
	setp.gt.s32 	%p357, %r1687, %r441;
	@%p357 bra 	$L__BB13_451;
	setp.eq.s32 	%p358, %r441, %r1687;
	selp.b32 	%r1687, %r1687, 0, %p358;
$L__BB13_451:
	max.s32 	%r1075, %r1687, 1;
	setp.le.s32 	%p359, %r1075, %r442;
	mov.u32 	%r1688, %r442;
	@%p359 bra 	$L__BB13_455;
	setp.lt.u32 	%p360, %r1687, 2;
	mov.b32 	%r1688, 0;
	@%p360 bra 	$L__BB13_455;
	add.s32 	%r1688, %r1687, -1;
	setp.gt.s32 	%p361, %r1688, %r442;
	@%p361 bra 	$L__BB13_455;
	setp.eq.s32 	%p362, %r442, %r1688;
	selp.b32 	%r1688, %r1688, 0, %p362;
$L__BB13_455:
	max.s32 	%r1077, %r1688, 1;
	setp.le.s32 	%p363, %r1077, %r443;
	mov.u32 	%r1689, %r443;
	@%p363 bra 	$L__BB13_459;
	setp.lt.u32 	%p364, %r1688, 2;
	mov.b32 	%r1689, 0;
	@%p364 bra 	$L__BB13_459;
	add.s32 	%r1689, %r1688, -1;
	setp.gt.s32 	%p365, %r1689, %r443;
	@%p365 bra 	$L__BB13_459;
	setp.eq.s32 	%p366, %r443, %r1689;
	selp.b32 	%r1689, %r1689, 0, %p366;
$L__BB13_459:
	mov.b32 	%r1081, 1;
	mov.b32 	%r1082, 0;
	mov.b32 	%r1083, -1;
	// begin inline asm
	shfl.sync.up.b32 %r1079, %r1689, %r1081, %r1082, %r1083;
	// end inline asm
	setp.ne.s32 	%p367, %r1689, 0;
	setp.ge.s32 	%p368, %r1689, %r1079;
	and.pred  	%p369, %p367, %p368;
	mov.u32 	%r1690, %r1689;
	@%p369 bra 	$L__BB13_462;
	setp.gt.s32 	%p370, %r1079, 1;
	add.s32 	%r1690, %r1079, -1;
	setp.gt.s32 	%p371, %r1690, %r1689;
	and.pred  	%p372, %p370, %p371;
	@%p372 bra 	$L__BB13_462;
	setp.eq.s32 	%p374, %r1689, %r1690;
	selp.b32 	%r1084, %r1690, 0, %p374;
	selp.b32 	%r1690, %r1084, 0, %p370;
$L__BB13_462:
	setp.lt.s32 	%p375, %r813, 1;
	selp.b32 	%r1090, %r1689, %r1690, %p375;
	mov.b32 	%r1087, 2;
	mov.b32 	%r1088, 0;
	mov.b32 	%r1089, -1;
	// begin inline asm
	shfl.sync.up.b32 %r1085, %r1090, %r1087, %r1088, %r1089;
	// end inline asm
	max.s32 	%r1091, %r1085, 1;
	setp.le.s32 	%p376, %r1091, %r1090;
	mov.u32 	%r1691, %r1090;
	@%p376 bra 	$L__BB13_465;
	setp.gt.s32 	%p377, %r1085, 1;
	add.s32 	%r1691, %r1085, -1;
	setp.gt.s32 	%p378, %r1691, %r1090;
	and.pred  	%p379, %p377, %p378;
	@%p379 bra 	$L__BB13_465;
	setp.eq.s32 	%p381, %r1090, %r1691;
	selp.b32 	%r1092, %r1691, 0, %p381;
	selp.b32 	%r1691, %r1092, 0, %p377;
$L__BB13_465:
	setp.lt.s32 	%p382, %r813, 2;
	selp.b32 	%r1098, %r1090, %r1691, %p382;
	mov.b32 	%r1095, 4;
	mov.b32 	%r1096, 0;
	mov.b32 	%r1097, -1;
	// begin inline asm
	shfl.sync.up.b32 %r1093, %r1098, %r1095, %r1096, %r1097;
	// end inline asm
	max.s32 	%r1099, %r1093, 1;
	setp.le.s32 	%p383, %r1099, %r1098;
	mov.u32 	%r1692, %r1098;
	@%p383 bra 	$L__BB13_468;
	setp.gt.s32 	%p384, %r1093, 1;
	add.s32 	%r1692, %r1093, -1;
	setp.gt.s32 	%p385, %r1692, %r1098;
	and.pred  	%p386, %p384, %p385;
	@%p386 bra 	$L__BB13_468;
	setp.eq.s32 	%p388, %r1098, %r1692;
	selp.b32 	%r1100, %r1692, 0, %p388;
	selp.b32 	%r1692, %r1100, 0, %p384;
$L__BB13_468:
	setp.lt.s32 	%p389, %r813, 4;
	selp.b32 	%r1106, %r1098, %r1692, %p389;
	mov.b32 	%r1103, 8;
	mov.b32 	%r1104, 0;
	mov.b32 	%r1105, -1;
	// begin inline asm
	shfl.sync.up.b32 %r1101, %r1106, %r1103, %r1104, %r1105;
	// end inline asm
	max.s32 	%r1107, %r1101, 1;
	setp.le.s32 	%p390, %r1107, %r1106;
	mov.u32 	%r1693, %r1106;
	@%p390 bra 	$L__BB13_471;
	setp.gt.s32 	%p391, %r1101, 1;
	add.s32 	%r1693, %r1101, -1;
	setp.gt.s32 	%p392, %r1693, %r1106;
	and.pred  	%p393, %p391, %p392;
	@%p393 bra 	$L__BB13_471;
	setp.eq.s32 	%p395, %r1106, %r1693;
	selp.b32 	%r1108, %r1693, 0, %p395;
	selp.b32 	%r1693, %r1108, 0, %p391;
$L__BB13_471:
	setp.lt.s32 	%p396, %r813, 8;
	selp.b32 	%r1114, %r1106, %r1693, %p396;
	mov.b32 	%r1111, 16;
	mov.b32 	%r1112, 0;
	mov.b32 	%r1113, -1;
	// begin inline asm
	shfl.sync.up.b32 %r1109, %r1114, %r1111, %r1112, %r1113;
	// end inline asm
	max.s32 	%r1115, %r1109, 1;
	setp.le.s32 	%p397, %r1115, %r1114;
	mov.u32 	%r1694, %r1114;
	@%p397 bra 	$L__BB13_474;
	setp.gt.s32 	%p398, %r1109, 1;
	add.s32 	%r1694, %r1109, -1;
	setp.gt.s32 	%p399, %r1694, %r1114;
	and.pred  	%p400, %p398, %p399;
	@%p400 bra 	$L__BB13_474;
	setp.eq.s32 	%p402, %r1114, %r1694;
	selp.b32 	%r1116, %r1694, 0, %p402;
	selp.b32 	%r1694, %r1116, 0, %p398;
$L__BB13_474:
	setp.lt.s32 	%p403, %r813, 16;
	selp.b32 	%r1118, %r1114, %r1694, %p403;
	mov.b32 	%r1119, 1;
	mov.b32 	%r1120, 0;
	mov.b32 	%r1121, -1;
	// begin inline asm
	shfl.sync.up.b32 %r1698, %r1118, %r1119, %r1120, %r1121;
	// end inline asm
	setp.ne.s32 	%p404, %r813, 31;
	@%p404 bra 	$L__BB13_476;
	shl.b32 	%r1122, %r426, 2;
	add.s32 	%r1124, %r816, %r1122;
	st.shared.u32 	[%r1124+16], %r1694;
$L__BB13_476:
	bar.sync 	0;
	ld.shared.v2.u32 	{%r1125, %r1126}, [_ZZN3cub18CUB_300001_SM_10006detail4scan16DeviceScanKernelINS2_10policy_hubIiiij14cmp_horizontalE10Policy1000EN6thrust24THRUST_300001_SM_1000_NS6detail15normal_iteratorINS9_10device_ptrIiEEEESE_NS0_13ScanTileStateIiLb1EEES5_NS0_8NullTypeEjiLb0ESH_EEvT0_T1_T2_iT3_T4_T5_E12temp_storage+16];
	max.s32 	%r1127, %r1125, 1;
	setp.le.s32 	%p405, %r1127, %r1126;
	mov.u32 	%r1695, %r1126;
	@%p405 bra 	$L__BB13_479;
	setp.gt.s32 	%p406, %r1125, 1;
	add.s32 	%r1695, %r1125, -1;
	setp.gt.s32 	%p407, %r1695, %r1126;
	and.pred  	%p408, %p406, %p407;
	@%p408 bra 	$L__BB13_479;
	setp.eq.s32 	%p410, %r1126, %r1695;
	selp.b32 	%r1128, %r1695, 0, %p410;
	selp.b32 	%r1695, %r1128, 0, %p406;
$L__BB13_479:
	ld.shared.u32 	%r1129, [_ZZN3cub18CUB_300001_SM_10006detail4scan16DeviceScanKernelINS2_10policy_hubIiiij14cmp_horizontalE10Policy1000EN6thrust24THRUST_300001_SM_1000_NS6detail15normal_iteratorINS9_10device_ptrIiEEEESE_NS0_13ScanTileStateIiLb1EEES5_NS0_8NullTypeEjiLb0ESH_EEvT0_T1_T2_iT3_T4_T5_E12temp_storage+24];
	max.s32 	%r1130, %r1695, 1;
	setp.le.s32 	%p411, %r1130, %r1129;
	mov.u32 	%r1696, %r1129;
	@%p411 bra 	$L__BB13_482;
	setp.gt.s32 	%p412, %r1695, 1;
	add.s32 	%r1696, %r1695, -1;
	setp.gt.s32 	%p413, %r1696, %r1129;
	and.pred  	%p414, %p412, %p413;
	@%p414 bra 	$L__BB13_482;
	setp.eq.s32 	%p416, %r1129, %r1696;
	selp.b32 	%r1131, %r1696, 0, %p416;
	selp.b32 	%r1696, %r1131, 0, %p412;
$L__BB13_482:
	setp.eq.s32 	%p417, %r426, 3;
	setp.eq.s32 	%p418, %r426, 2;
	selp.b32 	%r1132, %r1695, %r1125, %p418;
	selp.b32 	%r520, %r1696, %r1132, %p417;
	setp.lt.u32 	%p419, %r378, 32;
	@%p419 bra 	$L__BB13_487;
	max.s32 	%r1133, %r520, 1;
	setp.le.s32 	%p420, %r1133, %r1698;
	mov.u32 	%r1697, %r1698;
	@%p420 bra 	$L__BB13_486;
	setp.gt.s32 	%p421, %r520, 1;
	add.s32 	%r1697, %r520, -1;
	setp.gt.s32 	%p422, %r1697, %r1698;
	and.pred  	%p423, %p421, %p422;
	@%p423 bra 	$L__BB13_486;
	setp.eq.s32 	%p425, %r1698, %r1697;
	selp.b32 	%r1134, %r1697, 0, %p425;
	selp.b32 	%r1697, %r1134, 0, %p421;
$L__BB13_486:
	setp.eq.s32 	%p426, %r813, 0;
	selp.b32 	%r1698, %r520, %r1697, %p426;
$L__BB13_487:
	setp.eq.s32 	%p427, %r378, 0;
	mov.u32 	%r1784, %r429;
	@%p427 bra 	$L__BB13_491;
	max.s32 	%r1135, %r1698, 1;
	setp.le.s32 	%p428, %r1135, %r429;
	mov.u32 	%r1784, %r429;
	@%p428 bra 	$L__BB13_491;
	setp.gt.s32 	%p429, %r1698, 1;
	add.s32 	%r1784, %r1698, -1;
	setp.gt.s32 	%p430, %r1784, %r429;
	and.pred  	%p431, %p429, %p430;
	@%p431 bra 	$L__BB13_491;
	setp.eq.s32 	%p433, %r429, %r1784;
	selp.b32 	%r1136, %r1784, 0, %p433;
	selp.b32 	%r1784, %r1136, 0, %p429;
$L__BB13_491:
	max.s32 	%r1137, %r1784, 1;
	setp.le.s32 	%p434, %r1137, %r430;
	mov.u32 	%r1783, %r430;
	@%p434 bra 	$L__BB13_495;
	setp.lt.s32 	%p435, %r1784, 2;
	mov.b32 	%r1783, 0;
	@%p435 bra 	$L__BB13_495;
	add.s32 	%r1783, %r1784, -1;
	setp.gt.s32 	%p436, %r1783, %r430;
	@%p436 bra 	$L__BB13_495;
	setp.eq.s32 	%p437, %r430, %r1783;
	selp.b32 	%r1783, %r1783, 0, %p437;
$L__BB13_495:
	max.s32 	%r1139, %r1783, 1;
	setp.le.s32 	%p438, %r1139, %r431;
	mov.u32 	%r1782, %r431;
	@%p438 bra 	$L__BB13_499;
	setp.lt.u32 	%p439, %r1783, 2;
	mov.b32 	%r1782, 0;
	@%p439 bra 	$L__BB13_499;
	add.s32 	%r1782, %r1783, -1;
	setp.gt.s32 	%p440, %r1782, %r431;
	@%p440 bra 	$L__BB13_499;
	setp.eq.s32 	%p441, %r431, %r1782;
	selp.b32 	%r1782, %r1782, 0, %p441;
$L__BB13_499:
	max.s32 	%r1141, %r1782, 1;
	setp.le.s32 	%p442, %r1141, %r432;
	mov.u32 	%r1781, %r432;
	@%p442 bra 	$L__BB13_503;
	setp.lt.u32 	%p443, %r1782, 2;
	mov.b32 	%r1781, 0;
	@%p443 bra 	$L__BB13_503;
	add.s32 	%r1781, %r1782, -1;
	setp.gt.s32 	%p444, %r1781, %r432;
	@%p444 bra 	$L__BB13_503;
	setp.eq.s32 	%p445, %r432, %r1781;
	selp.b32 	%r1781, %r1781, 0, %p445;
$L__BB13_503:
	max.s32 	%r1143, %r1781, 1;
	setp.le.s32 	%p446, %r1143, %r433;
	mov.u32 	%r1780, %r433;
	@%p446 bra 	$L__BB13_507;
	setp.lt.u32 	%p447, %r1781, 2;
	mov.b32 	%r1780, 0;
	@%p447 bra 	$L__BB13_507;
	add.s32 	%r1780, %r1781, -1;
	setp.gt.s32 	%p448, %r1780, %r433;
	@%p448 bra 	$L__BB13_507;
	setp.eq.s32 	%p449, %r433, %r1780;
	selp.b32 	%r1780, %r1780, 0, %p449;
$L__BB13_507:
	max.s32 	%r1145, %r1780, 1;
	setp.le.s32 	%p450, %r1145, %r434;
	mov.u32 	%r1779, %r434;
	@%p450 bra 	$L__BB13_511;
	setp.lt.u32 	%p451, %r1780, 2;
	mov.b32 	%r1779, 0;
	@%p451 bra 	$L__BB13_511;
	add.s32 	%r1779, %r1780, -1;
	setp.gt.s32 	%p452, %r1779, %r434;
	@%p452 bra 	$L__BB13_511;
	setp.eq.s32 	%p453, %r434, %r1779;
	selp.b32 	%r1779, %r1779, 0, %p453;
$L__BB13_511:
	max.s32 	%r1147, %r1779, 1;
	setp.le.s32 	%p454, %r1147, %r435;
	mov.u32 	%r1778, %r435;
	@%p454 bra 	$L__BB13_515;
	setp.lt.u32 	%p455, %r1779, 2;
	mov.b32 	%r1778, 0;
	@%p455 bra 	$L__BB13_515;
	add.s32 	%r1778, %r1779, -1;
	setp.gt.s32 	%p456, %r1778, %r435;
	@%p456 bra 	$L__BB13_515;
	setp.eq.s32 	%p457, %r435, %r1778;
	selp.b32 	%r1778, %r1778, 0, %p457;
$L__BB13_515:
	max.s32 	%r1149, %r1778, 1;
	setp.le.s32 	%p458, %r1149, %r436;
	mov.u32 	%r1777, %r436;
	@%p458 bra 	$L__BB13_519;
	setp.lt.u32 	%p459, %r1778, 2;
	mov.b32 	%r1777, 0;
	@%p459 bra 	$L__BB13_519;
	add.s32 	%r1777, %r1778, -1;
	setp.gt.s32 	%p460, %r1777, %r436;
	@%p460 bra 	$L__BB13_519;
	setp.eq.s32 	%p461, %r436, %r1777;
	selp.b32 	%r1777, %r1777, 0, %p461;
$L__BB13_519:
	max.s32 	%r1151, %r1777, 1;
	setp.le.s32 	%p462, %r1151, %r437;
	mov.u32 	%r1776, %r437;
	@%p462 bra 	$L__BB13_523;
	setp.lt.u32 	%p463, %r1777, 2;
	mov.b32 	%r1776, 0;
	@%p463 bra 	$L__BB13_523;
	add.s32 	%r1776, %r1777, -1;
	setp.gt.s32 	%p464, %r1776, %r437;
	@%p464 bra 	$L__BB13_523;
	setp.eq.s32 	%p465, %r437, %r1776;
	selp.b32 	%r1776, %r1776, 0, %p465;
$L__BB13_523:
	max.s32 	%r1153, %r1776, 1;
	setp.le.s32 	%p466, %r1153, %r438;
	mov.u32 	%r1775, %r438;
	@%p466 bra 	$L__BB13_527;
	setp.lt.u32 	%p467, %r1776, 2;
	mov.b32 	%r1775, 0;
	@%p467 bra 	$L__BB13_527;
	add.s32 	%r1775, %r1776, -1;
	setp.gt.s32 	%p468, %r1775, %r438;
	@%p468 bra 	$L__BB13_527;
	setp.eq.s32 	%p469, %r438, %r1775;
	selp.b32 	%r1775, %r1775, 0, %p469;
$L__BB13_527:
	max.s32 	%r1155, %r1775, 1;
	setp.le.s32 	%p470, %r1155, %r439;
	mov.u32 	%r1774, %r439;
	@%p470 bra 	$L__BB13_531;
	setp.lt.u32 	%p471, %r1775, 2;
	mov.b32 	%r1774, 0;
	@%p471 bra 	$L__BB13_531;
	add.s32 	%r1774, %r1775, -1;
	setp.gt.s32 	%p472, %r1774, %r439;
	@%p472 bra 	$L__BB13_531;
	setp.eq.s32 	%p473, %r439, %r1774;
	selp.b32 	%r1774, %r1774, 0, %p473;
$L__BB13_531:
	max.s32 	%r1157, %r1774, 1;
	setp.le.s32 	%p474, %r1157, %r440;
	mov.u32 	%r1773, %r440;
	@%p474 bra 	$L__BB13_535;
	setp.lt.u32 	%p475, %r1774, 2;
	mov.b32 	%r1773, 0;
	@%p475 bra 	$L__BB13_535;
	add.s32 	%r1773, %r1774, -1;
	setp.gt.s32 	%p476, %r1773, %r440;
	@%p476 bra 	$L__BB13_535;
	setp.eq.s32 	%p477, %r440, %r1773;
	selp.b32 	%r1773, %r1773, 0, %p477;
$L__BB13_535:
	max.s32 	%r1159, %r1773, 1;
	setp.le.s32 	%p478, %r1159, %r441;
	mov.u32 	%r1772, %r441;
	@%p478 bra 	$L__BB13_539;
	setp.lt.u32 	%p479, %r1773, 2;
	mov.b32 	%r1772, 0;
	@%p479 bra 	$L__BB13_539;
	add.s32 	%r1772, %r1773, -1;
	setp.gt.s32 	%p480, %r1772, %r441;
	@%p480 bra 	$L__BB13_539;
	setp.eq.s32 	%p481, %r441, %r1772;
	selp.b32 	%r1772, %r1772, 0, %p481;
$L__BB13_539:
	max.s32 	%r1161, %r1772, 1;
	setp.le.s32 	%p482, %r1161, %r442;
	mov.u32 	%r1771, %r442;
	@%p482 bra 	$L__BB13_543;
	setp.lt.u32 	%p483, %r1772, 2;
	mov.b32 	%r1771, 0;
	@%p483 bra 	$L__BB13_543;
	add.s32 	%r1771, %r1772, -1;
	setp.gt.s32 	%p484, %r1771, %r442;
	@%p484 bra 	$L__BB13_543;
	setp.eq.s32 	%p485, %r442, %r1771;
	selp.b32 	%r1771, %r1771, 0, %p485;
$L__BB13_543:
	max.s32 	%r1163, %r1771, 1;
	setp.le.s32 	%p486, %r1163, %r443;
	mov.u32 	%r1770, %r443;
	@%p486 bra 	$L__BB13_766;
	setp.lt.u32 	%p487, %r1771, 2;
	mov.b32 	%r1770, 0;
	@%p487 bra 	$L__BB13_766;
	add.s32 	%r1770, %r1771, -1;
	setp.gt.s32 	%p488, %r1770, %r443;
	@%p488 bra 	$L__BB13_766;
	setp.eq.s32 	%p489, %r443, %r1770;
	selp.b32 	%r1770, %r1770, 0, %p489;
	bra.uni 	$L__BB13_766;
$L__BB13_547:
	max.s32 	%r817, %r429, 1;
	setp.le.s32 	%p19, %r817, %r430;
	mov.u32 	%r1713, %r430;
	@%p19 bra 	$L__BB13_551;
	setp.lt.s32 	%p20, %r429, 2;
	mov.b32 	%r1713, 0;
	@%p20 bra 	$L__BB13_551;
	add.s32 	%r1713, %r429, -1;
	setp.gt.s32 	%p21, %r1713, %r430;
	@%p21 bra 	$L__BB13_551;
	setp.eq.s32 	%p22, %r430, %r1713;
	selp.b32 	%r1713, %r1713, 0, %p22;
$L__BB13_551:
	max.s32 	%r819, %r1713, 1;
	setp.le.s32 	%p23, %r819, %r431;
	mov.u32 	%r1714, %r431;
	@%p23 bra 	$L__BB13_555;
	setp.lt.u32 	%p24, %r1713, 2;
	mov.b32 	%r1714, 0;
	@%p24 bra 	$L__BB13_555;
	add.s32 	%r1714, %r1713, -1;
	setp.gt.s32 	%p25, %r1714, %r431;
	@%p25 bra 	$L__BB13_555;
	setp.eq.s32 	%p26, %r431, %r1714;
	selp.b32 	%r1714, %r1714, 0, %p26;
$L__BB13_555:
	max.s32 	%r821, %r1714, 1;
	setp.le.s32 	%p27, %r821, %r432;
	mov.u32 	%r1715, %r432;
	@%p27 bra 	$L__BB13_559;
	setp.lt.u32 	%p28, %r1714, 2;
	mov.b32 	%r1715, 0;
	@%p28 bra 	$L__BB13_559;
	add.s32 	%r1715, %r1714, -1;
	setp.gt.s32 	%p29, %r1715, %r432;
	@%p29 bra 	$L__BB13_559;
	setp.eq.s32 	%p30, %r432, %r1715;
	selp.b32 	%r1715, %r1715, 0, %p30;
$L__BB13_559:
	max.s32 	%r823, %r1715, 1;
	setp.le.s32 	%p31, %r823, %r433;
	mov.u32 	%r1716, %r433;
	@%p31 bra 	$L__BB13_563;
	setp.lt.u32 	%p32, %r1715, 2;
	mov.b32 	%r1716, 0;
	@%p32 bra 	$L__BB13_563;
	add.s32 	%r1716, %r1715, -1;
	setp.gt.s32 	%p33, %r1716, %r433;
	@%p33 bra 	$L__BB13_563;
	setp.eq.s32 	%p34, %r433, %r1716;
	selp.b32 	%r1716, %r1716, 0, %p34;
$L__BB13_563:
	max.s32 	%r825, %r1716, 1;
	setp.le.s32 	%p35, %r825, %r434;
	mov.u32 	%r1717, %r434;
	@%p35 bra 	$L__BB13_567;
	setp.lt.u32 	%p36, %r1716, 2;
	mov.b32 	%r1717, 0;
	@%p36 bra 	$L__BB13_567;
	add.s32 	%r1717, %r1716, -1;
	setp.gt.s32 	%p37, %r1717, %r434;
	@%p37 bra 	$L__BB13_567;
	setp.eq.s32 	%p38, %r434, %r1717;
	selp.b32 	%r1717, %r1717, 0, %p38;
$L__BB13_567:
	max.s32 	%r827, %r1717, 1;
	setp.le.s32 	%p39, %r827, %r435;
	mov.u32 	%r1718, %r435;
	@%p39 bra 	$L__BB13_571;
	setp.lt.u32 	%p40, %r1717, 2;
	mov.b32 	%r1718, 0;
	@%p40 bra 	$L__BB13_571;
	add.s32 	%r1718, %r1717, -1;
	setp.gt.s32 	%p41, %r1718, %r435;
	@%p41 bra 	$L__BB13_571;
	setp.eq.s32 	%p42, %r435, %r1718;
	selp.b32 	%r1718, %r1718, 0, %p42;
$L__BB13_571:
	max.s32 	%r829, %r1718, 1;
	setp.le.s32 	%p43, %r829, %r436;
	mov.u32 	%r1719, %r436;
	@%p43 bra 	$L__BB13_575;
	setp.lt.u32 	%p44, %r1718, 2;
	mov.b32 	%r1719, 0;
	@%p44 bra 	$L__BB13_575;
	add.s32 	%r1719, %r1718, -1;
	setp.gt.s32 	%p45, %r1719, %r436;
	@%p45 bra 	$L__BB13_575;
	setp.eq.s32 	%p46, %r436, %r1719;
	selp.b32 	%r1719, %r1719, 0, %p46;
$L__BB13_575:
	max.s32 	%r831, %r1719, 1;
	setp.le.s32 	%p47, %r831, %r437;
	mov.u32 	%r1720, %r437;
	@%p47 bra 	$L__BB13_579;
	setp.lt.u32 	%p48, %r1719, 2;
	mov.b32 	%r1720, 0;
	@%p48 bra 	$L__BB13_579;
	add.s32 	%r1720, %r1719, -1;
	setp.gt.s32 	%p49, %r1720, %r437;
	@%p49 bra 	$L__BB13_579;
	setp.eq.s32 	%p50, %r437, %r1720;
	selp.b32 	%r1720, %r1720, 0, %p50;
$L__BB13_579:
	max.s32 	%r833, %r1720, 1;
	setp.le.s32 	%p51, %r833, %r438;
	mov.u32 	%r1721, %r438;
	@%p51 bra 	$L__BB13_583;
	setp.lt.u32 	%p52, %r1720, 2;
	mov.b32 	%r1721, 0;
	@%p52 bra 	$L__BB13_583;
	add.s32 	%r1721, %r1720, -1;
	setp.gt.s32 	%p53, %r1721, %r438;
	@%p53 bra 	$L__BB13_583;
	setp.eq.s32 	%p54, %r438, %r1721;
	selp.b32 	%r1721, %r1721, 0, %p54;
$L__BB13_583:
	max.s32 	%r835, %r1721, 1;
	setp.le.s32 	%p55, %r835, %r439;
	mov.u32 	%r1722, %r439;
	@%p55 bra 	$L__BB13_587;
	setp.lt.u32 	%p56, %r1721, 2;
	mov.b32 	%r1722, 0;
	@%p56 bra 	$L__BB13_587;
	add.s32 	%r1722, %r1721, -1;
	setp.gt.s32 	%p57, %r1722, %r439;
	@%p57 bra 	$L__BB13_587;
	setp.eq.s32 	%p58, %r439, %r1722;
	selp.b32 	%r1722, %r1722, 0, %p58;
$L__BB13_587:
	max.s32 	%r837, %r1722, 1;
	setp.le.s32 	%p59, %r837, %r440;
	mov.u32 	%r1723, %r440;
	@%p59 bra 	$L__BB13_591;
	setp.lt.u32 	%p60, %r1722, 2;
	mov.b32 	%r1723, 0;
	@%p60 bra 	$L__BB13_591;
	add.s32 	%r1723, %r1722, -1;
	setp.gt.s32 	%p61, %r1723, %r440;
	@%p61 bra 	$L__BB13_591;
	setp.eq.s32 	%p62, %r440, %r1723;
	selp.b32 	%r1723, %r1723, 0, %p62;
$L__BB13_591:
	max.s32 	%r839, %r1723, 1;
	setp.le.s32 	%p63, %r839, %r441;
	mov.u32 	%r1724, %r441;
	@%p63 bra 	$L__BB13_595;
	setp.lt.u32 	%p64, %r1723, 2;
	mov.b32 	%r1724, 0;
	@%p64 bra 	$L__BB13_595;
	add.s32 	%r1724, %r1723, -1;
	setp.gt.s32 	%p65, %r1724, %r441;
	@%p65 bra 	$L__BB13_595;
	setp.eq.s32 	%p66, %r441, %r1724;
	selp.b32 	%r1724, %r1724, 0, %p66;
$L__BB13_595:
	max.s32 	%r841, %r1724, 1;
	setp.le.s32 	%p67, %r841, %r442;
	mov.u32 	%r1725, %r442;
	@%p67 bra 	$L__BB13_599;
	setp.lt.u32 	%p68, %r1724, 2;
	mov.b32 	%r1725, 0;
	@%p68 bra 	$L__BB13_599;
	add.s32 	%r1725, %r1724, -1;
	setp.gt.s32 	%p69, %r1725, %r442;
	@%p69 bra 	$L__BB13_599;
	setp.eq.s32 	%p70, %r442, %r1725;
	selp.b32 	%r1725, %r1725, 0, %p70;
$L__BB13_599:
	max.s32 	%r843, %r1725, 1;
	setp.le.s32 	%p71, %r843, %r443;
	mov.u32 	%r1726, %r443;
	@%p71 bra 	$L__BB13_603;
	setp.lt.u32 	%p72, %r1725, 2;
	mov.b32 	%r1726, 0;
	@%p72 bra 	$L__BB13_603;
	add.s32 	%r1726, %r1725, -1;
	setp.gt.s32 	%p73, %r1726, %r443;
	@%p73 bra 	$L__BB13_603;
	setp.eq.s32 	%p74, %r443, %r1726;
	selp.b32 	%r1726, %r1726, 0, %p74;
$L__BB13_603:
	mov.b32 	%r847, 1;
	mov.b32 	%r848, 0;
	mov.b32 	%r849, -1;
	// begin inline asm
	shfl.sync.up.b32 %r845, %r1726, %r847, %r848, %r849;
	// end inline asm
	setp.ne.s32 	%p75, %r1726, 0;
	setp.ge.s32 	%p76, %r1726, %r845;
	and.pred  	%p77, %p75, %p76;
	mov.u32 	%r1727, %r1726;
	@%p77 bra 	$L__BB13_606;
	setp.gt.s32 	%p78, %r845, 1;
	add.s32 	%r1727, %r845, -1;
	setp.gt.s32 	%p79, %r1727, %r1726;
	and.pred  	%p80, %p78, %p79;
	@%p80 bra 	$L__BB13_606;
	setp.eq.s32 	%p82, %r1726, %r1727;
	selp.b32 	%r850, %r1727, 0, %p82;
	selp.b32 	%r1727, %r850, 0, %p78;
$L__BB13_606:
	setp.lt.s32 	%p83, %r813, 1;
	selp.b32 	%r856, %r1726, %r1727, %p83;
	mov.b32 	%r853, 2;
	mov.b32 	%r854, 0;
	mov.b32 	%r855, -1;
	// begin inline asm
	shfl.sync.up.b32 %r851, %r856, %r853, %r854, %r855;
	// end inline asm
	max.s32 	%r857, %r851, 1;
	setp.le.s32 	%p84, %r857, %r856;
	mov.u32 	%r1728, %r856;
	@%p84 bra 	$L__BB13_609;
	setp.gt.s32 	%p85, %r851, 1;
	add.s32 	%r1728, %r851, -1;
	setp.gt.s32 	%p86, %r1728, %r856;
	and.pred  	%p87, %p85, %p86;
	@%p87 bra 	$L__BB13_609;
	setp.eq.s32 	%p89, %r856, %r1728;
	selp.b32 	%r858, %r1728, 0, %p89;
	selp.b32 	%r1728, %r858, 0, %p85;
$L__BB13_609:
	setp.lt.s32 	%p90, %r813, 2;
	selp.b32 	%r864, %r856, %r1728, %p90;
	mov.b32 	%r861, 4;
	mov.b32 	%r862, 0;
	mov.b32 	%r863, -1;
	// begin inline asm
	shfl.sync.up.b32 %r859, %r864, %r861, %r862, %r863;
	// end inline asm
	max.s32 	%r865, %r859, 1;
	setp.le.s32 	%p91, %r865, %r864;
	mov.u32 	%r1729, %r864;
	@%p91 bra 	$L__BB13_612;
	setp.gt.s32 	%p92, %r859, 1;
	add.s32 	%r1729, %r859, -1;
	setp.gt.s32 	%p93, %r1729, %r864;
	and.pred  	%p94, %p92, %p93;
	@%p94 bra 	$L__BB13_612;
	setp.eq.s32 	%p96, %r864, %r1729;
	selp.b32 	%r866, %r1729, 0, %p96;
	selp.b32 	%r1729, %r866, 0, %p92;
$L__BB13_612:
	setp.lt.s32 	%p97, %r813, 4;
	selp.b32 	%r872, %r864, %r1729, %p97;
	mov.b32 	%r869, 8;
	mov.b32 	%r870, 0;
	mov.b32 	%r871, -1;
	// begin inline asm
	shfl.sync.up.b32 %r867, %r872, %r869, %r870, %r871;
	// end inline asm
	max.s32 	%r873, %r867, 1;
	setp.le.s32 	%p98, %r873, %r872;
	mov.u32 	%r1730, %r872;
	@%p98 bra 	$L__BB13_615;
	setp.gt.s32 	%p99, %r867, 1;
	add.s32 	%r1730, %r867, -1;
	setp.gt.s32 	%p100, %r1730, %r872;
	and.pred  	%p101, %p99, %p100;
	@%p101 bra 	$L__BB13_615;
	setp.eq.s32 	%p103, %r872, %r1730;
	selp.b32 	%r874, %r1730, 0, %p103;
	selp.b32 	%r1730, %r874, 0, %p99;
$L__BB13_615:
	setp.lt.s32 	%p104, %r813, 8;
	selp.b32 	%r880, %r872, %r1730, %p104;
	mov.b32 	%r877, 16;
	mov.b32 	%r878, 0;
	mov.b32 	%r879, -1;
	// begin inline asm
	shfl.sync.up.b32 %r875, %r880, %r877, %r878, %r879;
	// end inline asm
	max.s32 	%r881, %r875, 1;
	setp.le.s32 	%p105, %r881, %r880;
	mov.u32 	%r1731, %r880;
	@%p105 bra 	$L__BB13_618;
	setp.gt.s32 	%p106, %r875, 1;
	add.s32 	%r1731, %r875, -1;
	setp.gt.s32 	%p107, %r1731, %r880;
	and.pred  	%p108, %p106, %p107;
	@%p108 bra 	$L__BB13_618;
	setp.eq.s32 	%p110, %r880, %r1731;
	selp.b32 	%r882, %r1731, 0, %p110;
	selp.b32 	%r1731, %r882, 0, %p106;
$L__BB13_618:
	setp.lt.s32 	%p111, %r813, 16;
	selp.b32 	%r884, %r880, %r1731, %p111;
	mov.b32 	%r885, 1;
	mov.b32 	%r886, 0;
	mov.b32 	%r887, -1;
	// begin inline asm
	shfl.sync.up.b32 %r1754, %r884, %r885, %r886, %r887;
	// end inline asm
	setp.ne.s32 	%p112, %r813, 31;
	@%p112 bra 	$L__BB13_620;
	shl.b32 	%r888, %r426, 2;
	mov.u32 	%r889, _ZZN3cub18CUB_300001_SM_10006detail4scan16DeviceScanKernelINS2_10policy_hubIiiij14cmp_horizontalE10Policy1000EN6thrust24THRUST_300001_SM_1000_NS6detail15normal_iteratorINS9_10device_ptrIiEEEESE_NS0_13ScanTileStateIiLb1EEES5_NS0_8NullTypeEjiLb0ESH_EEvT0_T1_T2_iT3_T4_T5_E12temp_storage;
	add.s32 	%r890, %r889, %r888;
	st.shared.u32 	[%r890+16], %r1731;
$L__BB13_620:
	bar.sync 	0;
	ld.shared.v2.u32 	{%r891, %r892}, [_ZZN3cub18CUB_300001_SM_10006detail4scan16DeviceScanKernelINS2_10policy_hubIiiij14cmp_horizontalE10Policy1000EN6thrust24THRUST_300001_SM_1000_NS6detail15normal_iteratorINS9_10device_ptrIiEEEESE_NS0_13ScanTileStateIiLb1EEES5_NS0_8NullTypeEjiLb0ESH_EEvT0_T1_T2_iT3_T4_T5_E12temp_storage+16];
	max.s32 	%r893, %r891, 1;
	setp.le.s32 	%p113, %r893, %r892;
	mov.u32 	%r1732, %r892;
	@%p113 bra 	$L__BB13_623;
	setp.gt.s32 	%p114, %r891, 1;
	add.s32 	%r1732, %r891, -1;
	setp.gt.s32 	%p115, %r1732, %r892;
	and.pred  	%p116, %p114, %p115;
	@%p116 bra 	$L__BB13_623;
	setp.eq.s32 	%p118, %r892, %r1732;
	selp.b32 	%r894, %r1732, 0, %p118;
	selp.b32 	%r1732, %r894, 0, %p114;
$L__BB13_623:
	ld.shared.u32 	%r895, [_ZZN3cub18CUB_300001_SM_10006detail4scan16DeviceScanKernelINS2_10policy_hubIiiij14cmp_horizontalE10Policy1000EN6thrust24THRUST_300001_SM_1000_NS6detail15normal_iteratorINS9_10device_ptrIiEEEESE_NS0_13ScanTileStateIiLb1EEES5_NS0_8NullTypeEjiLb0ESH_EEvT0_T1_T2_iT3_T4_T5_E12temp_storage+24];
	max.s32 	%r896, %r1732, 1;
	setp.le.s32 	%p119, %r896, %r895;
	mov.u32 	%r1733, %r895;
	@%p119 bra 	$L__BB13_626;
	setp.gt.s32 	%p120, %r1732, 1;
	add.s32 	%r1733, %r1732, -1;
	setp.gt.s32 	%p121, %r1733, %r895;
	and.pred  	%p122, %p120, %p121;
	@%p122 bra 	$L__BB13_626;
	setp.eq.s32 	%p124, %r895, %r1733;
	selp.b32 	%r897, %r1733, 0, %p124;
	selp.b32 	%r1733, %r897, 0, %p120;
$L__BB13_626:
	setp.eq.s32 	%p125, %r426, 3;
	setp.eq.s32 	%p126, %r426, 2;
	selp.b32 	%r898, %r1732, %r891, %p126;
	selp.b32 	%r646, %r1733, %r898, %p125;
	ld.shared.u32 	%r899, [_ZZN3cub18CUB_300001_SM_10006detail4scan16DeviceScanKernelINS2_10policy_hubIiiij14cmp_horizontalE10Policy1000EN6thrust24THRUST_300001_SM_1000_NS6detail15normal_iteratorINS9_10device_ptrIiEEEESE_NS0_13ScanTileStateIiLb1EEES5_NS0_8NullTypeEjiLb0ESH_EEvT0_T1_T2_iT3_T4_T5_E12temp_storage+28];
	max.s32 	%r900, %r1733, 1;
	setp.le.s32 	%p127, %r900, %r899;
	mov.u32 	%r1734, %r899;
	@%p127 bra 	$L__BB13_629;
	setp.gt.s32 	%p128, %r1733, 1;
	add.s32 	%r1734, %r1733, -1;
	setp.gt.s32 	%p129, %r1734, %r899;
	and.pred  	%p130, %p128, %p129;
	@%p130 bra 	$L__BB13_629;
	setp.eq.s32 	%p132, %r899, %r1734;
	selp.b32 	%r901, %r1734, 0, %p132;
	selp.b32 	%r1734, %r901, 0, %p128;
$L__BB13_629:
	setp.lt.u32 	%p133, %r378, 32;
	@%p133 bra 	$L__BB13_634;
	max.s32 	%r902, %r646, 1;
	setp.le.s32 	%p134, %r902, %r1754;
	mov.u32 	%r1735, %r1754;
	@%p134 bra 	$L__BB13_633;
	setp.gt.s32 	%p135, %r646, 1;
	add.s32 	%r1735, %r646, -1;
	setp.gt.s32 	%p136, %r1735, %r1754;
	and.pred  	%p137, %p135, %p136;
	@%p137 bra 	$L__BB13_633;
	setp.eq.s32 	%p139, %r1754, %r1735;
	selp.b32 	%r903, %r1735, 0, %p139;
	selp.b32 	%r1735, %r903, 0, %p135;
$L__BB13_633:
	setp.eq.s32 	%p140, %r813, 0;
	selp.b32 	%r1754, %r646, %r1735, %p140;
	bra.uni 	$L__BB13_703;
$L__BB13_634:
	setp.ne.s32 	%p141, %r378, 0;
	mul.wide.s32 	%rd21, %r1, 8;
	add.s64 	%rd11, %rd1, %rd21;
	@%p141 bra 	$L__BB13_636;
	st.shared.u32 	[_ZZN3cub18CUB_300001_SM_10006detail4scan16DeviceScanKernelINS2_10policy_hubIiiij14cmp_horizontalE10Policy1000EN6thrust24THRUST_300001_SM_1000_NS6detail15normal_iteratorINS9_10device_ptrIiEEEESE_NS0_13ScanTileStateIiLb1EEES5_NS0_8NullTypeEjiLb0ESH_EEvT0_T1_T2_iT3_T4_T5_E12temp_storage+12], %r1734;
	add.s64 	%rd22, %rd11, 256;
	mov.b32 	%r904, 100;
	// begin inline asm
	st.relaxed.gpu.v2.u32 [%rd22], {%r904, %r1734};
	// end inline asm
$L__BB13_636:
	not.b32 	%r906, %r378;
	add.s32 	%r1744, %r1, %r906;
	mov.u32 	%r656, %nctaid.x;
	setp.gt.u32 	%p142, %r656, 499;
	@%p142 bra 	$L__BB13_638;
	membar.cta;
	bra.uni 	$L__BB13_639;
$L__BB13_638:
	mov.b32 	%r907, 450;
	// begin inline asm
	nanosleep.u32 %r907;
	// end inline asm
$L__BB13_639:
	mul.wide.s32 	%rd24, %r1744, 8;
	add.s64 	%rd25, %rd1, %rd24;
	add.s64 	%rd23, %rd25, 256;
	// begin inline asm
	ld.relaxed.gpu.v2.u32 {%r1743, %r1737}, [%rd23];
	// end inline asm
$L__BB13_640:
	setp.eq.s32 	%p143, %r1743, 99;
	mov.b32 	%r910, -1;
	vote.sync.any.pred 	%p144, %p143, %r910;
	not.pred 	%p145, %p144;
	@%p145 bra 	$L__BB13_645;
	@%p142 bra 	$L__BB13_643;
	membar.cta;
	bra.uni 	$L__BB13_644;
$L__BB13_643:
	mov.b32 	%r1048, 350;
	// begin inline asm
	nanosleep.u32 %r1048;
	// end inline asm
$L__BB13_644:
	// begin inline asm
	ld.relaxed.gpu.v2.u32 {%r1743, %r1737}, [%rd23];
	// end inline asm
	bra.uni 	$L__BB13_640;
$L__BB13_645:
	setp.eq.s32 	%p146, %r1743, 101;
	mov.b32 	%r917, -1;
	vote.sync.ballot.b32 	%r918, %p146, %r917;
	// begin inline asm
	mov.u32 %r912, %lanemask_ge;
	// end inline asm
	and.b32  	%r919, %r918, %r912;
	or.b32  	%r920, %r919, -2147483648;
	add.s32 	%r921, %r920, -1;
	not.b32 	%r922, %r920;
	and.b32  	%r923, %r922, %r921;
	popc.b32 	%r666, %r923;
	mov.b32 	%r915, 1;
	// begin inline asm
	shfl.sync.down.b32 %r913, %r1737, %r915, %r666, %r917;
	// end inline asm
	setp.ge.s32 	%p148, %r813, %r666;
	mov.u32 	%r1738, %r1737;
	@%p148 bra 	$L__BB13_649;
	max.s32 	%r924, %r913, 1;
	setp.le.s32 	%p149, %r924, %r1737;
	mov.u32 	%r1738, %r1737;
	@%p149 bra 	$L__BB13_649;
	setp.gt.s32 	%p150, %r913, 1;
	add.s32 	%r1738, %r913, -1;
	setp.gt.s32 	%p151, %r1738, %r1737;
	and.pred  	%p152, %p150, %p151;
	@%p152 bra 	$L__BB13_649;
	setp.eq.s32 	%p154, %r1737, %r1738;
	selp.b32 	%r925, %r1738, 0, %p154;
	selp.b32 	%r1738, %r925, 0, %p150;
$L__BB13_649:
	mov.b32 	%r928, 2;
	mov.b32 	%r930, -1;
	// begin inline asm
	shfl.sync.down.b32 %r926, %r1738, %r928, %r666, %r930;
	// end inline asm
	add.s32 	%r931, %r813, 2;
	setp.gt.s32 	%p155, %r931, %r666;
	mov.u32 	%r1739, %r1738;
	@%p155 bra 	$L__BB13_653;
	max.s32 	%r932, %r926, 1;
	setp.le.s32 	%p156, %r932, %r1738;
	mov.u32 	%r1739, %r1738;
	@%p156 bra 	$L__BB13_653;
	setp.gt.s32 	%p157, %r926, 1;
	add.s32 	%r1739, %r926, -1;
	setp.gt.s32 	%p158, %r1739, %r1738;
	and.pred  	%p159, %p157, %p158;
	@%p159 bra 	$L__BB13_653;
	setp.eq.s32 	%p161, %r1738, %r1739;
	selp.b32 	%r933, %r1739, 0, %p161;
	selp.b32 	%r1739, %r933, 0, %p157;
$L__BB13_653:
	mov.b32 	%r936, 4;
	mov.b32 	%r938, -1;
	// begin inline asm
	shfl.sync.down.b32 %r934, %r1739, %r936, %r666, %r938;
	// end inline asm
	add.s32 	%r676, %r813, 4;
	setp.gt.s32 	%p162, %r676, %r666;
	mov.u32 	%r1740, %r1739;
	@%p162 bra 	$L__BB13_657;
	max.s32 	%r939, %r934, 1;
	setp.le.s32 	%p163, %r939, %r1739;
	mov.u32 	%r1740, %r1739;
	@%p163 bra 	$L__BB13_657;
	setp.gt.s32 	%p164, %r934, 1;
	add.s32 	%r1740, %r934, -1;
	setp.gt.s32 	%p165, %r1740, %r1739;
	and.pred  	%p166, %p164, %p165;
	@%p166 bra 	$L__BB13_657;
	setp.eq.s32 	%p168, %r1739, %r1740;
	selp.b32 	%r940, %r1740, 0, %p168;
	selp.b32 	%r1740, %r940, 0, %p164;
$L__BB13_657:
	mov.b32 	%r943, 8;
	mov.b32 	%r945, -1;
	// begin inline asm
	shfl.sync.down.b32 %r941, %r1740, %r943, %r666, %r945;
	// end inline asm
	add.s32 	%r946, %r813, 8;
	setp.gt.s32 	%p169, %r946, %r666;
	mov.u32 	%r1741, %r1740;
	@%p169 bra 	$L__BB13_661;
	max.s32 	%r947, %r941, 1;
	setp.le.s32 	%p170, %r947, %r1740;
	mov.u32 	%r1741, %r1740;
	@%p170 bra 	$L__BB13_661;
	setp.gt.s32 	%p171, %r941, 1;
	add.s32 	%r1741, %r941, -1;
	setp.gt.s32 	%p172, %r1741, %r1740;
	and.pred  	%p173, %p171, %p172;
	@%p173 bra 	$L__BB13_661;
	setp.eq.s32 	%p175, %r1740, %r1741;
	selp.b32 	%r948, %r1741, 0, %p175;
	selp.b32 	%r1741, %r948, 0, %p171;
$L__BB13_661:
	mov.b32 	%r951, 16;
	mov.b32 	%r953, -1;
	// begin inline asm
	shfl.sync.down.b32 %r949, %r1741, %r951, %r666, %r953;
	// end inline asm
	add.s32 	%r954, %r813, 16;
	setp.gt.s32 	%p176, %r954, %r666;
	mov.u32 	%r1745, %r1741;
	@%p176 bra 	$L__BB13_665;
	max.s32 	%r955, %r949, 1;
	setp.le.s32 	%p177, %r955, %r1741;
	mov.u32 	%r1745, %r1741;
	@%p177 bra 	$L__BB13_665;
	setp.gt.s32 	%p178, %r949, 1;
	add.s32 	%r1745, %r949, -1;
	setp.gt.s32 	%p179, %r1745, %r1741;
	and.pred  	%p180, %p178, %p179;
	@%p180 bra 	$L__BB13_665;
	setp.eq.s32 	%p182, %r1741, %r1745;
	selp.b32 	%r956, %r1745, 0, %p182;
	selp.b32 	%r1745, %r956, 0, %p178;
$L__BB13_665:
	add.s64 	%rd13, %rd1, 256;
$L__BB13_666:
	mov.u32 	%r688, %r1745;
	setp.ne.s32 	%p183, %r1743, 101;
	mov.b32 	%r957, -1;
	vote.sync.all.pred 	%p184, %p183, %r957;
	not.pred 	%p185, %p184;
	@%p185 bra 	$L__BB13_696;
	mul.wide.s32 	%rd28, %r1744, 8;
	add.s64 	%rd29, %rd13, %rd28;
	add.s64 	%rd27, %rd29, -256;
	// begin inline asm
	ld.relaxed.gpu.v2.u32 {%r1743, %r1747}, [%rd27];
	// end inline asm
$L__BB13_668:
	setp.eq.s32 	%p263, %r1743, 99;
	mov.b32 	%r997, -1;
	vote.sync.any.pred 	%p264, %p263, %r997;
	not.pred 	%p265, %p264;
	@%p265 bra 	$L__BB13_673;
	@%p142 bra 	$L__BB13_671;
	membar.cta;
	bra.uni 	$L__BB13_672;
$L__BB13_671:
	mov.b32 	%r1045, 350;
	// begin inline asm
	nanosleep.u32 %r1045;
	// end inline asm
$L__BB13_672:
	// begin inline asm
	ld.relaxed.gpu.v2.u32 {%r1743, %r1747}, [%rd27];
	// end inline asm
	bra.uni 	$L__BB13_668;
$L__BB13_673:
	setp.eq.s32 	%p266, %r1743, 101;
	mov.b32 	%r1003, -1;
	vote.sync.ballot.b32 	%r1004, %p266, %r1003;
	and.b32  	%r1005, %r1004, %r912;
	or.b32  	%r1006, %r1005, -2147483648;
	add.s32 	%r1007, %r1006, -1;
	not.b32 	%r1008, %r1006;
	and.b32  	%r1009, %r1008, %r1007;
	popc.b32 	%r699, %r1009;
	mov.b32 	%r1001, 1;
	// begin inline asm
	shfl.sync.down.b32 %r999, %r1747, %r1001, %r699, %r1003;
	// end inline asm
	setp.ge.s32 	%p268, %r813, %r699;
	mov.u32 	%r1748, %r1747;
	@%p268 bra 	$L__BB13_677;
	max.s32 	%r1010, %r999, 1;
	setp.le.s32 	%p269, %r1010, %r1747;
	mov.u32 	%r1748, %r1747;
	@%p269 bra 	$L__BB13_677;
	setp.gt.s32 	%p270, %r999, 1;
	add.s32 	%r1748, %r999, -1;
	setp.gt.s32 	%p271, %r1748, %r1747;
	and.pred  	%p272, %p270, %p271;
	@%p272 bra 	$L__BB13_677;
	setp.eq.s32 	%p274, %r1747, %r1748;
	selp.b32 	%r1011, %r1748, 0, %p274;
	selp.b32 	%r1748, %r1011, 0, %p270;
$L__BB13_677:
	mov.b32 	%r1014, 2;
	mov.b32 	%r1016, -1;
	// begin inline asm
	shfl.sync.down.b32 %r1012, %r1748, %r1014, %r699, %r1016;
	// end inline asm
	add.s32 	%r1017, %r813, 2;
	setp.gt.s32 	%p275, %r1017, %r699;
	mov.u32 	%r1749, %r1748;
	@%p275 bra 	$L__BB13_681;
	max.s32 	%r1018, %r1012, 1;
	setp.le.s32 	%p276, %r1018, %r1748;
	mov.u32 	%r1749, %r1748;
	@%p276 bra 	$L__BB13_681;
	setp.gt.s32 	%p277, %r1012, 1;
	add.s32 	%r1749, %r1012, -1;
	setp.gt.s32 	%p278, %r1749, %r1748;
	and.pred  	%p279, %p277, %p278;
	@%p279 bra 	$L__BB13_681;
	setp.eq.s32 	%p281, %r1748, %r1749;
	selp.b32 	%r1019, %r1749, 0, %p281;
	selp.b32 	%r1749, %r1019, 0, %p277;
$L__BB13_681:
	mov.b32 	%r1022, 4;
	mov.b32 	%r1024, -1;
	// begin inline asm
	shfl.sync.down.b32 %r1020, %r1749, %r1022, %r699, %r1024;
	// end inline asm
	setp.gt.s32 	%p282, %r676, %r699;
	mov.u32 	%r1750, %r1749;
	@%p282 bra 	$L__BB13_685;
	max.s32 	%r1025, %r1020, 1;
	setp.le.s32 	%p283, %r1025, %r1749;
	mov.u32 	%r1750, %r1749;
	@%p283 bra 	$L__BB13_685;
	setp.gt.s32 	%p284, %r1020, 1;
	add.s32 	%r1750, %r1020, -1;
	setp.gt.s32 	%p285, %r1750, %r1749;
	and.pred  	%p286, %p284, %p285;
	@%p286 bra 	$L__BB13_685;
	setp.eq.s32 	%p288, %r1749, %r1750;
	selp.b32 	%r1026, %r1750, 0, %p288;
	selp.b32 	%r1750, %r1026, 0, %p284;
$L__BB13_685:
	mov.b32 	%r1029, 8;
	mov.b32 	%r1031, -1;
	// begin inline asm
	shfl.sync.down.b32 %r1027, %r1750, %r1029, %r699, %r1031;
	// end inline asm
	add.s32 	%r1032, %r813, 8;
	setp.gt.s32 	%p289, %r1032, %r699;
	mov.u32 	%r1751, %r1750;
	@%p289 bra 	$L__BB13_689;
	max.s32 	%r1033, %r1027, 1;
	setp.le.s32 	%p290, %r1033, %r1750;
	mov.u32 	%r1751, %r1750;
	@%p290 bra 	$L__BB13_689;
	setp.gt.s32 	%p291, %r1027, 1;
	add.s32 	%r1751, %r1027, -1;
	setp.gt.s32 	%p292, %r1751, %r1750;
	and.pred  	%p293, %p291, %p292;
	@%p293 bra 	$L__BB13_689;
	setp.eq.s32 	%p295, %r1750, %r1751;
	selp.b32 	%r1034, %r1751, 0, %p295;
	selp.b32 	%r1751, %r1034, 0, %p291;
$L__BB13_689:
	mov.b32 	%r1037, 16;
	mov.b32 	%r1039, -1;
	// begin inline asm
	shfl.sync.down.b32 %r1035, %r1751, %r1037, %r699, %r1039;
	// end inline asm
	add.s32 	%r1040, %r813, 16;
	setp.gt.s32 	%p296, %r1040, %r699;
	mov.u32 	%r1752, %r1751;
	@%p296 bra 	$L__BB13_693;
	max.s32 	%r1041, %r1035, 1;
	setp.le.s32 	%p297, %r1041, %r1751;
	mov.u32 	%r1752, %r1751;
	@%p297 bra 	$L__BB13_693;
	setp.gt.s32 	%p298, %r1035, 1;
	add.s32 	%r1752, %r1035, -1;
	setp.gt.s32 	%p299, %r1752, %r1751;
	and.pred  	%p300, %p298, %p299;
	@%p300 bra 	$L__BB13_693;
	setp.eq.s32 	%p302, %r1751, %r1752;
	selp.b32 	%r1042, %r1752, 0, %p302;
	selp.b32 	%r1752, %r1042, 0, %p298;
$L__BB13_693:
	add.s32 	%r1744, %r1744, -32;
	max.s32 	%r1043, %r1752, 1;
	setp.le.s32 	%p303, %r1043, %r688;
	mov.u32 	%r1745, %r688;
	@%p303 bra 	$L__BB13_666;
	setp.gt.s32 	%p304, %r1752, 1;
	add.s32 	%r1745, %r1752, -1;
	setp.gt.s32 	%p305, %r1745, %r688;
	and.pred  	%p306, %p304, %p305;
	@%p306 bra 	$L__BB13_666;
	setp.eq.s32 	%p308, %r688, %r1745;
	selp.b32 	%r1044, %r1745, 0, %p308;
	selp.b32 	%r1745, %r1044, 0, %p304;
	bra.uni 	$L__BB13_666;
$L__BB13_696:
	@%p141 bra 	$L__BB13_701;
	max.s32 	%r959, %r688, 1;
	setp.le.s32 	%p187, %r959, %r1734;
	mov.u32 	%r1753, %r1734;
	@%p187 bra 	$L__BB13_700;
	setp.gt.s32 	%p188, %r688, 1;
	add.s32 	%r1753, %r688, -1;
	setp.gt.s32 	%p189, %r1753, %r1734;
	and.pred  	%p190, %p188, %p189;
	@%p190 bra 	$L__BB13_700;
	setp.eq.s32 	%p192, %r1734, %r1753;
	selp.b32 	%r960, %r1753, 0, %p192;
	selp.b32 	%r1753, %r960, 0, %p188;
$L__BB13_700:
	add.s64 	%rd26, %rd11, 256;
	mov.b32 	%r961, 101;
	// begin inline asm
	st.relaxed.gpu.v2.u32 [%rd26], {%r961, %r1753};
	// end inline asm
	st.shared.u32 	[_ZZN3cub18CUB_300001_SM_10006detail4scan16DeviceScanKernelINS2_10policy_hubIiiij14cmp_horizontalE10Policy1000EN6thrust24THRUST_300001_SM_1000_NS6detail15normal_iteratorINS9_10device_ptrIiEEEESE_NS0_13ScanTileStateIiLb1EEES5_NS0_8NullTypeEjiLb0ESH_EEvT0_T1_T2_iT3_T4_T5_E12temp_storage+4], %r688;
	st.shared.u32 	[_ZZN3cub18CUB_300001_SM_10006detail4scan16DeviceScanKernelINS2_10policy_hubIiiij14cmp_horizontalE10Policy1000EN6thrust24THRUST_300001_SM_1000_NS6detail15normal_iteratorINS9_10device_ptrIiEEEESE_NS0_13ScanTileStateIiLb1EEES5_NS0_8NullTypeEjiLb0ESH_EEvT0_T1_T2_iT3_T4_T5_E12temp_storage+8], %r1753;
$L__BB13_701:
	setp.ne.s32 	%p193, %r813, 0;
	@%p193 bra 	$L__BB13_703;
	st.shared.u32 	[_ZZN3cub18CUB_300001_SM_10006detail4scan16DeviceScanKernelINS2_10policy_hubIiiij14cmp_horizontalE10Policy1000EN6thrust24THRUST_300001_SM_1000_NS6detail15normal_iteratorINS9_10device_ptrIiEEEESE_NS0_13ScanTileStateIiLb1EEES5_NS0_8NullTypeEjiLb0ESH_EEvT0_T1_T2_iT3_T4_T5_E12temp_storage+36], %r688;
	mov.u32 	%r1754, %r688;
$L__BB13_703:
	bar.sync 	0;
	ld.shared.u32 	%r727, [_ZZN3cub18CUB_300001_SM_10006detail4scan16DeviceScanKernelINS2_10policy_hubIiiij14cmp_horizontalE10Policy1000EN6thrust24THRUST_300001_SM_1000_NS6detail15normal_iteratorINS9_10device_ptrIiEEEESE_NS0_13ScanTileStateIiLb1EEES5_NS0_8NullTypeEjiLb0ESH_EEvT0_T1_T2_iT3_T4_T5_E12temp_storage+36];
	setp.eq.s32 	%p194, %r378, 0;
	mov.u32 	%r1755, %r1754;
	@%p194 bra 	$L__BB13_707;
	max.s32 	%r963, %r727, 1;
	setp.le.s32 	%p195, %r963, %r1754;
	mov.u32 	%r1755, %r1754;
	@%p195 bra 	$L__BB13_707;
	setp.gt.s32 	%p196, %r727, 1;
	add.s32 	%r1755, %r727, -1;
	setp.gt.s32 	%p197, %r1755, %r1754;
	and.pred  	%p198, %p196, %p197;
	@%p198 bra 	$L__BB13_707;
	setp.eq.s32 	%p200, %r1754, %r1755;
	selp.b32 	%r964, %r1755, 0, %p200;
	selp.b32 	%r1755, %r964, 0, %p196;
$L__BB13_707:
	max.s32 	%r965, %r1755, 1;
	setp.le.s32 	%p201, %r965, %r429;
	mov.u32 	%r1784, %r429;
	@%p201 bra 	$L__BB13_710;
	setp.gt.s32 	%p202, %r1755, 1;
	add.s32 	%r1784, %r1755, -1;
	setp.gt.s32 	%p203, %r1784, %r429;
	and.pred  	%p204, %p202, %p203;
	@%p204 bra 	$L__BB13_710;
	setp.eq.s32 	%p206, %r429, %r1784;
	selp.b32 	%r966, %r1784, 0, %p206;
	selp.b32 	%r1784, %r966, 0, %p202;
$L__BB13_710:
	max.s32 	%r967, %r1784, 1;
	setp.le.s32 	%p207, %r967, %r430;
	mov.u32 	%r1783, %r430;
	@%p207 bra 	$L__BB13_714;
	setp.lt.s32 	%p208, %r1784, 2;
	mov.b32 	%r1783, 0;
	@%p208 bra 	$L__BB13_714;
	add.s32 	%r1783, %r1784, -1;
	setp.gt.s32 	%p209, %r1783, %r430;
	@%p209 bra 	$L__BB13_714;
	setp.eq.s32 	%p210, %r430, %r1783;
	selp.b32 	%r1783, %r1783, 0, %p210;
$L__BB13_714:
	max.s32 	%r969, %r1783, 1;
	setp.le.s32 	%p211, %r969, %r431;
	mov.u32 	%r1782, %r431;
	@%p211 bra 	$L__BB13_718;
	setp.lt.u32 	%p212, %r1783, 2;
	mov.b32 	%r1782, 0;
	@%p212 bra 	$L__BB13_718;
	add.s32 	%r1782, %r1783, -1;
	setp.gt.s32 	%p213, %r1782, %r431;
	@%p213 bra 	$L__BB13_718;
	setp.eq.s32 	%p214, %r431, %r1782;
	selp.b32 	%r1782, %r1782, 0, %p214;
$L__BB13_718:
	max.s32 	%r971, %r1782, 1;
	setp.le.s32 	%p215, %r971, %r432;
	mov.u32 	%r1781, %r432;
	@%p215 bra 	$L__BB13_722;
	setp.lt.u32 	%p216, %r1782, 2;
	mov.b32 	%r1781, 0;
	@%p216 bra 	$L__BB13_722;
	add.s32 	%r1781, %r1782, -1;
	setp.gt.s32 	%p217, %r1781, %r432;
	@%p217 bra 	$L__BB13_722;
	setp.eq.s32 	%p218, %r432, %r1781;
	selp.b32 	%r1781, %r1781, 0, %p218;
$L__BB13_722:
	max.s32 	%r973, %r1781, 1;
	setp.le.s32 	%p219, %r973, %r433;
	mov.u32 	%r1780, %r433;
	@%p219 bra 	$L__BB13_726;
	setp.lt.u32 	%p220, %r1781, 2;
	mov.b32 	%r1780, 0;
	@%p220 bra 	$L__BB13_726;
	add.s32 	%r1780, %r1781, -1;
	setp.gt.s32 	%p221, %r1780, %r433;
	@%p221 bra 	$L__BB13_726;
	setp.eq.s32 	%p222, %r433, %r1780;
	selp.b32 	%r1780, %r1780, 0, %p222;
$L__BB13_726:
	max.s32 	%r975, %r1780, 1;
	setp.le.s32 	%p223, %r975, %r434;
	mov.u32 	%r1779, %r434;
	@%p223 bra 	$L__BB13_730;
	setp.lt.u32 	%p224, %r1780, 2;
	mov.b32 	%r1779, 0;
	@%p224 bra 	$L__BB13_730;
	add.s32 	%r1779, %r1780, -1;
	setp.gt.s32 	%p225, %r1779, %r434;
	@%p225 bra 	$L__BB13_730;
	setp.eq.s32 	%p226, %r434, %r1779;
	selp.b32 	%r1779, %r1779, 0, %p226;
$L__BB13_730:
	max.s32 	%r977, %r1779, 1;
	setp.le.s32 	%p227, %r977, %r435;
	mov.u32 	%r1778, %r435;
	@%p227 bra 	$L__BB13_734;
	setp.lt.u32 	%p228, %r1779, 2;
	mov.b32 	%r1778, 0;
	@%p228 bra 	$L__BB13_734;
	add.s32 	%r1778, %r1779, -1;
	setp.gt.s32 	%p229, %r1778, %r435;
	@%p229 bra 	$L__BB13_734;
	setp.eq.s32 	%p230, %r435, %r1778;
	selp.b32 	%r1778, %r1778, 0, %p230;
$L__BB13_734:
	max.s32 	%r979, %r1778, 1;
	setp.le.s32 	%p231, %r979, %r436;
	mov.u32 	%r1777, %r436;
	@%p231 bra 	$L__BB13_738;
	setp.lt.u32 	%p232, %r1778, 2;
	mov.b32 	%r1777, 0;
	@%p232 bra 	$L__BB13_738;
	add.s32 	%r1777, %r1778, -1;
	setp.gt.s32 	%p233, %r1777, %r436;
	@%p233 bra 	$L__BB13_738;
	setp.eq.s32 	%p234, %r436, %r1777;
	selp.b32 	%r1777, %r1777, 0, %p234;
$L__BB13_738:
	max.s32 	%r981, %r1777, 1;
	setp.le.s32 	%p235, %r981, %r437;
	mov.u32 	%r1776, %r437;
	@%p235 bra 	$L__BB13_742;
	setp.lt.u32 	%p236, %r1777, 2;
	mov.b32 	%r1776, 0;
	@%p236 bra 	$L__BB13_742;
	add.s32 	%r1776, %r1777, -1;
	setp.gt.s32 	%p237, %r1776, %r437;
	@%p237 bra 	$L__BB13_742;
	setp.eq.s32 	%p238, %r437, %r1776;
	selp.b32 	%r1776, %r1776, 0, %p238;
$L__BB13_742:
	max.s32 	%r983, %r1776, 1;
	setp.le.s32 	%p239, %r983, %r438;
	mov.u32 	%r1775, %r438;
	@%p239 bra 	$L__BB13_746;
	setp.lt.u32 	%p240, %r1776, 2;
	mov.b32 	%r1775, 0;
	@%p240 bra 	$L__BB13_746;
	add.s32 	%r1775, %r1776, -1;
	setp.gt.s32 	%p241, %r1775, %r438;
	@%p241 bra 	$L__BB13_746;
	setp.eq.s32 	%p242, %r438, %r1775;
	selp.b32 	%r1775, %r1775, 0, %p242;
$L__BB13_746:
	max.s32 	%r985, %r1775, 1;
	setp.le.s32 	%p243, %r985, %r439;
	mov.u32 	%r1774, %r439;
	@%p243 bra 	$L__BB13_750;
	setp.lt.u32 	%p244, %r1775, 2;
	mov.b32 	%r1774, 0;
	@%p244 bra 	$L__BB13_750;
	add.s32 	%r1774, %r1775, -1;
	setp.gt.s32 	%p245, %r1774, %r439;
	@%p245 bra 	$L__BB13_750;
	setp.eq.s32 	%p246, %r439, %r1774;
	selp.b32 	%r1774, %r1774, 0, %p246;
$L__BB13_750:
	max.s32 	%r987, %r1774, 1;
	setp.le.s32 	%p247, %r987, %r440;
	mov.u32 	%r1773, %r440;
	@%p247 bra 	$L__BB13_754;
	setp.lt.u32 	%p248, %r1774, 2;
	mov.b32 	%r1773, 0;
	@%p248 bra 	$L__BB13_754;
	add.s32 	%r1773, %r1774, -1;
	setp.gt.s32 	%p249, %r1773, %r440;
	@%p249 bra 	$L__BB13_754;
	setp.eq.s32 	%p250, %r440, %r1773;
	selp.b32 	%r1773, %r1773, 0, %p250;
$L__BB13_754:
	max.s32 	%r989, %r1773, 1;
	setp.le.s32 	%p251, %r989, %r441;
	mov.u32 	%r1772, %r441;
	@%p251 bra 	$L__BB13_758;
	setp.lt.u32 	%p252, %r1773, 2;
	mov.b32 	%r1772, 0;
	@%p252 bra 	$L__BB13_758;
	add.s32 	%r1772, %r1773, -1;
	setp.gt.s32 	%p253, %r1772, %r441;
	@%p253 bra 	$L__BB13_758;
	setp.eq.s32 	%p254, %r441, %r1772;
	selp.b32 	%r1772, %r1772, 0, %p254;
$L__BB13_758:
	max.s32 	%r991, %r1772, 1;
	setp.le.s32 	%p255, %r991, %r442;
	mov.u32 	%r1771, %r442;
	@%p255 bra 	$L__BB13_762;
	setp.lt.u32 	%p256, %r1772, 2;
	mov.b32 	%r1771, 0;
	@%p256 bra 	$L__BB13_762;
	add.s32 	%r1771, %r1772, -1;
	setp.gt.s32 	%p257, %r1771, %r442;
	@%p257 bra 	$L__BB13_762;
	setp.eq.s32 	%p258, %r442, %r1771;
	selp.b32 	%r1771, %r1771, 0, %p258;
$L__BB13_762:
	max.s32 	%r993, %r1771, 1;
	setp.le.s32 	%p259, %r993, %r443;
	mov.u32 	%r1770, %r443;
	@%p259 bra 	$L__BB13_766;
	setp.lt.u32 	%p260, %r1771, 2;
	mov.b32 	%r1770, 0;
	@%p260 bra 	$L__BB13_766;
	add.s32 	%r1770, %r1771, -1;
	setp.gt.s32 	%p261, %r1770, %r443;
	@%p261 bra 	$L__BB13_766;
	setp.eq.s32 	%p262, %r443, %r1770;
	selp.b32 	%r1770, %r1770, 0, %p262;
$L__BB13_766:
	bar.sync 	0;
	st.shared.u32 	[%r428], %r1784;
	st.shared.u32 	[%r428+4], %r1783;
	st.shared.u32 	[%r428+8], %r1782;
	st.shared.u32 	[%r428+12], %r1781;
	st.shared.u32 	[%r428+16], %r1780;
	st.shared.u32 	[%r428+20], %r1779;
	st.shared.u32 	[%r428+24], %r1778;
	st.shared.u32 	[%r428+28], %r1777;
	st.shared.u32 	[%r428+32], %r1776;
	st.shared.u32 	[%r428+36], %r1775;
	st.shared.u32 	[%r428+40], %r1774;
	st.shared.u32 	[%r428+44], %r1773;
	st.shared.u32 	[%r428+48], %r1772;
	st.shared.u32 	[%r428+52], %r1771;
	st.shared.u32 	[%r428+56], %r1770;
	bar.warp.sync 	-1;
	ld.shared.u32 	%r790, [%r427];
	ld.shared.u32 	%r791, [%r427+128];
	ld.shared.u32 	%r792, [%r427+256];
	ld.shared.u32 	%r793, [%r427+384];
	ld.shared.u32 	%r794, [%r427+512];
	ld.shared.u32 	%r795, [%r427+640];
	ld.shared.u32 	%r796, [%r427+768];
	ld.shared.u32 	%r797, [%r427+896];
	ld.shared.u32 	%r798, [%r427+1024];
	ld.shared.u32 	%r799, [%r427+1152];
	ld.shared.u32 	%r800, [%r427+1280];
	ld.shared.u32 	%r801, [%r427+1408];
	ld.shared.u32 	%r802, [%r427+1536];
	ld.shared.u32 	%r803, [%r427+1664];
	ld.shared.u32 	%r804, [%r427+1792];
	setp.ne.s32 	%p490, %r378, 0;
	@%p490 bra 	$L__BB13_768;
	st.volatile.shared.u32 	[_ZZN3cub18CUB_300001_SM_10006detail4scan16DeviceScanKernelINS2_10policy_hubIiiij14cmp_horizontalE10Policy1000EN6thrust24THRUST_300001_SM_1000_NS6detail15normal_iteratorINS9_10device_ptrIiEEEESE_NS0_13ScanTileStateIiLb1EEES5_NS0_8NullTypeEjiLb0ESH_EEvT0_T1_T2_iT3_T4_T5_E12temp_storage+7680], %r3;
$L__BB13_768:
	bar.sync 	0;
	ld.volatile.shared.u32 	%r805, [_ZZN3cub18CUB_300001_SM_10006detail4scan16DeviceScanKernelINS2_10policy_hubIiiij14cmp_horizontalE10Policy1000EN6thrust24THRUST_300001_SM_1000_NS6detail15normal_iteratorINS9_10device_ptrIiEEEESE_NS0_13ScanTileStateIiLb1EEES5_NS0_8NullTypeEjiLb0ESH_EEvT0_T1_T2_iT3_T4_T5_E12temp_storage+7680];
	cvt.u64.u32 	%rd32, %r380;
	add.s64 	%rd33, %rd32, %rd9;
	setp.ge.s32 	%p491, %r380, %r805;
	shl.b64 	%rd34, %rd33, 2;
	add.s64 	%rd15, %rd3, %rd34;
	@%p491 bra 	$L__BB13_770;
	st.global.u32 	[%rd15], %r790;
$L__BB13_770:
	setp.ge.s32 	%p492, %r383, %r805;
	@%p492 bra 	$L__BB13_772;
	st.global.u32 	[%rd15+128], %r791;
$L__BB13_772:
	setp.ge.s32 	%p493, %r386, %r805;
	@%p493 bra 	$L__BB13_774;
	st.global.u32 	[%rd15+256], %r792;
$L__BB13_774:
	setp.ge.s32 	%p494, %r389, %r805;
	@%p494 bra 	$L__BB13_776;
	st.global.u32 	[%rd15+384], %r793;
$L__BB13_776:
	setp.ge.s32 	%p495, %r392, %r805;
	@%p495 bra 	$L__BB13_778;
	st.global.u32 	[%rd15+512], %r794;
$L__BB13_778:
	setp.ge.s32 	%p496, %r395, %r805;
	@%p496 bra 	$L__BB13_780;
	st.global.u32 	[%rd15+640], %r795;
$L__BB13_780:
	setp.ge.s32 	%p497, %r398, %r805;
	@%p497 bra 	$L__BB13_782;
	st.global.u32 	[%rd15+768], %r796;
$L__BB13_782:
	setp.ge.s32 	%p498, %r401, %r805;
	@%p498 bra 	$L__BB13_784;
	st.global.u32 	[%rd15+896], %r797;
$L__BB13_784:
	setp.ge.s32 	%p499, %r404, %r805;
	@%p499 bra 	$L__BB13_786;
	st.global.u32 	[%rd15+1024], %r798;
$L__BB13_786:
	setp.ge.s32 	%p500, %r407, %r805;
	@%p500 bra 	$L__BB13_788;
	st.global.u32 	[%rd15+1152], %r799;
$L__BB13_788:
	setp.ge.s32 	%p501, %r410, %r805;
	@%p501 bra 	$L__BB13_790;
	st.global.u32 	[%rd15+1280], %r800;
$L__BB13_790:
	setp.ge.s32 	%p502, %r413, %r805;
	@%p502 bra 	$L__BB13_792;
	st.global.u32 	[%rd15+1408], %r801;
$L__BB13_792:
	setp.ge.s32 	%p503, %r416, %r805;
	@%p503 bra 	$L__BB13_794;
	st.global.u32 	[%rd15+1536], %r802;
$L__BB13_794:
	setp.ge.s32 	%p504, %r419, %r805;
	@%p504 bra 	$L__BB13_796;
	st.global.u32 	[%rd15+1664], %r803;
$L__BB13_796:
	setp.ge.s32 	%p505, %r422, %r805;
	@%p505 bra 	$L__BB13_798;
	st.global.u32 	[%rd15+1792], %r804;
$L__BB13_798:
	ret;

}
	// .globl	_ZN3cub18CUB_300001_SM_10006detail4scan16DeviceScanKernelINS2_10policy_hubIiiim14cmp_horizontalE10Policy1000EN6thrust24THRUST_300001_SM_1000_NS6detail15normal_iteratorINS9_10device_ptrIiEEEESE_NS0_13ScanTileStateIiLb1EEES5_NS0_8NullTypeEmiLb0ESH_EEvT0_T1_T2_iT3_T4_T5_
.visible .entry _ZN3cub18CUB_300001_SM_10006detail4scan16DeviceScanKernelINS2_10policy_hubIiiim14cmp_horizontalE10Policy1000EN6thrust24THRUST_300001_SM_1000_NS6detail15normal_iteratorINS9_10device_ptrIiEEEESE_NS0_13ScanTileStateIiLb1EEES5_NS0_8NullTypeEmiLb0ESH_EEvT0_T1_T2_iT3_T4_T5_(
	.param .align 8 .b8 _ZN3cub18CUB_300001_SM_10006detail4scan16DeviceScanKernelINS2_10policy_hubIiiim14cmp_horizontalE10Policy1000EN6thrust24THRUST_300001_SM_1000_NS6detail15normal_iteratorINS9_10device_ptrIiEEEESE_NS0_13ScanTileStateIiLb1EEES5_NS0_8NullTypeEmiLb0ESH_EEvT0_T1_T2_iT3_T4_T5__param_0[8],
	.param .align 8 .b8 _ZN3cub18CUB_300001_SM_10006detail4scan16DeviceScanKernelINS2_10policy_hubIiiim14cmp_horizontalE10Policy1000EN6thrust24THRUST_300001_SM_1000_NS6detail15normal_iteratorINS9_10device_ptrIiEEEESE_NS0_13ScanTileStateIiLb1EEES5_NS0_8NullTypeEmiLb0ESH_EEvT0_T1_T2_iT3_T4_T5__param_1[8],
	.param .align 8 .b8 _ZN3cub18CUB_300001_SM_10006detail4scan16DeviceScanKernelINS2_10policy_hubIiiim14cmp_horizontalE10Policy1000EN6thrust24THRUST_300001_SM_1000_NS6detail15normal_iteratorINS9_10device_ptrIiEEEESE_NS0_13ScanTileStateIiLb1EEES5_NS0_8NullTypeEmiLb0ESH_EEvT0_T1_T2_iT3_T4_T5__param_2[8],
	.param .u32 _ZN3cub18CUB_300001_SM_10006detail4scan16DeviceScanKernelINS2_10policy_hubIiiim14cmp_horizontalE10Policy1000EN6thrust24THRUST_300001_SM_1000_NS6detail15normal_iteratorINS9_10device_ptrIiEEEESE_NS0_13ScanTileStateIiLb1EEES5_NS0_8NullTypeEmiLb0ESH_EEvT0_T1_T2_iT3_T4_T5__param_3,
	.param .align 1 .b8 _ZN3cub18CUB_300001_SM_10006detail4scan16DeviceScanKernelINS2_10policy_hubIiiim14cmp_horizontalE10Policy1000EN6thrust24THRUST_300001_SM_1000_NS6detail15normal_iteratorINS9_10device_ptrIiEEEESE_NS0_13ScanTileStateIiLb1EEES5_NS0_8NullTypeEmiLb0ESH_EEvT0_T1_T2_iT3_T4_T5__param_4[1],
	.param .align 1 .b8 _ZN3cub18CUB_300001_SM_10006detail4scan16DeviceScanKernelINS2_10policy_hubIiiim14cmp_horizontalE10Policy1000EN6thrust24THRUST_300001_SM_1000_NS6detail15normal_iteratorINS9_10device_ptrIiEEEESE_NS0_13ScanTileStateIiLb1EEES5_NS0_8NullTypeEmiLb0ESH_EEvT0_T1_T2_iT3_T4_T5__param_5[1],
	.param .u64 _ZN3cub18CUB_300001_SM_10006detail4scan16DeviceScanKernelINS2_10policy_hubIiiim14cmp_horizontalE10Policy1000EN6thrust24THRUST_300001_SM_1000_NS6detail15normal_iteratorINS9_10device_ptrIiEEEESE_NS0_13ScanTileStateIiLb1EEES5_NS0_8NullTypeEmiLb0ESH_EEvT0_T1_T2_iT3_T4_T5__param_6
)
.maxntid 128
{
	.reg .pred 	%p<985>;
	.reg .b32 	%r<1783>;
	.reg .b64 	%rd<54>;
	// demoted variable
	.shared .align 16 .b8 _ZZN3cub18CUB_300001_SM_10006detail4scan16DeviceScanKernelINS2_10policy_hubIiiim14cmp_horizontalE10Policy1000EN6thrust24THRUST_300001_SM_1000_NS6detail15normal_iteratorINS9_10device_ptrIiEEEESE_NS0_13ScanTileStateIiLb1EEES5_NS0_8NullTypeEmiLb0ESH_EEvT0_T1_T2_iT3_T4_T5_E12temp_storage[7696];
	ld.param.u64 	%rd1, [_ZN3cub18CUB_300001_SM_10006detail4scan16DeviceScanKernelINS2_10policy_hubIiiim14cmp_horizontalE10Policy1000EN6thrust24THRUST_300001_SM_1000_NS6detail15normal_iteratorINS9_10device_ptrIiEEEESE_NS0_13ScanTileStateIiLb1EEES5_NS0_8NullTypeEmiLb0ESH_EEvT0_T1_T2_iT3_T4_T5__param_2];
	ld.param.u64 	%rd17, [_ZN3cub18CUB_300001_SM_10006detail4scan16DeviceScanKernelINS2_10policy_hubIiiim14cmp_horizontalE10Policy1000EN6thrust24THRUST_300001_SM_1000_NS6detail15normal_iteratorINS9_10device_ptrIiEEEESE_NS0_13ScanTileStateIiLb1EEES5_NS0_8NullTypeEmiLb0ESH_EEvT0_T1_T2_iT3_T4_T5__param_1];
	ld.param.u64 	%rd18, [_ZN3cub18CUB_300001_SM_10006detail4scan16DeviceScanKernelINS2_10policy_hubIiiim14cmp_horizontalE10Policy1000EN6thrust24THRUST_300001_SM_1000_NS6detail15normal_iteratorINS9_10device_ptrIiEEEESE_NS0_13ScanTileStateIiLb1EEES5_NS0_8NullTypeEmiLb0ESH_EEvT0_T1_T2_iT3_T4_T5__param_0];
	ld.param.u32 	%r805, [_ZN3cub18CUB_300001_SM_10006detail4scan16DeviceScanKernelINS2_10policy_hubIiiim14cmp_horizontalE10Policy1000EN6thrust24THRUST_300001_SM_1000_NS6detail15normal_iteratorINS9_10device_ptrIiEEEESE_NS0_13ScanTileStateIiLb1EEES5_NS0_8NullTypeEmiLb0ESH_EEvT0_T1_T2_iT3_T4_T5__param_3];
	ld.param.u64 	%rd19, [_ZN3cub18CUB_300001_SM_10006detail4scan16DeviceScanKernelINS2_10policy_hubIiiim14cmp_horizontalE10Policy1000EN6thrust24THRUST_300001_SM_1000_NS6detail15normal_iteratorINS9_10device_ptrIiEEEESE_NS0_13ScanTileStateIiLb1EEES5_NS0_8NullTypeEmiLb0ESH_EEvT0_T1_T2_iT3_T4_T5__param_6];
	cvta.to.global.u64 	%rd2, %rd18;
	cvta.to.global.u64 	%rd3, %rd17;
	mov.u32 	%r806, %ctaid.x;
	add.s32 	%r1, %r805, %r806;
	mul.wide.s32 	%rd4, %r1, 1920;
	sub.s64 	%rd5, %rd19, %rd4;
	setp.lt.u64 	%p1, %rd5, 1921;
	@%p1 bra 	$L__BB14_371;
	mov.u32 	%r2, %tid.x;
	and.b32  	%r1164, %r2, 31;
	and.b32  	%r1165, %r2, 992;
	mul.lo.s32 	%r1166, %r1165, 15;
	or.b32  	%r1167, %r1166, %r1164;
	cvt.u64.u32 	%rd37, %r1167;
	add.s64 	%rd6, %rd4, %rd37;
	shl.b64 	%rd38, %rd6, 2;
	add.s64 	%rd39, %rd2, %rd38;
	ld.global.u32 	%r1168, [%rd39];
	ld.global.u32 	%r1169, [%rd39+128];
	ld.global.u32 	%r1170, [%rd39+256];
	ld.global.u32 	%r1171, [%rd39+384];
	ld.global.u32 	%r1172, [%rd39+512];
	ld.global.u32 	%r1173, [%rd39+640];
	ld.global.u32 	%r1174, [%rd39+768];
	ld.global.u32 	%r1175, [%rd39+896];
	ld.global.u32 	%r1176, [%rd39+1024];
	ld.global.u32 	%r1177, [%rd39+1152];
	ld.global.u32 	%r1178, [%rd39+1280];
	ld.global.u32 	%r1179, [%rd39+1408];
	ld.global.u32 	%r1180, [%rd39+1536];
	ld.global.u32 	%r1181, [%rd39+1664];
	ld.global.u32 	%r1182, [%rd39+1792];
	// begin inline asm
	mov.u32 %r1163, %laneid;
	// end inline asm
	shr.u32 	%r4, %r2, 5;
	mad.lo.s32 	%r1183, %r4, 480, %r1163;
	shl.b32 	%r1184, %r1183, 2;
	mov.u32 	%r1185, _ZZN3cub18CUB_300001_SM_10006detail4scan16DeviceScanKernelINS2_10policy_hubIiiim14cmp_horizontalE10Policy1000EN6thrust24THRUST_300001_SM_1000_NS6detail15normal_iteratorINS9_10device_ptrIiEEEESE_NS0_13ScanTileStateIiLb1EEES5_NS0_8NullTypeEmiLb0ESH_EEvT0_T1_T2_iT3_T4_T5_E12temp_storage;
	add.s32 	%r5, %r1185, %r1184;
	st.shared.u32 	[%r5], %r1168;
	st.shared.u32 	[%r5+128], %r1169;
	st.shared.u32 	[%r5+256], %r1170;
	st.shared.u32 	[%r5+384], %r1171;
	st.shared.u32 	[%r5+512], %r1172;
	st.shared.u32 	[%r5+640], %r1173;
	st.shared.u32 	[%r5+768], %r1174;
	st.shared.u32 	[%r5+896], %r1175;
	st.shared.u32 	[%r5+1024], %r1176;
	st.shared.u32 	[%r5+1152], %r1177;
	st.shared.u32 	[%r5+1280], %r1178;
	st.shared.u32 	[%r5+1408], %r1179;
	st.shared.u32 	[%r5+1536], %r1180;
	st.shared.u32 	[%r5+1664], %r1181;
	st.shared.u32 	[%r5+1792], %r1182;
	bar.warp.sync 	-1;
	mad.lo.s32 	%r6, %r1163, 56, %r5;
	ld.shared.u32 	%r7, [%r6];
	ld.shared.u32 	%r8, [%r6+4];
	ld.shared.u32 	%r9, [%r6+8];
	ld.shared.u32 	%r10, [%r6+12];
	ld.shared.u32 	%r11, [%r6+16];
	ld.shared.u32 	%r12, [%r6+20];
	ld.shared.u32 	%r13, [%r6+24];
	ld.shared.u32 	%r14, [%r6+28];
	ld.shared.u32 	%r15, [%r6+32];
	ld.shared.u32 	%r16, [%r6+36];
	ld.shared.u32 	%r17, [%r6+40];
	ld.shared.u32 	%r18, [%r6+44];
	ld.shared.u32 	%r19, [%r6+48];
	ld.shared.u32 	%r20, [%r6+52];
	ld.shared.u32 	%r21, [%r6+56];
	bar.sync 	0;
	setp.ne.s32 	%p506, %r1, 0;
	@%p506 bra 	$L__BB14_151;
	max.s32 	%r1414, %r7, 1;
	setp.le.s32 	%p799, %r1414, %r8;
	mov.u32 	%r1548, %r8;
	@%p799 bra 	$L__BB14_6;
	setp.lt.s32 	%p800, %r7, 2;
	mov.b32 	%r1548, 0;
	@%p800 bra 	$L__BB14_6;
	add.s32 	%r1548, %r7, -1;
	setp.gt.s32 	%p801, %r1548, %r8;
	@%p801 bra 	$L__BB14_6;
	setp.eq.s32 	%p802, %r8, %r1548;
	selp.b32 	%r1548, %r1548, 0, %p802;
$L__BB14_6:
	max.s32 	%r1416, %r1548, 1;
	setp.le.s32 	%p803, %r1416, %r9;
	mov.u32 	%r1549, %r9;
	@%p803 bra 	$L__BB14_10;
	setp.lt.u32 	%p804, %r1548, 2;
	mov.b32 	%r1549, 0;
	@%p804 bra 	$L__BB14_10;
	add.s32 	%r1549, %r1548, -1;
	setp.gt.s32 	%p805, %r1549, %r9;
	@%p805 bra 	$L__BB14_10;
	setp.eq.s32 	%p806, %r9, %r1549;
	selp.b32 	%r1549, %r1549, 0, %p806;
$L__BB14_10:
	max.s32 	%r1418, %r1549, 1;
	setp.le.s32 	%p807, %r1418, %r10;
	mov.u32 	%r1550, %r10;
	@%p807 bra 	$L__BB14_14;
	setp.lt.u32 	%p808, %r1549, 2;
	mov.b32 	%r1550, 0;
	@%p808 bra 	$L__BB14_14;
	add.s32 	%r1550, %r1549, -1;
	setp.gt.s32 	%p809, %r1550, %r10;
	@%p809 bra 	$L__BB14_14;
	setp.eq.s32 	%p810, %r10, %r1550;
	selp.b32 	%r1550, %r1550, 0, %p810;
$L__BB14_14:
	max.s32 	%r1420, %r1550, 1;
	setp.le.s32 	%p811, %r1420, %r11;
	mov.u32 	%r1551, %r11;
	@%p811 bra 	$L__BB14_18;
	setp.lt.u32 	%p812, %r1550, 2;
	mov.b32 	%r1551, 0;
	@%p812 bra 	$L__BB14_18;
	add.s32 	%r1551, %r1550, -1;
	setp.gt.s32 	%p813, %r1551, %r11;
	@%p813 bra 	$L__BB14_18;
	setp.eq.s32 	%p814, %r11, %r1551;
	selp.b32 	%r1551, %r1551, 0, %p814;
$L__BB14_18:
	max.s32 	%r1422, %r1551, 1;
	setp.le.s32 	%p815, %r1422, %r12;
	mov.u32 	%r1552, %r12;
	@%p815 bra 	$L__BB14_22;
	setp.lt.u32 	%p816, %r1551, 2;
	mov.b32 	%r1552, 0;
	@%p816 bra 	$L__BB14_22;
	add.s32 	%r1552, %r1551, -1;
	setp.gt.s32 	%p817, %r1552, %r12;
	@%p817 bra 	$L__BB14_22;
	setp.eq.s32 	%p818, %r12, %r1552;
	selp.b32 	%r1552, %r1552, 0, %p818;
$L__BB14_22:
	max.s32 	%r1424, %r1552, 1;
	setp.le.s32 	%p819, %r1424, %r13;
	mov.u32 	%r1553, %r13;
	@%p819 bra 	$L__BB14_26;
	setp.lt.u32 	%p820, %r1552, 2;
	mov.b32 	%r1553, 0;
	@%p820 bra 	$L__BB14_26;
	add.s32 	%r1553, %r1552, -1;
	setp.gt.s32 	%p821, %r1553, %r13;
	@%p821 bra 	$L__BB14_26;
	setp.eq.s32 	%p822, %r13, %r1553;
	selp.b32 	%r1553, %r1553, 0, %p822;
$L__BB14_26:
	max.s32 	%r1426, %r1553, 1;
	setp.le.s32 	%p823, %r1426, %r14;
	mov.u32 	%r1554, %r14;
	@%p823 bra 	$L__BB14_30;
	setp.lt.u32 	%p824, %r1553, 2;
	mov.b32 	%r1554, 0;
	@%p824 bra 	$L__BB14_30;
	add.s32 	%r1554, %r1553, -1;
	setp.gt.s32 	%p825, %r1554, %r14;
	@%p825 bra 	$L__BB14_30;
	setp.eq.s32 	%p826, %r14, %r1554;
	selp.b32 	%r1554, %r1554, 0, %p826;
$L__BB14_30:
	max.s32 	%r1428, %r1554, 1;
	setp.le.s32 	%p827, %r1428, %r15;
	mov.u32 	%r1555, %r15;
	@%p827 bra 	$L__BB14_34;
	setp.lt.u32 	%p828, %r1554, 2;
	mov.b32 	%r1555, 0;
	@%p828 bra 	$L__BB14_34;
	add.s32 	%r1555, %r1554, -1;
	setp.gt.s32 	%p829, %r1555, %r15;
	@%p829 bra 	$L__BB14_34;
	setp.eq.s32 	%p830, %r15, %r1555;
	selp.b32 	%r1555, %r1555, 0, %p830;
$L__BB14_34:
	max.s32 	%r1430, %r1555, 1;
	setp.le.s32 	%p831, %r1430, %r16;
	mov.u32 	%r1556, %r16;
	@%p831 bra 	$L__BB14_38;
	setp.lt.u32 	%p832, %r1555, 2;
	mov.b32 	%r1556, 0;
	@%p832 bra 	$L__BB14_38;
	add.s32 	%r1556, %r1555, -1;
	setp.gt.s32 	%p833, %r1556, %r16;
	@%p833 bra 	$L__BB14_38;
	setp.eq.s32 	%p834, %r16, %r1556;
	selp.b32 	%r1556, %r1556, 0, %p834;
$L__BB14_38:
	max.s32 	%r1432, %r1556, 1;
	setp.le.s32 	%p835, %r1432, %r17;
	mov.u32 	%r1557, %r17;
	@%p835 bra 	$L__BB14_42;
	setp.lt.u32 	%p836, %r1556, 2;
	mov.b32 	%r1557, 0;
	@%p836 bra 	$L__BB14_42;
	add.s32 	%r1557, %r1556, -1;
	setp.gt.s32 	%p837, %r1557, %r17;
	@%p837 bra 	$L__BB14_42;
	setp.eq.s32 	%p838, %r17, %r1557;
	selp.b32 	%r1557, %r1557, 0, %p838;
$L__BB14_42:
	max.s32 	%r1434, %r1557, 1;
	setp.le.s32 	%p839, %r1434, %r18;
	mov.u32 	%r1558, %r18;
	@%p839 bra 	$L__BB14_46;
	setp.lt.u32 	%p840, %r1557, 2;
	mov.b32 	%r1558, 0;
	@%p840 bra 	$L__BB14_46;
	add.s32 	%r1558, %r1557, -1;
	setp.gt.s32 	%p841, %r1558, %r18;
	@%p841 bra 	$L__BB14_46;
	setp.eq.s32 	%p842, %r18, %r1558;
	selp.b32 	%r1558, %r1558, 0, %p842;
$L__BB14_46:
	max.s32 	%r1436, %r1558, 1;
	setp.le.s32 	%p843, %r1436, %r19;
	mov.u32 	%r1559, %r19;
	@%p843 bra 	$L__BB14_50;
	setp.lt.u32 	%p844, %r1558, 2;
	mov.b32 	%r1559, 0;
	@%p844 bra 	$L__BB14_50;
	add.s32 	%r1559, %r1558, -1;
	setp.gt.s32 	%p845, %r1559, %r19;
	@%p845 bra 	$L__BB14_50;
	setp.eq.s32 	%p846, %r19, %r1559;
	selp.b32 	%r1559, %r1559, 0, %p846;
$L__BB14_50:
	max.s32 	%r1438, %r1559, 1;
	setp.le.s32 	%p847, %r1438, %r20;
	mov.u32 	%r1560, %r20;
	@%p847 bra 	$L__BB14_54;
	setp.lt.u32 	%p848, %r1559, 2;
	mov.b32 	%r1560, 0;
	@%p848 bra 	$L__BB14_54;
	add.s32 	%r1560, %r1559, -1;
	setp.gt.s32 	%p849, %r1560, %r20;
	@%p849 bra 	$L__BB14_54;
	setp.eq.s32 	%p850, %r20, %r1560;
	selp.b32 	%r1560, %r1560, 0, %p850;
$L__BB14_54:
	max.s32 	%r1440, %r1560, 1;
	setp.le.s32 	%p851, %r1440, %r21;
	mov.u32 	%r1561, %r21;
	@%p851 bra 	$L__BB14_58;
	setp.lt.u32 	%p852, %r1560, 2;
	mov.b32 	%r1561, 0;
	@%p852 bra 	$L__BB14_58;
	add.s32 	%r1561, %r1560, -1;
	setp.gt.s32 	%p853, %r1561, %r21;
	@%p853 bra 	$L__BB14_58;
	setp.eq.s32 	%p854, %r21, %r1561;
	selp.b32 	%r1561, %r1561, 0, %p854;
$L__BB14_58:
	mov.b32 	%r1444, 1;
	mov.b32 	%r1445, 0;
	mov.b32 	%r1446, -1;
	// begin inline asm
	shfl.sync.up.b32 %r1442, %r1561, %r1444, %r1445, %r1446;
	// end inline asm
	setp.ne.s32 	%p855, %r1561, 0;
	setp.ge.s32 	%p856, %r1561, %r1442;
	and.pred  	%p857, %p855, %p856;
	mov.u32 	%r1562, %r1561;
	@%p857 bra 	$L__BB14_61;
	setp.gt.s32 	%p858, %r1442, 1;
	add.s32 	%r1562, %r1442, -1;
	setp.gt.s32 	%p859, %r1562, %r1561;
	and.pred  	%p860, %p858, %p859;
	@%p860 bra 	$L__BB14_61;
	setp.gt.s32 	%p861, %r1442, 1;
	setp.eq.s32 	%p862, %r1561, %r1562;
	selp.b32 	%r1447, %r1562, 0, %p862;
	selp.b32 	%r1562, %r1447, 0, %p861;
$L__BB14_61:
	setp.lt.s32 	%p863, %r1163, 1;
	selp.b32 	%r1453, %r1561, %r1562, %p863;
	mov.b32 	%r1450, 2;
	mov.b32 	%r1451, 0;
	mov.b32 	%r1452, -1;
	// begin inline asm
	shfl.sync.up.b32 %r1448, %r1453, %r1450, %r1451, %r1452;
	// end inline asm
	max.s32 	%r1454, %r1448, 1;
	setp.le.s32 	%p864, %r1454, %r1453;
	mov.u32 	%r1563, %r1453;
	@%p864 bra 	$L__BB14_64;
	setp.gt.s32 	%p865, %r1448, 1;
	add.s32 	%r1563, %r1448, -1;
	setp.gt.s32 	%p866, %r1563, %r1453;
	and.pred  	%p867, %p865, %p866;
	@%p867 bra 	$L__BB14_64;
	setp.gt.s32 	%p868, %r1448, 1;
	setp.eq.s32 	%p869, %r1453, %r1563;
	selp.b32 	%r1455, %r1563, 0, %p869;
	selp.b32 	%r1563, %r1455, 0, %p868;
$L__BB14_64:
	setp.lt.s32 	%p870, %r1163, 2;
	selp.b32 	%r1461, %r1453, %r1563, %p870;
	mov.b32 	%r1458, 4;
	mov.b32 	%r1459, 0;
	mov.b32 	%r1460, -1;
	// begin inline asm
	shfl.sync.up.b32 %r1456, %r1461, %r1458, %r1459, %r1460;
	// end inline asm
	max.s32 	%r1462, %r1456, 1;
	setp.le.s32 	%p871, %r1462, %r1461;
	mov.u32 	%r1564, %r1461;
	@%p871 bra 	$L__BB14_67;
	setp.gt.s32 	%p872, %r1456, 1;
	add.s32 	%r1564, %r1456, -1;
	setp.gt.s32 	%p873, %r1564, %r1461;
	and.pred  	%p874, %p872, %p873;
	@%p874 bra 	$L__BB14_67;
	setp.gt.s32 	%p875, %r1456, 1;
	setp.eq.s32 	%p876, %r1461, %r1564;
	selp.b32 	%r1463, %r1564, 0, %p876;
	selp.b32 	%r1564, %r1463, 0, %p875;
$L__BB14_67:
	setp.lt.s32 	%p877, %r1163, 4;
	selp.b32 	%r1469, %r1461, %r1564, %p877;
	mov.b32 	%r1466, 8;
	mov.b32 	%r1467, 0;
	mov.b32 	%r1468, -1;
	// begin inline asm
	shfl.sync.up.b32 %r1464, %r1469, %r1466, %r1467, %r1468;
	// end inline asm
	max.s32 	%r1470, %r1464, 1;
	setp.le.s32 	%p878, %r1470, %r1469;
	mov.u32 	%r1565, %r1469;
	@%p878 bra 	$L__BB14_70;
	setp.gt.s32 	%p879, %r1464, 1;
	add.s32 	%r1565, %r1464, -1;
	setp.gt.s32 	%p880, %r1565, %r1469;
	and.pred  	%p881, %p879, %p880;
	@%p881 bra 	$L__BB14_70;
	setp.gt.s32 	%p882, %r1464, 1;
	setp.eq.s32 	%p883, %r1469, %r1565;
	selp.b32 	%r1471, %r1565, 0, %p883;
	selp.b32 	%r1565, %r1471, 0, %p882;
$L__BB14_70:
	setp.lt.s32 	%p884, %r1163, 8;
	selp.b32 	%r1477, %r1469, %r1565, %p884;
	mov.b32 	%r1474, 16;
	mov.b32 	%r1475, 0;
	mov.b32 	%r1476, -1;
	// begin inline asm
	shfl.sync.up.b32 %r1472, %r1477, %r1474, %r1475, %r1476;
	// end inline asm
	max.s32 	%r1478, %r1472, 1;
	setp.le.s32 	%p885, %r1478, %r1477;
	mov.u32 	%r1566, %r1477;
	@%p885 bra 	$L__BB14_73;
	setp.gt.s32 	%p886, %r1472, 1;
	add.s32 	%r1566, %r1472, -1;
	setp.gt.s32 	%p887, %r1566, %r1477;
	and.pred  	%p888, %p886, %p887;
	@%p888 bra 	$L__BB14_73;
	setp.gt.s32 	%p889, %r1472, 1;
	setp.eq.s32 	%p890, %r1477, %r1566;
	selp.b32 	%r1479, %r1566, 0, %p890;
	selp.b32 	%r1566, %r1479, 0, %p889;
$L__BB14_73:
	setp.lt.s32 	%p891, %r1163, 16;
	selp.b32 	%r1481, %r1477, %r1566, %p891;
	mov.b32 	%r1482, 1;
	mov.b32 	%r1483, 0;
	mov.b32 	%r1484, -1;
	// begin inline asm
	shfl.sync.up.b32 %r1571, %r1481, %r1482, %r1483, %r1484;
	// end inline asm
	setp.ne.s32 	%p892, %r1163, 31;
	@%p892 bra 	$L__BB14_75;
	shl.b32 	%r1485, %r4, 2;
	add.s32 	%r1487, %r1185, %r1485;
	st.shared.u32 	[%r1487+16], %r1566;
$L__BB14_75:
	bar.sync 	0;
	ld.shared.v2.u32 	{%r1488, %r1489}, [_ZZN3cub18CUB_300001_SM_10006detail4scan16DeviceScanKernelINS2_10policy_hubIiiim14cmp_horizontalE10Policy1000EN6thrust24THRUST_300001_SM_1000_NS6detail15normal_iteratorINS9_10device_ptrIiEEEESE_NS0_13ScanTileStateIiLb1EEES5_NS0_8NullTypeEmiLb0ESH_EEvT0_T1_T2_iT3_T4_T5_E12temp_storage+16];
	max.s32 	%r1490, %r1488, 1;
	setp.le.s32 	%p893, %r1490, %r1489;
	mov.u32 	%r1567, %r1489;
	@%p893 bra 	$L__BB14_78;
	setp.gt.s32 	%p894, %r1488, 1;
	add.s32 	%r1567, %r1488, -1;
	setp.gt.s32 	%p895, %r1567, %r1489;
	and.pred  	%p896, %p894, %p895;
	@%p896 bra 	$L__BB14_78;
	setp.gt.s32 	%p897, %r1488, 1;
	setp.eq.s32 	%p898, %r1489, %r1567;
	selp.b32 	%r1491, %r1567, 0, %p898;
	selp.b32 	%r1567, %r1491, 0, %p897;
$L__BB14_78:
	ld.shared.u32 	%r1492, [_ZZN3cub18CUB_300001_SM_10006detail4scan16DeviceScanKernelINS2_10policy_hubIiiim14cmp_horizontalE10Policy1000EN6thrust24THRUST_300001_SM_1000_NS6detail15normal_iteratorINS9_10device_ptrIiEEEESE_NS0_13ScanTileStateIiLb1EEES5_NS0_8NullTypeEmiLb0ESH_EEvT0_T1_T2_iT3_T4_T5_E12temp_storage+24];
	max.s32 	%r1493, %r1567, 1;
	setp.le.s32 	%p899, %r1493, %r1492;
	mov.u32 	%r1568, %r1492;
	@%p899 bra 	$L__BB14_81;
	setp.gt.s32 	%p900, %r1567, 1;
	add.s32 	%r1568, %r1567, -1;
	setp.gt.s32 	%p901, %r1568, %r1492;
	and.pred  	%p902, %p900, %p901;
	@%p902 bra 	$L__BB14_81;
	setp.gt.s32 	%p903, %r1567, 1;
	setp.eq.s32 	%p904, %r1492, %r1568;
	selp.b32 	%r1494, %r1568, 0, %p904;
	selp.b32 	%r1568, %r1494, 0, %p903;
$L__BB14_81:
	setp.eq.s32 	%p905, %r4, 3;
	setp.eq.s32 	%p906, %r4, 2;
	selp.b32 	%r1495, %r1567, %r1488, %p906;
	selp.b32 	%r98, %r1568, %r1495, %p905;
	ld.shared.u32 	%r1496, [_ZZN3cub18CUB_300001_SM_10006detail4scan16DeviceScanKernelINS2_10policy_hubIiiim14cmp_horizontalE10Policy1000EN6thrust24THRUST_300001_SM_1000_NS6detail15normal_iteratorINS9_10device_ptrIiEEEESE_NS0_13ScanTileStateIiLb1EEES5_NS0_8NullTypeEmiLb0ESH_EEvT0_T1_T2_iT3_T4_T5_E12temp_storage+28];
	max.s32 	%r1497, %r1568, 1;
	setp.le.s32 	%p907, %r1497, %r1496;
	mov.u32 	%r1569, %r1496;
	@%p907 bra 	$L__BB14_84;
	setp.gt.s32 	%p908, %r1568, 1;
	add.s32 	%r1569, %r1568, -1;
	setp.gt.s32 	%p909, %r1569, %r1496;
	and.pred  	%p910, %p908, %p909;
	@%p910 bra 	$L__BB14_84;
	setp.gt.s32 	%p911, %r1568, 1;
	setp.eq.s32 	%p912, %r1496, %r1569;
	selp.b32 	%r1498, %r1569, 0, %p912;
	selp.b32 	%r1569, %r1498, 0, %p911;
$L__BB14_84:
	setp.lt.u32 	%p913, %r2, 32;
	@%p913 bra 	$L__BB14_89;
	max.s32 	%r1499, %r98, 1;
	setp.le.s32 	%p914, %r1499, %r1571;
	mov.u32 	%r1570, %r1571;
	@%p914 bra 	$L__BB14_88;
	setp.gt.s32 	%p915, %r98, 1;
	add.s32 	%r1570, %r98, -1;
	setp.gt.s32 	%p916, %r1570, %r1571;
	and.pred  	%p917, %p915, %p916;
	@%p917 bra 	$L__BB14_88;
	setp.gt.s32 	%p918, %r98, 1;
	setp.eq.s32 	%p919, %r1571, %r1570;
	selp.b32 	%r1500, %r1570, 0, %p919;
	selp.b32 	%r1570, %r1500, 0, %p918;
$L__BB14_88:
	setp.eq.s32 	%p920, %r1163, 0;
	selp.b32 	%r1571, %r98, %r1570, %p920;
$L__BB14_89:
	setp.eq.s32 	%p921, %r2, 0;
	mov.u32 	%r1658, %r7;
	@%p921 bra 	$L__BB14_93;
	max.s32 	%r1501, %r1571, 1;
	setp.le.s32 	%p922, %r1501, %r7;
	mov.u32 	%r1658, %r7;
	@%p922 bra 	$L__BB14_93;
	setp.gt.s32 	%p923, %r1571, 1;
	add.s32 	%r1658, %r1571, -1;
	setp.gt.s32 	%p924, %r1658, %r7;
	and.pred  	%p925, %p923, %p924;
	@%p925 bra 	$L__BB14_93;
	setp.gt.s32 	%p926, %r1571, 1;
	setp.eq.s32 	%p927, %r7, %r1658;
	selp.b32 	%r1502, %r1658, 0, %p927;
	selp.b32 	%r1658, %r1502, 0, %p926;
$L__BB14_93:
	max.s32 	%r1503, %r1658, 1;
	setp.le.s32 	%p928, %r1503, %r8;
	mov.u32 	%r1657, %r8;
	@%p928 bra 	$L__BB14_97;
	setp.lt.s32 	%p929, %r1658, 2;
	mov.b32 	%r1657, 0;
	@%p929 bra 	$L__BB14_97;
	add.s32 	%r1657, %r1658, -1;
	setp.gt.s32 	%p930, %r1657, %r8;
	@%p930 bra 	$L__BB14_97;
	setp.eq.s32 	%p931, %r8, %r1657;
	selp.b32 	%r1657, %r1657, 0, %p931;
$L__BB14_97:
	max.s32 	%r1505, %r1657, 1;
	setp.le.s32 	%p932, %r1505, %r9;
	mov.u32 	%r1656, %r9;
	@%p932 bra 	$L__BB14_101;
	setp.lt.u32 	%p933, %r1657, 2;
	mov.b32 	%r1656, 0;
	@%p933 bra 	$L__BB14_101;
	add.s32 	%r1656, %r1657, -1;
	setp.gt.s32 	%p934, %r1656, %r9;
	@%p934 bra 	$L__BB14_101;
	setp.eq.s32 	%p935, %r9, %r1656;
	selp.b32 	%r1656, %r1656, 0, %p935;
$L__BB14_101:
	max.s32 	%r1507, %r1656, 1;
	setp.le.s32 	%p936, %r1507, %r10;
	mov.u32 	%r1655, %r10;
	@%p936 bra 	$L__BB14_105;
	setp.lt.u32 	%p937, %r1656, 2;
	mov.b32 	%r1655, 0;
	@%p937 bra 	$L__BB14_105;
	add.s32 	%r1655, %r1656, -1;
	setp.gt.s32 	%p938, %r1655, %r10;
	@%p938 bra 	$L__BB14_105;
	setp.eq.s32 	%p939, %r10, %r1655;
	selp.b32 	%r1655, %r1655, 0, %p939;
$L__BB14_105:
	max.s32 	%r1509, %r1655, 1;
	setp.le.s32 	%p940, %r1509, %r11;
	mov.u32 	%r1654, %r11;
	@%p940 bra 	$L__BB14_109;
	setp.lt.u32 	%p941, %r1655, 2;
	mov.b32 	%r1654, 0;
	@%p941 bra 	$L__BB14_109;
	add.s32 	%r1654, %r1655, -1;
	setp.gt.s32 	%p942, %r1654, %r11;
	@%p942 bra 	$L__BB14_109;
	setp.eq.s32 	%p943, %r11, %r1654;
	selp.b32 	%r1654, %r1654, 0, %p943;
$L__BB14_109:
	max.s32 	%r1511, %r1654, 1;
	setp.le.s32 	%p944, %r1511, %r12;
	mov.u32 	%r1653, %r12;
	@%p944 bra 	$L__BB14_113;
	setp.lt.u32 	%p945, %r1654, 2;
	mov.b32 	%r1653, 0;
	@%p945 bra 	$L__BB14_113;
	add.s32 	%r1653, %r1654, -1;
	setp.gt.s32 	%p946, %r1653, %r12;
	@%p946 bra 	$L__BB14_113;
	setp.eq.s32 	%p947, %r12, %r1653;
	selp.b32 	%r1653, %r1653, 0, %p947;
$L__BB14_113:
	max.s32 	%r1513, %r1653, 1;
	setp.le.s32 	%p948, %r1513, %r13;
	mov.u32 	%r1652, %r13;
	@%p948 bra 	$L__BB14_117;
	setp.lt.u32 	%p949, %r1653, 2;
	mov.b32 	%r1652, 0;
	@%p949 bra 	$L__BB14_117;
	add.s32 	%r1652, %r1653, -1;
	setp.gt.s32 	%p950, %r1652, %r13;
	@%p950 bra 	$L__BB14_117;
	setp.eq.s32 	%p951, %r13, %r1652;
	selp.b32 	%r1652, %r1652, 0, %p951;
$L__BB14_117:
	max.s32 	%r1515, %r1652, 1;
	setp.le.s32 	%p952, %r1515, %r14;
	mov.u32 	%r1651, %r14;
	@%p952 bra 	$L__BB14_121;
	setp.lt.u32 	%p953, %r1652, 2;
	mov.b32 	%r1651, 0;
	@%p953 bra 	$L__BB14_121;
	add.s32 	%r1651, %r1652, -1;
	setp.gt.s32 	%p954, %r1651, %r14;
	@%p954 bra 	$L__BB14_121;
	setp.eq.s32 	%p955, %r14, %r1651;
	selp.b32 	%r1651, %r1651, 0, %p955;
$L__BB14_121:
	max.s32 	%r1517, %r1651, 1;
	setp.le.s32 	%p956, %r1517, %r15;
	mov.u32 	%r1650, %r15;
	@%p956 bra 	$L__BB14_125;
	setp.lt.u32 	%p957, %r1651, 2;
	mov.b32 	%r1650, 0;
	@%p957 bra 	$L__BB14_125;
	add.s32 	%r1650, %r1651, -1;
	setp.gt.s32 	%p958, %r1650, %r15;
	@%p958 bra 	$L__BB14_125;
	setp.eq.s32 	%p959, %r15, %r1650;
	selp.b32 	%r1650, %r1650, 0, %p959;
$L__BB14_125:
	max.s32 	%r1519, %r1650, 1;
	setp.le.s32 	%p960, %r1519, %r16;
	mov.u32 	%r1649, %r16;
	@%p960 bra 	$L__BB14_129;
	setp.lt.u32 	%p961, %r1650, 2;
	mov.b32 	%r1649, 0;
	@%p961 bra 	$L__BB14_129;
	add.s32 	%r1649, %r1650, -1;
	setp.gt.s32 	%p962, %r1649, %r16;
	@%p962 bra 	$L__BB14_129;
	setp.eq.s32 	%p963, %r16, %r1649;
	selp.b32 	%r1649, %r1649, 0, %p963;
$L__BB14_129:
	max.s32 	%r1521, %r1649, 1;
	setp.le.s32 	%p964, %r1521, %r17;
	mov.u32 	%r1648, %r17;
	@%p964 bra 	$L__BB14_133;
	setp.lt.u32 	%p965, %r1649, 2;
	mov.b32 	%r1648, 0;
	@%p965 bra 	$L__BB14_133;
	add.s32 	%r1648, %r1649, -1;
	setp.gt.s32 	%p966, %r1648, %r17;
	@%p966 bra 	$L__BB14_133;
	setp.eq.s32 	%p967, %r17, %r1648;
	selp.b32 	%r1648, %r1648, 0, %p967;
$L__BB14_133:
	max.s32 	%r1523, %r1648, 1;
	setp.le.s32 	%p968, %r1523, %r18;
	mov.u32 	%r1647, %r18;
	@%p968 bra 	$L__BB14_137;
	setp.lt.u32 	%p969, %r1648, 2;
	mov.b32 	%r1647, 0;
	@%p969 bra 	$L__BB14_137;
	add.s32 	%r1647, %r1648, -1;
	setp.gt.s32 	%p970, %r1647, %r18;
	@%p970 bra 	$L__BB14_137;
	setp.eq.s32 	%p971, %r18, %r1647;
	selp.b32 	%r1647, %r1647, 0, %p971;
$L__BB14_137:
	max.s32 	%r1525, %r1647, 1;
	setp.le.s32 	%p972, %r1525, %r19;
	mov.u32 	%r1646, %r19;
	@%p972 bra 	$L__BB14_141;
	setp.lt.u32 	%p973, %r1647, 2;
	mov.b32 	%r1646, 0;
	@%p973 bra 	$L__BB14_141;
	add.s32 	%r1646, %r1647, -1;
	setp.gt.s32 	%p974, %r1646, %r19;
	@%p974 bra 	$L__BB14_141;
	setp.eq.s32 	%p975, %r19, %r1646;
	selp.b32 	%r1646, %r1646, 0, %p975;
$L__BB14_141:
	max.s32 	%r1527, %r1646, 1;
	setp.le.s32 	%p976, %r1527, %r20;
	mov.u32 	%r1645, %r20;
	@%p976 bra 	$L__BB14_145;
	setp.lt.u32 	%p977, %r1646, 2;
	mov.b32 	%r1645, 0;
	@%p977 bra 	$L__BB14_145;
	add.s32 	%r1645, %r1646, -1;
	setp.gt.s32 	%p978, %r1645, %r20;
	@%p978 bra 	$L__BB14_145;
	setp.eq.s32 	%p979, %r20, %r1645;
	selp.b32 	%r1645, %r1645, 0, %p979;
$L__BB14_145:
	max.s32 	%r1529, %r1645, 1;
	setp.le.s32 	%p980, %r1529, %r21;
	mov.u32 	%r1644, %r21;
	@%p980 bra 	$L__BB14_149;
	setp.lt.u32 	%p981, %r1645, 2;
	mov.b32 	%r1644, 0;
	@%p981 bra 	$L__BB14_149;
	add.s32 	%r1644, %r1645, -1;
	setp.gt.s32 	%p982, %r1644, %r21;
	@%p982 bra 	$L__BB14_149;
	setp.eq.s32 	%p983, %r21, %r1644;
	selp.b32 	%r1644, %r1644, 0, %p983;
$L__BB14_149:
	setp.ne.s32 	%p984, %r2, 0;
	@%p984 bra 	$L__BB14_370;
	add.s64 	%rd51, %rd1, 256;
	mov.b32 	%r1531, 101;
	// begin inline asm
	st.relaxed.gpu.v2.u32 [%rd51], {%r1531, %r1569};
	// end inline asm
	bra.uni 	$L__BB14_370;
$L__BB14_151:
	max.s32 	%r1186, %r7, 1;
	setp.le.s32 	%p507, %r1186, %r8;
	mov.u32 	%r1587, %r8;
	@%p507 bra 	$L__BB14_155;
	setp.lt.s32 	%p508, %r7, 2;
	mov.b32 	%r1587, 0;
	@%p508 bra 	$L__BB14_155;
	add.s32 	%r1587, %r7, -1;
	setp.gt.s32 	%p509, %r1587, %r8;
	@%p509 bra 	$L__BB14_155;
	setp.eq.s32 	%p510, %r8, %r1587;
	selp.b32 	%r1587, %r1587, 0, %p510;
$L__BB14_155:
	max.s32 	%r1188, %r1587, 1;
	setp.le.s32 	%p511, %r1188, %r9;
	mov.u32 	%r1588, %r9;
	@%p511 bra 	$L__BB14_159;
	setp.lt.u32 	%p512, %r1587, 2;
	mov.b32 	%r1588, 0;
	@%p512 bra 	$L__BB14_159;
	add.s32 	%r1588, %r1587, -1;
	setp.gt.s32 	%p513, %r1588, %r9;
	@%p513 bra 	$L__BB14_159;
	setp.eq.s32 	%p514, %r9, %r1588;
	selp.b32 	%r1588, %r1588, 0, %p514;
$L__BB14_159:
	max.s32 	%r1190, %r1588, 1;
	setp.le.s32 	%p515, %r1190, %r10;
	mov.u32 	%r1589, %r10;
	@%p515 bra 	$L__BB14_163;
	setp.lt.u32 	%p516, %r1588, 2;
	mov.b32 	%r1589, 0;
	@%p516 bra 	$L__BB14_163;
	add.s32 	%r1589, %r1588, -1;
	setp.gt.s32 	%p517, %r1589, %r10;
	@%p517 bra 	$L__BB14_163;
	setp.eq.s32 	%p518, %r10, %r1589;
	selp.b32 	%r1589, %r1589, 0, %p518;
$L__BB14_163:
	max.s32 	%r1192, %r1589, 1;
	setp.le.s32 	%p519, %r1192, %r11;
	mov.u32 	%r1590, %r11;
	@%p519 bra 	$L__BB14_167;
	setp.lt.u32 	%p520, %r1589, 2;
	mov.b32 	%r1590, 0;
	@%p520 bra 	$L__BB14_167;
	add.s32 	%r1590, %r1589, -1;
	setp.gt.s32 	%p521, %r1590, %r11;
	@%p521 bra 	$L__BB14_167;
	setp.eq.s32 	%p522, %r11, %r1590;
	selp.b32 	%r1590, %r1590, 0, %p522;
$L__BB14_167:
	max.s32 	%r1194, %r1590, 1;
	setp.le.s32 	%p523, %r1194, %r12;
	mov.u32 	%r1591, %r12;
	@%p523 bra 	$L__BB14_171;
	setp.lt.u32 	%p524, %r1590, 2;
	mov.b32 	%r1591, 0;
	@%p524 bra 	$L__BB14_171;
	add.s32 	%r1591, %r1590, -1;
	setp.gt.s32 	%p525, %r1591, %r12;
	@%p525 bra 	$L__BB14_171;
	setp.eq.s32 	%p526, %r12, %r1591;
	selp.b32 	%r1591, %r1591, 0, %p526;
$L__BB14_171:
	max.s32 	%r1196, %r1591, 1;
	setp.le.s32 	%p527, %r1196, %r13;
	mov.u32 	%r1592, %r13;
	@%p527 bra 	$L__BB14_175;
	setp.lt.u32 	%p528, %r1591, 2;
	mov.b32 	%r1592, 0;
	@%p528 bra 	$L__BB14_175;
	add.s32 	%r1592, %r1591, -1;
	setp.gt.s32 	%p529, %r1592, %r13;
	@%p529 bra 	$L__BB14_175;
	setp.eq.s32 	%p530, %r13, %r1592;
	selp.b32 	%r1592, %r1592, 0, %p530;
$L__BB14_175:
	max.s32 	%r1198, %r1592, 1;
	setp.le.s32 	%p531, %r1198, %r14;
	mov.u32 	%r1593, %r14;
	@%p531 bra 	$L__BB14_179;
	setp.lt.u32 	%p532, %r1592, 2;
	mov.b32 	%r1593, 0;
	@%p532 bra 	$L__BB14_179;
	add.s32 	%r1593, %r1592, -1;
	setp.gt.s32 	%p533, %r1593, %r14;
	@%p533 bra 	$L__BB14_179;
	setp.eq.s32 	%p534, %r14, %r1593;
	selp.b32 	%r1593, %r1593, 0, %p534;
$L__BB14_179:
	max.s32 	%r1200, %r1593, 1;
	setp.le.s32 	%p535, %r1200, %r15;
	mov.u32 	%r1594, %r15;
	@%p535 bra 	$L__BB14_183;
	setp.lt.u32 	%p536, %r1593, 2;
	mov.b32 	%r1594, 0;
	@%p536 bra 	$L__BB14_183;
	add.s32 	%r1594, %r1593, -1;
	setp.gt.s32 	%p537, %r1594, %r15;
	@%p537 bra 	$L__BB14_183;
	setp.eq.s32 	%p538, %r15, %r1594;
	selp.b32 	%r1594, %r1594, 0, %p538;
$L__BB14_183:
	max.s32 	%r1202, %r1594, 1;
	setp.le.s32 	%p539, %r1202, %r16;
	mov.u32 	%r1595, %r16;
	@%p539 bra 	$L__BB14_187;
	setp.lt.u32 	%p540, %r1594, 2;
	mov.b32 	%r1595, 0;
	@%p540 bra 	$L__BB14_187;
	add.s32 	%r1595, %r1594, -1;
	setp.gt.s32 	%p541, %r1595, %r16;
	@%p541 bra 	$L__BB14_187;
	setp.eq.s32 	%p542, %r16, %r1595;
	selp.b32 	%r1595, %r1595, 0, %p542;
$L__BB14_187:
	max.s32 	%r1204, %r1595, 1;
	setp.le.s32 	%p543, %r1204, %r17;
	mov.u32 	%r1596, %r17;
	@%p543 bra 	$L__BB14_191;
	setp.lt.u32 	%p544, %r1595, 2;
	mov.b32 	%r1596, 0;
	@%p544 bra 	$L__BB14_191;
	add.s32 	%r1596, %r1595, -1;
	setp.gt.s32 	%p545, %r1596, %r17;
	@%p545 bra 	$L__BB14_191;
	setp.eq.s32 	%p546, %r17, %r1596;
	selp.b32 	%r1596, %r1596, 0, %p546;
$L__BB14_191:
	max.s32 	%r1206, %r1596, 1;
	setp.le.s32 	%p547, %r1206, %r18;
	mov.u32 	%r1597, %r18;
	@%p547 bra 	$L__BB14_195;
	setp.lt.u32 	%p548, %r1596, 2;
	mov.b32 	%r1597, 0;
	@%p548 bra 	$L__BB14_195;
	add.s32 	%r1597, %r1596, -1;
	setp.gt.s32 	%p549, %r1597, %r18;
	@%p549 bra 	$L__BB14_195;
	setp.eq.s32 	%p550, %r18, %r1597;
	selp.b32 	%r1597, %r1597, 0, %p550;
$L__BB14_195:
	max.s32 	%r1208, %r1597, 1;
	setp.le.s32 	%p551, %r1208, %r19;
	mov.u32 	%r1598, %r19;
	@%p551 bra 	$L__BB14_199;
	setp.lt.u32 	%p552, %r1597, 2;
	mov.b32 	%r1598, 0;
	@%p552 bra 	$L__BB14_199;
	add.s32 	%r1598, %r1597, -1;
	setp.gt.s32 	%p553, %r1598, %r19;
	@%p553 bra 	$L__BB14_199;
	setp.eq.s32 	%p554, %r19, %r1598;
	selp.b32 	%r1598, %r1598, 0, %p554;
$L__BB14_199:
	max.s32 	%r1210, %r1598, 1;
	setp.le.s32 	%p555, %r1210, %r20;
	mov.u32 	%r1599, %r20;
	@%p555 bra 	$L__BB14_203;
	setp.lt.u32 	%p556, %r1598, 2;
	mov.b32 	%r1599, 0;
	@%p556 bra 	$L__BB14_203;
	add.s32 	%r1599, %r1598, -1;
	setp.gt.s32 	%p557, %r1599, %r20;
	@%p557 bra 	$L__BB14_203;
	setp.eq.s32 	%p558, %r20, %r1599;
	selp.b32 	%r1599, %r1599, 0, %p558;
$L__BB14_203:
	max.s32 	%r1212, %r1599, 1;
	setp.le.s32 	%p559, %r1212, %r21;
	mov.u32 	%r1600, %r21;
	@%p559 bra 	$L__BB14_207;
	setp.lt.u32 	%p560, %r1599, 2;
	mov.b32 	%r1600, 0;
	@%p560 bra 	$L__BB14_207;
	add.s32 	%r1600, %r1599, -1;
	setp.gt.s32 	%p561, %r1600, %r21;
	@%p561 bra 	$L__BB14_207;
	setp.eq.s32 	%p562, %r21, %r1600;
	selp.b32 	%r1600, %r1600, 0, %p562;
$L__BB14_207:
	mov.b32 	%r1216, 1;
	mov.b32 	%r1217, 0;
	mov.b32 	%r1218, -1;
	// begin inline asm
	shfl.sync.up.b32 %r1214, %r1600, %r1216, %r1217, %r1218;
	// end inline asm
	setp.ne.s32 	%p563, %r1600, 0;
	setp.ge.s32 	%p564, %r1600, %r1214;
	and.pred  	%p565, %p563, %p564;
	mov.u32 	%r1601, %r1600;
	@%p565 bra 	$L__BB14_210;
	setp.gt.s32 	%p566, %r1214, 1;
	add.s32 	%r1601, %r1214, -1;
	setp.gt.s32 	%p567, %r1601, %r1600;
	and.pred  	%p568, %p566, %p567;
	@%p568 bra 	$L__BB14_210;
	setp.gt.s32 	%p569, %r1214, 1;
	setp.eq.s32 	%p570, %r1600, %r1601;
	selp.b32 	%r1219, %r1601, 0, %p570;
	selp.b32 	%r1601, %r1219, 0, %p569;
$L__BB14_210:
	setp.lt.s32 	%p571, %r1163, 1;
	selp.b32 	%r1225, %r1600, %r1601, %p571;
	mov.b32 	%r1222, 2;
	mov.b32 	%r1223, 0;
	mov.b32 	%r1224, -1;
	// begin inline asm
	shfl.sync.up.b32 %r1220, %r1225, %r1222, %r1223, %r1224;
	// end inline asm
	max.s32 	%r1226, %r1220, 1;
	setp.le.s32 	%p572, %r1226, %r1225;
	mov.u32 	%r1602, %r1225;
	@%p572 bra 	$L__BB14_213;
	setp.gt.s32 	%p573, %r1220, 1;
	add.s32 	%r1602, %r1220, -1;
	setp.gt.s32 	%p574, %r1602, %r1225;
	and.pred  	%p575, %p573, %p574;
	@%p575 bra 	$L__BB14_213;
	setp.gt.s32 	%p576, %r1220, 1;
	setp.eq.s32 	%p577, %r1225, %r1602;
	selp.b32 	%r1227, %r1602, 0, %p577;
	selp.b32 	%r1602, %r1227, 0, %p576;
$L__BB14_213:
	setp.lt.s32 	%p578, %r1163, 2;
	selp.b32 	%r1233, %r1225, %r1602, %p578;
	mov.b32 	%r1230, 4;
	mov.b32 	%r1231, 0;
	mov.b32 	%r1232, -1;
	// begin inline asm
	shfl.sync.up.b32 %r1228, %r1233, %r1230, %r1231, %r1232;
	// end inline asm
	max.s32 	%r1234, %r1228, 1;
	setp.le.s32 	%p579, %r1234, %r1233;
	mov.u32 	%r1603, %r1233;
	@%p579 bra 	$L__BB14_216;
	setp.gt.s32 	%p580, %r1228, 1;
	add.s32 	%r1603, %r1228, -1;
	setp.gt.s32 	%p581, %r1603, %r1233;
	and.pred  	%p582, %p580, %p581;
	@%p582 bra 	$L__BB14_216;
	setp.gt.s32 	%p583, %r1228, 1;
	setp.eq.s32 	%p584, %r1233, %r1603;
	selp.b32 	%r1235, %r1603, 0, %p584;
	selp.b32 	%r1603, %r1235, 0, %p583;
$L__BB14_216:
	setp.lt.s32 	%p585, %r1163, 4;
	selp.b32 	%r1241, %r1233, %r1603, %p585;
	mov.b32 	%r1238, 8;
	mov.b32 	%r1239, 0;
	mov.b32 	%r1240, -1;
	// begin inline asm
	shfl.sync.up.b32 %r1236, %r1241, %r1238, %r1239, %r1240;
	// end inline asm
	max.s32 	%r1242, %r1236, 1;
	setp.le.s32 	%p586, %r1242, %r1241;
	mov.u32 	%r1604, %r1241;
	@%p586 bra 	$L__BB14_219;
	setp.gt.s32 	%p587, %r1236, 1;
	add.s32 	%r1604, %r1236, -1;
	setp.gt.s32 	%p588, %r1604, %r1241;
	and.pred  	%p589, %p587, %p588;
	@%p589 bra 	$L__BB14_219;
	setp.gt.s32 	%p590, %r1236, 1;
	setp.eq.s32 	%p591, %r1241, %r1604;
	selp.b32 	%r1243, %r1604, 0, %p591;
	selp.b32 	%r1604, %r1243, 0, %p590;
$L__BB14_219:
	setp.lt.s32 	%p592, %r1163, 8;
	selp.b32 	%r1249, %r1241, %r1604, %p592;
	mov.b32 	%r1246, 16;
	mov.b32 	%r1247, 0;
	mov.b32 	%r1248, -1;
	// begin inline asm
	shfl.sync.up.b32 %r1244, %r1249, %r1246, %r1247, %r1248;
	// end inline asm
	max.s32 	%r1250, %r1244, 1;
	setp.le.s32 	%p593, %r1250, %r1249;
	mov.u32 	%r1605, %r1249;
	@%p593 bra 	$L__BB14_222;
	setp.gt.s32 	%p594, %r1244, 1;
	add.s32 	%r1605, %r1244, -1;
	setp.gt.s32 	%p595, %r1605, %r1249;
	and.pred  	%p596, %p594, %p595;
	@%p596 bra 	$L__BB14_222;
	setp.gt.s32 	%p597, %r1244, 1;
	setp.eq.s32 	%p598, %r1249, %r1605;
	selp.b32 	%r1251, %r1605, 0, %p598;
	selp.b32 	%r1605, %r1251, 0, %p597;
$L__BB14_222:
	setp.lt.s32 	%p599, %r1163, 16;
	selp.b32 	%r1253, %r1249, %r1605, %p599;
	mov.b32 	%r1254, 1;
	mov.b32 	%r1255, 0;
	mov.b32 	%r1256, -1;
	// begin inline asm
	shfl.sync.up.b32 %r1628, %r1253, %r1254, %r1255, %r1256;
	// end inline asm
	setp.ne.s32 	%p600, %r1163, 31;
	@%p600 bra 	$L__BB14_224;
	shl.b32 	%r1257, %r4, 2;
	add.s32 	%r1259, %r1185, %r1257;
	st.shared.u32 	[%r1259+16], %r1605;
$L__BB14_224:
	bar.sync 	0;
	ld.shared.v2.u32 	{%r1260, %r1261}, [_ZZN3cub18CUB_300001_SM_10006detail4scan16DeviceScanKernelINS2_10policy_hubIiiim14cmp_horizontalE10Policy1000EN6thrust24THRUST_300001_SM_1000_NS6detail15normal_iteratorINS9_10device_ptrIiEEEESE_NS0_13ScanTileStateIiLb1EEES5_NS0_8NullTypeEmiLb0ESH_EEvT0_T1_T2_iT3_T4_T5_E12temp_storage+16];
	max.s32 	%r1262, %r1260, 1;
	setp.le.s32 	%p601, %r1262, %r1261;
	mov.u32 	%r1606, %r1261;
	@%p601 bra 	$L__BB14_227;
	setp.gt.s32 	%p602, %r1260, 1;
	add.s32 	%r1606, %r1260, -1;
	setp.gt.s32 	%p603, %r1606, %r1261;
	and.pred  	%p604, %p602, %p603;
	@%p604 bra 	$L__BB14_227;
	setp.gt.s32 	%p605, %r1260, 1;
	setp.eq.s32 	%p606, %r1261, %r1606;
	selp.b32 	%r1263, %r1606, 0, %p606;
	selp.b32 	%r1606, %r1263, 0, %p605;
$L__BB14_227:
	ld.shared.u32 	%r1264, [_ZZN3cub18CUB_300001_SM_10006detail4scan16DeviceScanKernelINS2_10policy_hubIiiim14cmp_horizontalE10Policy1000EN6thrust24THRUST_300001_SM_1000_NS6detail15normal_iteratorINS9_10device_ptrIiEEEESE_NS0_13ScanTileStateIiLb1EEES5_NS0_8NullTypeEmiLb0ESH_EEvT0_T1_T2_iT3_T4_T5_E12temp_storage+24];
	max.s32 	%r1265, %r1606, 1;
	setp.le.s32 	%p607, %r1265, %r1264;
	mov.u32 	%r1607, %r1264;
	@%p607 bra 	$L__BB14_230;
	setp.gt.s32 	%p608, %r1606, 1;
	add.s32 	%r1607, %r1606, -1;
	setp.gt.s32 	%p609, %r1607, %r1264;
	and.pred  	%p610, %p608, %p609;
	@%p610 bra 	$L__BB14_230;
	setp.gt.s32 	%p611, %r1606, 1;
	setp.eq.s32 	%p612, %r1264, %r1607;
	selp.b32 	%r1266, %r1607, 0, %p612;
	selp.b32 	%r1607, %r1266, 0, %p611;
$L__BB14_230:
	setp.eq.s32 	%p613, %r4, 3;
	setp.eq.s32 	%p614, %r4, 2;
	selp.b32 	%r1267, %r1606, %r1260, %p614;
	selp.b32 	%r229, %r1607, %r1267, %p613;
	ld.shared.u32 	%r1268, [_ZZN3cub18CUB_300001_SM_10006detail4scan16DeviceScanKernelINS2_10policy_hubIiiim14cmp_horizontalE10Policy1000EN6thrust24THRUST_300001_SM_1000_NS6detail15normal_iteratorINS9_10device_ptrIiEEEESE_NS0_13ScanTileStateIiLb1EEES5_NS0_8NullTypeEmiLb0ESH_EEvT0_T1_T2_iT3_T4_T5_E12temp_storage+28];
	max.s32 	%r1269, %r1607, 1;
	setp.le.s32 	%p615, %r1269, %r1268;
	mov.u32 	%r1608, %r1268;
	@%p615 bra 	$L__BB14_233;
	setp.gt.s32 	%p616, %r1607, 1;
	add.s32 	%r1608, %r1607, -1;
	setp.gt.s32 	%p617, %r1608, %r1268;
	and.pred  	%p618, %p616, %p617;
	@%p618 bra 	$L__BB14_233;
	setp.gt.s32 	%p619, %r1607, 1;
	setp.eq.s32 	%p620, %r1268, %r1608;
	selp.b32 	%r1270, %r1608, 0, %p620;
	selp.b32 	%r1608, %r1270, 0, %p619;
$L__BB14_233:
	setp.lt.u32 	%p621, %r2, 32;
	@%p621 bra 	$L__BB14_238;
	max.s32 	%r1271, %r229, 1;
	setp.le.s32 	%p622, %r1271, %r1628;
	mov.u32 	%r1609, %r1628;
	@%p622 bra 	$L__BB14_237;
	setp.gt.s32 	%p623, %r229, 1;
	add.s32 	%r1609, %r229, -1;
	setp.gt.s32 	%p624, %r1609, %r1628;
	and.pred  	%p625, %p623, %p624;
	@%p625 bra 	$L__BB14_237;
	setp.gt.s32 	%p626, %r229, 1;
	setp.eq.s32 	%p627, %r1628, %r1609;
	selp.b32 	%r1272, %r1609, 0, %p627;
	selp.b32 	%r1609, %r1272, 0, %p626;
$L__BB14_237:
	setp.eq.s32 	%p628, %r1163, 0;
	selp.b32 	%r1628, %r229, %r1609, %p628;
	bra.uni 	$L__BB14_307;
$L__BB14_238:
	setp.ne.s32 	%p629, %r2, 0;
	mul.wide.s32 	%rd40, %r1, 8;
	add.s64 	%rd7, %rd1, %rd40;
	@%p629 bra 	$L__BB14_240;
	st.shared.u32 	[_ZZN3cub18CUB_300001_SM_10006detail4scan16DeviceScanKernelINS2_10policy_hubIiiim14cmp_horizontalE10Policy1000EN6thrust24THRUST_300001_SM_1000_NS6detail15normal_iteratorINS9_10device_ptrIiEEEESE_NS0_13ScanTileStateIiLb1EEES5_NS0_8NullTypeEmiLb0ESH_EEvT0_T1_T2_iT3_T4_T5_E12temp_storage+12], %r1608;
	add.s64 	%rd41, %rd7, 256;
	mov.b32 	%r1273, 100;
	// begin inline asm
	st.relaxed.gpu.v2.u32 [%rd41], {%r1273, %r1608};
	// end inline asm
$L__BB14_240:
	not.b32 	%r1275, %r2;
	add.s32 	%r1618, %r1, %r1275;
	mov.u32 	%r239, %nctaid.x;
	setp.gt.u32 	%p630, %r239, 499;
	@%p630 bra 	$L__BB14_242;
	membar.cta;
	bra.uni 	$L__BB14_243;
$L__BB14_242:
	mov.b32 	%r1276, 450;
	// begin inline asm
	nanosleep.u32 %r1276;
	// end inline asm
$L__BB14_243:
	mul.wide.s32 	%rd43, %r1618, 8;
	add.s64 	%rd44, %rd1, %rd43;
	add.s64 	%rd42, %rd44, 256;
	// begin inline asm
	ld.relaxed.gpu.v2.u32 {%r1617, %r1611}, [%rd42];
	// end inline asm
$L__BB14_244:
	setp.eq.s32 	%p631, %r1617, 99;
	mov.b32 	%r1279, -1;
	vote.sync.any.pred 	%p632, %p631, %r1279;
	not.pred 	%p633, %p632;
	@%p633 bra 	$L__BB14_249;
	setp.gt.u32 	%p798, %r239, 499;
	@%p798 bra 	$L__BB14_247;
	membar.cta;
	bra.uni 	$L__BB14_248;
$L__BB14_247:
	mov.b32 	%r1411, 350;
	// begin inline asm
	nanosleep.u32 %r1411;
	// end inline asm
$L__BB14_248:
	// begin inline asm
	ld.relaxed.gpu.v2.u32 {%r1617, %r1611}, [%rd42];
	// end inline asm
	bra.uni 	$L__BB14_244;
$L__BB14_249:
	setp.eq.s32 	%p634, %r1617, 101;
	mov.b32 	%r1286, -1;
	vote.sync.ballot.b32 	%r1287, %p634, %r1286;
	// begin inline asm
	mov.u32 %r1281, %lanemask_ge;
	// end inline asm
	and.b32  	%r1288, %r1287, %r1281;
	or.b32  	%r1289, %r1288, -2147483648;
	add.s32 	%r1290, %r1289, -1;
	not.b32 	%r1291, %r1289;
	and.b32  	%r1292, %r1291, %r1290;
	popc.b32 	%r249, %r1292;
	mov.b32 	%r1284, 1;
	// begin inline asm
	shfl.sync.down.b32 %r1282, %r1611, %r1284, %r249, %r1286;
	// end inline asm
	setp.ge.s32 	%p636, %r1163, %r249;
	mov.u32 	%r1612, %r1611;
	@%p636 bra 	$L__BB14_253;
	max.s32 	%r1293, %r1282, 1;
	setp.le.s32 	%p637, %r1293, %r1611;
	mov.u32 	%r1612, %r1611;
	@%p637 bra 	$L__BB14_253;
	setp.gt.s32 	%p638, %r1282, 1;
	add.s32 	%r1612, %r1282, -1;
	setp.gt.s32 	%p639, %r1612, %r1611;
	and.pred  	%p640, %p638, %p639;
	@%p640 bra 	$L__BB14_253;
	setp.gt.s32 	%p641, %r1282, 1;
	setp.eq.s32 	%p642, %r1611, %r1612;
	selp.b32 	%r1294, %r1612, 0, %p642;
	selp.b32 	%r1612, %r1294, 0, %p641;
$L__BB14_253:
	mov.b32 	%r1297, 2;
	mov.b32 	%r1299, -1;
	// begin inline asm
	shfl.sync.down.b32 %r1295, %r1612, %r1297, %r249, %r1299;
	// end inline asm
	add.s32 	%r255, %r1163, 2;
	setp.gt.s32 	%p643, %r255, %r249;
	mov.u32 	%r1613, %r1612;
	@%p643 bra 	$L__BB14_257;
	max.s32 	%r1300, %r1295, 1;
	setp.le.s32 	%p644, %r1300, %r1612;
	mov.u32 	%r1613, %r1612;
	@%p644 bra 	$L__BB14_257;
	setp.gt.s32 	%p645, %r1295, 1;
	add.s32 	%r1613, %r1295, -1;
	setp.gt.s32 	%p646, %r1613, %r1612;
	and.pred  	%p647, %p645, %p646;
	@%p647 bra 	$L__BB14_257;
	setp.gt.s32 	%p648, %r1295, 1;
	setp.eq.s32 	%p649, %r1612, %r1613;
	selp.b32 	%r1301, %r1613, 0, %p649;
	selp.b32 	%r1613, %r1301, 0, %p648;
$L__BB14_257:
	mov.b32 	%r1304, 4;
	mov.b32 	%r1306, -1;
	// begin inline asm
	shfl.sync.down.b32 %r1302, %r1613, %r1304, %r249, %r1306;
	// end inline asm
	add.s32 	%r260, %r1163, 4;
	setp.gt.s32 	%p650, %r260, %r249;
	mov.u32 	%r1614, %r1613;
	@%p650 bra 	$L__BB14_261;
	max.s32 	%r1307, %r1302, 1;
	setp.le.s32 	%p651, %r1307, %r1613;
	mov.u32 	%r1614, %r1613;
	@%p651 bra 	$L__BB14_261;
	setp.gt.s32 	%p652, %r1302, 1;
	add.s32 	%r1614, %r1302, -1;
	setp.gt.s32 	%p653, %r1614, %r1613;
	and.pred  	%p654, %p652, %p653;
	@%p654 bra 	$L__BB14_261;
	setp.eq.s32 	%p656, %r1613, %r1614;
	selp.b32 	%r1308, %r1614, 0, %p656;
	selp.b32 	%r1614, %r1308, 0, %p652;
$L__BB14_261:
	mov.b32 	%r1311, 8;
	mov.b32 	%r1313, -1;
	// begin inline asm
	shfl.sync.down.b32 %r1309, %r1614, %r1311, %r249, %r1313;
	// end inline asm
	add.s32 	%r265, %r1163, 8;
	setp.gt.s32 	%p657, %r265, %r249;
	mov.u32 	%r1615, %r1614;
	@%p657 bra 	$L__BB14_265;
	max.s32 	%r1314, %r1309, 1;
	setp.le.s32 	%p658, %r1314, %r1614;
	mov.u32 	%r1615, %r1614;
	@%p658 bra 	$L__BB14_265;
	setp.gt.s32 	%p659, %r1309, 1;
	add.s32 	%r1615, %r1309, -1;
	setp.gt.s32 	%p660, %r1615, %r1614;
	and.pred  	%p661, %p659, %p660;
	@%p661 bra 	$L__BB14_265;
	setp.eq.s32 	%p663, %r1614, %r1615;
	selp.b32 	%r1315, %r1615, 0, %p663;
	selp.b32 	%r1615, %r1315, 0, %p659;
$L__BB14_265:
	mov.b32 	%r1318, 16;
	mov.b32 	%r1320, -1;
	// begin inline asm
	shfl.sync.down.b32 %r1316, %r1615, %r1318, %r249, %r1320;
	// end inline asm
	add.s32 	%r270, %r1163, 16;
	setp.gt.s32 	%p664, %r270, %r249;
	mov.u32 	%r1619, %r1615;
	@%p664 bra 	$L__BB14_269;
	max.s32 	%r1321, %r1316, 1;
	setp.le.s32 	%p665, %r1321, %r1615;
	mov.u32 	%r1619, %r1615;
	@%p665 bra 	$L__BB14_269;
	setp.gt.s32 	%p666, %r1316, 1;
	add.s32 	%r1619, %r1316, -1;
	setp.gt.s32 	%p667, %r1619, %r1615;
	and.pred  	%p668, %p666, %p667;
	@%p668 bra 	$L__BB14_269;
	setp.eq.s32 	%p670, %r1615, %r1619;
	selp.b32 	%r1322, %r1619, 0, %p670;
	selp.b32 	%r1619, %r1322, 0, %p666;
$L__BB14_269:
	add.s64 	%rd9, %rd1, 256;
$L__BB14_270:
	mov.u32 	%r275, %r1619;
	setp.ne.s32 	%p671, %r1617, 101;
	mov.b32 	%r1323, -1;
	vote.sync.all.pred 	%p672, %p671, %r1323;
	not.pred 	%p673, %p672;
	@%p673 bra 	$L__BB14_300;
	mul.wide.s32 	%rd47, %r1618, 8;
	add.s64 	%rd48, %rd9, %rd47;
	add.s64 	%rd46, %rd48, -256;
	// begin inline asm
	ld.relaxed.gpu.v2.u32 {%r1617, %r1621}, [%rd46];
	// end inline asm
$L__BB14_272:
	setp.eq.s32 	%p751, %r1617, 99;
	mov.b32 	%r1363, -1;
	vote.sync.any.pred 	%p752, %p751, %r1363;
	not.pred 	%p753, %p752;
	@%p753 bra 	$L__BB14_277;
	setp.gt.u32 	%p797, %r239, 499;
	@%p797 bra 	$L__BB14_275;
	membar.cta;
	bra.uni 	$L__BB14_276;
$L__BB14_275:
	mov.b32 	%r1408, 350;
	// begin inline asm
	nanosleep.u32 %r1408;
	// end inline asm
$L__BB14_276:
	// begin inline asm
	ld.relaxed.gpu.v2.u32 {%r1617, %r1621}, [%rd46];
	// end inline asm
	bra.uni 	$L__BB14_272;
$L__BB14_277:
	setp.eq.s32 	%p754, %r1617, 101;
	mov.b32 	%r1369, -1;
	vote.sync.ballot.b32 	%r1370, %p754, %r1369;
	and.b32  	%r1371, %r1370, %r1281;
	or.b32  	%r1372, %r1371, -2147483648;
	add.s32 	%r1373, %r1372, -1;
	not.b32 	%r1374, %r1372;
	and.b32  	%r1375, %r1374, %r1373;
	popc.b32 	%r285, %r1375;
	mov.b32 	%r1367, 1;
	// begin inline asm
	shfl.sync.down.b32 %r1365, %r1621, %r1367, %r285, %r1369;
	// end inline asm
	setp.ge.s32 	%p756, %r1163, %r285;
	mov.u32 	%r1622, %r1621;
	@%p756 bra 	$L__BB14_281;
	max.s32 	%r1376, %r1365, 1;
	setp.le.s32 	%p757, %r1376, %r1621;
	mov.u32 	%r1622, %r1621;
	@%p757 bra 	$L__BB14_281;
	setp.gt.s32 	%p758, %r1365, 1;
	add.s32 	%r1622, %r1365, -1;
	setp.gt.s32 	%p759, %r1622, %r1621;
	and.pred  	%p760, %p758, %p759;
	@%p760 bra 	$L__BB14_281;
	setp.eq.s32 	%p762, %r1621, %r1622;
	selp.b32 	%r1377, %r1622, 0, %p762;
	selp.b32 	%r1622, %r1377, 0, %p758;
$L__BB14_281:
	mov.b32 	%r1380, 2;
	mov.b32 	%r1382, -1;
	// begin inline asm
	shfl.sync.down.b32 %r1378, %r1622, %r1380, %r285, %r1382;
	// end inline asm
	setp.gt.s32 	%p763, %r255, %r285;
	mov.u32 	%r1623, %r1622;
	@%p763 bra 	$L__BB14_285;
	max.s32 	%r1383, %r1378, 1;
	setp.le.s32 	%p764, %r1383, %r1622;
	mov.u32 	%r1623, %r1622;
	@%p764 bra 	$L__BB14_285;
	setp.gt.s32 	%p765, %r1378, 1;
	add.s32 	%r1623, %r1378, -1;
	setp.gt.s32 	%p766, %r1623, %r1622;
	and.pred  	%p767, %p765, %p766;
	@%p767 bra 	$L__BB14_285;
	setp.eq.s32 	%p769, %r1622, %r1623;
	selp.b32 	%r1384, %r1623, 0, %p769;
	selp.b32 	%r1623, %r1384, 0, %p765;
$L__BB14_285:
	mov.b32 	%r1387, 4;
	mov.b32 	%r1389, -1;
	// begin inline asm
	shfl.sync.down.b32 %r1385, %r1623, %r1387, %r285, %r1389;
	// end inline asm
	setp.gt.s32 	%p770, %r260, %r285;
	mov.u32 	%r1624, %r1623;
	@%p770 bra 	$L__BB14_289;
	max.s32 	%r1390, %r1385, 1;
	setp.le.s32 	%p771, %r1390, %r1623;
	mov.u32 	%r1624, %r1623;
	@%p771 bra 	$L__BB14_289;
	setp.gt.s32 	%p772, %r1385, 1;
	add.s32 	%r1624, %r1385, -1;
	setp.gt.s32 	%p773, %r1624, %r1623;
	and.pred  	%p774, %p772, %p773;
	@%p774 bra 	$L__BB14_289;
	setp.eq.s32 	%p776, %r1623, %r1624;
	selp.b32 	%r1391, %r1624, 0, %p776;
	selp.b32 	%r1624, %r1391, 0, %p772;
$L__BB14_289:
	mov.b32 	%r1394, 8;
	mov.b32 	%r1396, -1;
	// begin inline asm
	shfl.sync.down.b32 %r1392, %r1624, %r1394, %r285, %r1396;
	// end inline asm
	setp.gt.s32 	%p777, %r265, %r285;
	mov.u32 	%r1625, %r1624;
	@%p777 bra 	$L__BB14_293;
	max.s32 	%r1397, %r1392, 1;
	setp.le.s32 	%p778, %r1397, %r1624;
	mov.u32 	%r1625, %r1624;
	@%p778 bra 	$L__BB14_293;
	setp.gt.s32 	%p779, %r1392, 1;
	add.s32 	%r1625, %r1392, -1;
	setp.gt.s32 	%p780, %r1625, %r1624;
	and.pred  	%p781, %p779, %p780;
	@%p781 bra 	$L__BB14_293;
	setp.eq.s32 	%p783, %r1624, %r1625;
	selp.b32 	%r1398, %r1625, 0, %p783;
	selp.b32 	%r1625, %r1398, 0, %p779;
$L__BB14_293:
	mov.b32 	%r1401, 16;
	mov.b32 	%r1403, -1;
	// begin inline asm
	shfl.sync.down.b32 %r1399, %r1625, %r1401, %r285, %r1403;
	// end inline asm
	setp.gt.s32 	%p784, %r270, %r285;
	mov.u32 	%r1626, %r1625;
	@%p784 bra 	$L__BB14_297;
	max.s32 	%r1404, %r1399, 1;
	setp.le.s32 	%p785, %r1404, %r1625;
	mov.u32 	%r1626, %r1625;
	@%p785 bra 	$L__BB14_297;
	setp.gt.s32 	%p786, %r1399, 1;
	add.s32 	%r1626, %r1399, -1;
	setp.gt.s32 	%p787, %r1626, %r1625;
	and.pred  	%p788, %p786, %p787;
	@%p788 bra 	$L__BB14_297;
	setp.eq.s32 	%p790, %r1625, %r1626;
	selp.b32 	%r1405, %r1626, 0, %p790;
	selp.b32 	%r1626, %r1405, 0, %p786;
$L__BB14_297:
	add.s32 	%r1618, %r1618, -32;
	max.s32 	%r1406, %r1626, 1;
	setp.le.s32 	%p791, %r1406, %r275;
	mov.u32 	%r1619, %r275;
	@%p791 bra 	$L__BB14_270;
	setp.gt.s32 	%p792, %r1626, 1;
	add.s32 	%r1619, %r1626, -1;
	setp.gt.s32 	%p793, %r1619, %r275;
	and.pred  	%p794, %p792, %p793;
	@%p794 bra 	$L__BB14_270;
	setp.eq.s32 	%p796, %r275, %r1619;
	selp.b32 	%r1407, %r1619, 0, %p796;
	selp.b32 	%r1619, %r1407, 0, %p792;
	bra.uni 	$L__BB14_270;
$L__BB14_300:
	setp.ne.s32 	%p674, %r2, 0;
	@%p674 bra 	$L__BB14_305;
	max.s32 	%r1325, %r275, 1;
	setp.le.s32 	%p675, %r1325, %r1608;
	mov.u32 	%r1627, %r1608;
	@%p675 bra 	$L__BB14_304;
	setp.gt.s32 	%p676, %r275, 1;
	add.s32 	%r1627, %r275, -1;
	setp.gt.s32 	%p677, %r1627, %r1608;
	and.pred  	%p678, %p676, %p677;
	@%p678 bra 	$L__BB14_304;
	setp.gt.s32 	%p679, %r275, 1;
	setp.eq.s32 	%p680, %r1608, %r1627;
	selp.b32 	%r1326, %r1627, 0, %p680;
	selp.b32 	%r1627, %r1326, 0, %p679;
$L__BB14_304:
	add.s64 	%rd45, %rd7, 256;
	mov.b32 	%r1327, 101;
	// begin inline asm
	st.relaxed.gpu.v2.u32 [%rd45], {%r1327, %r1627};
	// end inline asm
	st.shared.u32 	[_ZZN3cub18CUB_300001_SM_10006detail4scan16DeviceScanKernelINS2_10policy_hubIiiim14cmp_horizontalE10Policy1000EN6thrust24THRUST_300001_SM_1000_NS6detail15normal_iteratorINS9_10device_ptrIiEEEESE_NS0_13ScanTileStateIiLb1EEES5_NS0_8NullTypeEmiLb0ESH_EEvT0_T1_T2_iT3_T4_T5_E12temp_storage+4], %r275;
	st.shared.u32 	[_ZZN3cub18CUB_300001_SM_10006detail4scan16DeviceScanKernelINS2_10policy_hubIiiim14cmp_horizontalE10Policy1000EN6thrust24THRUST_300001_SM_1000_NS6detail15normal_iteratorINS9_10device_ptrIiEEEESE_NS0_13ScanTileStateIiLb1EEES5_NS0_8NullTypeEmiLb0ESH_EEvT0_T1_T2_iT3_T4_T5_E12temp_storage+8], %r1627;
$L__BB14_305:
	setp.ne.s32 	%p681, %r1163, 0;
	@%p681 bra 	$L__BB14_307;
	st.shared.u32 	[_ZZN3cub18CUB_300001_SM_10006detail4scan16DeviceScanKernelINS2_10policy_hubIiiim14cmp_horizontalE10Policy1000EN6thrust24THRUST_300001_SM_1000_NS6detail15normal_iteratorINS9_10device_ptrIiEEEESE_NS0_13ScanTileStateIiLb1EEES5_NS0_8NullTypeEmiLb0ESH_EEvT0_T1_T2_iT3_T4_T5_E12temp_storage+36], %r275;
	mov.u32 	%r1628, %r275;
$L__BB14_307:
	bar.sync 	0;
	ld.shared.u32 	%r313, [_ZZN3cub18CUB_300001_SM_10006detail4scan16DeviceScanKernelINS2_10policy_hubIiiim14cmp_horizontalE10Policy1000EN6thrust24THRUST_300001_SM_1000_NS6detail15normal_iteratorINS9_10device_ptrIiEEEESE_NS0_13ScanTileStateIiLb1EEES5_NS0_8NullTypeEmiLb0ESH_EEvT0_T1_T2_iT3_T4_T5_E12temp_storage+36];
	setp.eq.s32 	%p682, %r2, 0;
	mov.u32 	%r1629, %r1628;
	@%p682 bra 	$L__BB14_311;
	max.s32 	%r1329, %r313, 1;
	setp.le.s32 	%p683, %r1329, %r1628;
	mov.u32 	%r1629, %r1628;
	@%p683 bra 	$L__BB14_311;
	setp.gt.s32 	%p684, %r313, 1;
	add.s32 	%r1629, %r313, -1;
	setp.gt.s32 	%p685, %r1629, %r1628;
	and.pred  	%p686, %p684, %p685;
	@%p686 bra 	$L__BB14_311;
	setp.gt.s32 	%p687, %r313, 1;
	setp.eq.s32 	%p688, %r1628, %r1629;
	selp.b32 	%r1330, %r1629, 0, %p688;
	selp.b32 	%r1629, %r1330, 0, %p687;
$L__BB14_311:
	max.s32 	%r1331, %r1629, 1;
	setp.le.s32 	%p689, %r1331, %r7;
	mov.u32 	%r1658, %r7;
	@%p689 bra 	$L__BB14_314;
	setp.gt.s32 	%p690, %r1629, 1;
	add.s32 	%r1658, %r1629, -1;
	setp.gt.s32 	%p691, %r1658, %r7;
	and.pred  	%p692, %p690, %p691;
	@%p692 bra 	$L__BB14_314;
	setp.gt.s32 	%p693, %r1629, 1;
	setp.eq.s32 	%p694, %r7, %r1658;
	selp.b32 	%r1332, %r1658, 0, %p694;
	selp.b32 	%r1658, %r1332, 0, %p693;
$L__BB14_314:
	max.s32 	%r1333, %r1658, 1;
	setp.le.s32 	%p695, %r1333, %r8;
	mov.u32 	%r1657, %r8;
	@%p695 bra 	$L__BB14_318;
	setp.lt.s32 	%p696, %r1658, 2;
	mov.b32 	%r1657, 0;
	@%p696 bra 	$L__BB14_318;
	add.s32 	%r1657, %r1658, -1;
	setp.gt.s32 	%p697, %r1657, %r8;
	@%p697 bra 	$L__BB14_318;
	setp.eq.s32 	%p698, %r8, %r1657;
	selp.b32 	%r1657, %r1657, 0, %p698;
$L__BB14_318:
	max.s32 	%r1335, %r1657, 1;
	setp.le.s32 	%p699, %r1335, %r9;
	mov.u32 	%r1656, %r9;
	@%p699 bra 	$L__BB14_322;
	setp.lt.u32 	%p700, %r1657, 2;
	mov.b32 	%r1656, 0;
	@%p700 bra 	$L__BB14_322;
	add.s32 	%r1656, %r1657, -1;
	setp.gt.s32 	%p701, %r1656, %r9;
	@%p701 bra 	$L__BB14_322;
	setp.eq.s32 	%p702, %r9, %r1656;
	selp.b32 	%r1656, %r1656, 0, %p702;
$L__BB14_322:
	max.s32 	%r1337, %r1656, 1;
	setp.le.s32 	%p703, %r1337, %r10;
	mov.u32 	%r1655, %r10;
	@%p703 bra 	$L__BB14_326;
	setp.lt.u32 	%p704, %r1656, 2;
	mov.b32 	%r1655, 0;
	@%p704 bra 	$L__BB14_326;
	add.s32 	%r1655, %r1656, -1;
	setp.gt.s32 	%p705, %r1655, %r10;
	@%p705 bra 	$L__BB14_326;
	setp.eq.s32 	%p706, %r10, %r1655;
	selp.b32 	%r1655, %r1655, 0, %p706;
$L__BB14_326:
	max.s32 	%r1339, %r1655, 1;
	setp.le.s32 	%p707, %r1339, %r11;
	mov.u32 	%r1654, %r11;
	@%p707 bra 	$L__BB14_330;
	setp.lt.u32 	%p708, %r1655, 2;
	mov.b32 	%r1654, 0;
	@%p708 bra 	$L__BB14_330;
	add.s32 	%r1654, %r1655, -1;
	setp.gt.s32 	%p709, %r1654, %r11;
	@%p709 bra 	$L__BB14_330;
	setp.eq.s32 	%p710, %r11, %r1654;
	selp.b32 	%r1654, %r1654, 0, %p710;
$L__BB14_330:
	max.s32 	%r1341, %r1654, 1;
	setp.le.s32 	%p711, %r1341, %r12;
	mov.u32 	%r1653, %r12;
	@%p711 bra 	$L__BB14_334;
	setp.lt.u32 	%p712, %r1654, 2;
	mov.b32 	%r1653, 0;
	@%p712 bra 	$L__BB14_334;
	add.s32 	%r1653, %r1654, -1;
	setp.gt.s32 	%p713, %r1653, %r12;
	@%p713 bra 	$L__BB14_334;
	setp.eq.s32 	%p714, %r12, %r1653;
	selp.b32 	%r1653, %r1653, 0, %p714;
$L__BB14_334:
	max.s32 	%r1343, %r1653, 1;
	setp.le.s32 	%p715, %r1343, %r13;
	mov.u32 	%r1652, %r13;
	@%p715 bra 	$L__BB14_338;
	setp.lt.u32 	%p716, %r1653, 2;
	mov.b32 	%r1652, 0;
	@%p716 bra 	$L__BB14_338;
	add.s32 	%r1652, %r1653, -1;
	setp.gt.s32 	%p717, %r1652, %r13;
	@%p717 bra 	$L__BB14_338;
	setp.eq.s32 	%p718, %r13, %r1652;
	selp.b32 	%r1652, %r1652, 0, %p718;
$L__BB14_338:
	max.s32 	%r1345, %r1652, 1;
	setp.le.s32 	%p719, %r1345, %r14;
	mov.u32 	%r1651, %r14;
	@%p719 bra 	$L__BB14_342;
	setp.lt.u32 	%p720, %r1652, 2;
	mov.b32 	%r1651, 0;
	@%p720 bra 	$L__BB14_342;
	add.s32 	%r1651, %r1652, -1;
	setp.gt.s32 	%p721, %r1651, %r14;
	@%p721 bra 	$L__BB14_342;
	setp.eq.s32 	%p722, %r14, %r1651;
	selp.b32 	%r1651, %r1651, 0, %p722;
$L__BB14_342:
	max.s32 	%r1347, %r1651, 1;
	setp.le.s32 	%p723, %r1347, %r15;
	mov.u32 	%r1650, %r15;
	@%p723 bra 	$L__BB14_346;
	setp.lt.u32 	%p724, %r1651, 2;
	mov.b32 	%r1650, 0;
	@%p724 bra 	$L__BB14_346;
	add.s32 	%r1650, %r1651, -1;
	setp.gt.s32 	%p725, %r1650, %r15;
	@%p725 bra 	$L__BB14_346;
	setp.eq.s32 	%p726, %r15, %r1650;
	selp.b32 	%r1650, %r1650, 0, %p726;
$L__BB14_346:
	max.s32 	%r1349, %r1650, 1;
	setp.le.s32 	%p727, %r1349, %r16;
	mov.u32 	%r1649, %r16;
	@%p727 bra 	$L__BB14_350;
	setp.lt.u32 	%p728, %r1650, 2;
	mov.b32 	%r1649, 0;
	@%p728 bra 	$L__BB14_350;
	add.s32 	%r1649, %r1650, -1;
	setp.gt.s32 	%p729, %r1649, %r16;
	@%p729 bra 	$L__BB14_350;
	setp.eq.s32 	%p730, %r16, %r1649;
	selp.b32 	%r1649, %r1649, 0, %p730;
$L__BB14_350:
	max.s32 	%r1351, %r1649, 1;
	setp.le.s32 	%p731, %r1351, %r17;
	mov.u32 	%r1648, %r17;
	@%p731 bra 	$L__BB14_354;
	setp.lt.u32 	%p732, %r1649, 2;
	mov.b32 	%r1648, 0;
	@%p732 bra 	$L__BB14_354;
	add.s32 	%r1648, %r1649, -1;
	setp.gt.s32 	%p733, %r1648, %r17;
	@%p733 bra 	$L__BB14_354;
	setp.eq.s32 	%p734, %r17, %r1648;
	selp.b32 	%r1648, %r1648, 0, %p734;
$L__BB14_354:
	max.s32 	%r1353, %r1648, 1;
	setp.le.s32 	%p735, %r1353, %r18;
	mov.u32 	%r1647, %r18;
	@%p735 bra 	$L__BB14_358;
	setp.lt.u32 	%p736, %r1648, 2;
	mov.b32 	%r1647, 0;
	@%p736 bra 	$L__BB14_358;
	add.s32 	%r1647, %r1648, -1;
	setp.gt.s32 	%p737, %r1647, %r18;
	@%p737 bra 	$L__BB14_358;
	setp.eq.s32 	%p738, %r18, %r1647;
	selp.b32 	%r1647, %r1647, 0, %p738;
$L__BB14_358:
	max.s32 	%r1355, %r1647, 1;
	setp.le.s32 	%p739, %r1355, %r19;
	mov.u32 	%r1646, %r19;
	@%p739 bra 	$L__BB14_362;
	setp.lt.u32 	%p740, %r1647, 2;
	mov.b32 	%r1646, 0;
	@%p740 bra 	$L__BB14_362;
	add.s32 	%r1646, %r1647, -1;
	setp.gt.s32 	%p741, %r1646, %r19;
	@%p741 bra 	$L__BB14_362;
	setp.eq.s32 	%p742, %r19, %r1646;
	selp.b32 	%r1646, %r1646, 0, %p742;
$L__BB14_362:
	max.s32 	%r1357, %r1646, 1;
	setp.le.s32 	%p743, %r1357, %r20;
	mov.u32 	%r1645, %r20;
	@%p743 bra 	$L__BB14_366;
	setp.lt.u32 	%p744, %r1646, 2;
	mov.b32 	%r1645, 0;
	@%p744 bra 	$L__BB14_366;
	add.s32 	%r1645, %r1646, -1;
	setp.gt.s32 	%p745, %r1645, %r20;
	@%p745 bra 	$L__BB14_366;
	setp.eq.s32 	%p746, %r20, %r1645;
	selp.b32 	%r1645, %r1645, 0, %p746;
$L__BB14_366:
	max.s32 	%r1359, %r1645, 1;
	setp.le.s32 	%p747, %r1359, %r21;
	mov.u32 	%r1644, %r21;
	@%p747 bra 	$L__BB14_370;
	setp.lt.u32 	%p748, %r1645, 2;
	mov.b32 	%r1644, 0;
	@%p748 bra 	$L__BB14_370;
	add.s32 	%r1644, %r1645, -1;
	setp.gt.s32 	%p749, %r1644, %r21;
	@%p749 bra 	$L__BB14_370;
	setp.eq.s32 	%p750, %r21, %r1644;
	selp.b32 	%r1644, %r1644, 0, %p750;
$L__BB14_370:
	bar.sync 	0;
	st.shared.u32 	[%r6], %r1658;
	st.shared.u32 	[%r6+4], %r1657;
	st.shared.u32 	[%r6+8], %r1656;
	st.shared.u32 	[%r6+12], %r1655;
	st.shared.u32 	[%r6+16], %r1654;
	st.shared.u32 	[%r6+20], %r1653;
	st.shared.u32 	[%r6+24], %r1652;
	st.shared.u32 	[%r6+28], %r1651;
	st.shared.u32 	[%r6+32], %r1650;
	st.shared.u32 	[%r6+36], %r1649;
	st.shared.u32 	[%r6+40], %r1648;
	st.shared.u32 	[%r6+44], %r1647;
	st.shared.u32 	[%r6+48], %r1646;
	st.shared.u32 	[%r6+52], %r1645;
	st.shared.u32 	[%r6+56], %r1644;
	bar.warp.sync 	-1;
	ld.shared.u32 	%r1533, [%r5];
	ld.shared.u32 	%r1534, [%r5+128];
	ld.shared.u32 	%r1535, [%r5+256];
	ld.shared.u32 	%r1536, [%r5+384];
	ld.shared.u32 	%r1537, [%r5+512];
	ld.shared.u32 	%r1538, [%r5+640];
	ld.shared.u32 	%r1539, [%r5+768];
	ld.shared.u32 	%r1540, [%r5+896];
	ld.shared.u32 	%r1541, [%r5+1024];
	ld.shared.u32 	%r1542, [%r5+1152];
	ld.shared.u32 	%r1543, [%r5+1280];
	ld.shared.u32 	%r1544, [%r5+1408];
	ld.shared.u32 	%r1545, [%r5+1536];
	ld.shared.u32 	%r1546, [%r5+1664];
	ld.shared.u32 	%r1547, [%r5+1792];
	add.s64 	%rd53, %rd3, %rd38;
	st.global.u32 	[%rd53], %r1533;
	st.global.u32 	[%rd53+128], %r1534;
	st.global.u32 	[%rd53+256], %r1535;
	st.global.u32 	[%rd53+384], %r1536;
	st.global.u32 	[%rd53+512], %r1537;
	st.global.u32 	[%rd53+640], %r1538;
	st.global.u32 	[%rd53+768], %r1539;
	st.global.u32 	[%rd53+896], %r1540;
	st.global.u32 	[%rd53+1024], %r1541;
	st.global.u32 	[%rd53+1152], %r1542;
	st.global.u32 	[%rd53+1280], %r1543;
	st.global.u32 	[%rd53+1408], %r1544;
	st.global.u32 	[%rd53+1536], %r1545;
	st.global.u32 	[%rd53+1664], %r1546;
	st.global.u32 	[%rd53+1792], %r1547;
	bra.uni 	$L__BB14_798;
$L__BB14_371:
	setp.eq.s64 	%p2, %rd5, 0;
	@%p2 bra 	$L__BB14_798;
	cvt.u32.u64 	%r376, %rd5;
	shl.b64 	%rd20, %rd4, 2;
	add.s64 	%rd21, %rd2, %rd20;
	mov.u32 	%r377, %tid.x;
	ld.global.u32 	%r1673, [%rd21];
	and.b32  	%r807, %r377, 31;
	and.b32  	%r808, %r377, 992;
	mul.lo.s32 	%r809, %r808, 15;
	or.b32  	%r379, %r809, %r807;
	setp.ge.u32 	%p3, %r379, %r376;
	shl.b32 	%r810, %r379, 2;
	cvt.u64.u32 	%rd22, %r810;
	add.s64 	%rd11, %rd21, %rd22;
	mov.u32 	%r1659, %r1673;
	@%p3 bra 	$L__BB14_374;
	ld.global.u32 	%r1659, [%rd11];
$L__BB14_374:
	add.s32 	%r382, %r379, 32;
	setp.ge.u32 	%p4, %r382, %r376;
	mov.u32 	%r1660, %r1673;
	@%p4 bra 	$L__BB14_376;
	ld.global.u32 	%r1660, [%rd11+128];
$L__BB14_376:
	add.s32 	%r385, %r379, 64;
	setp.ge.u32 	%p5, %r385, %r376;
	mov.u32 	%r1661, %r1673;
	@%p5 bra 	$L__BB14_378;
	ld.global.u32 	%r1661, [%rd11+256];
$L__BB14_378:
	add.s32 	%r388, %r379, 96;
	setp.ge.u32 	%p6, %r388, %r376;
	mov.u32 	%r1662, %r1673;
	@%p6 bra 	$L__BB14_380;
	ld.global.u32 	%r1662, [%rd11+384];
$L__BB14_380:
	add.s32 	%r391, %r379, 128;
	setp.ge.u32 	%p7, %r391, %r376;
	mov.u32 	%r1663, %r1673;
	@%p7 bra 	$L__BB14_382;
	ld.global.u32 	%r1663, [%rd11+512];
$L__BB14_382:
	add.s32 	%r394, %r379, 160;
	setp.ge.u32 	%p8, %r394, %r376;
	mov.u32 	%r1664, %r1673;
	@%p8 bra 	$L__BB14_384;
	ld.global.u32 	%r1664, [%rd11+640];
$L__BB14_384:
	add.s32 	%r397, %r379, 192;
	setp.ge.u32 	%p9, %r397, %r376;
	mov.u32 	%r1665, %r1673;
	@%p9 bra 	$L__BB14_386;
	ld.global.u32 	%r1665, [%rd11+768];
$L__BB14_386:
	add.s32 	%r400, %r379, 224;
	setp.ge.u32 	%p10, %r400, %r376;
	mov.u32 	%r1666, %r1673;
	@%p10 bra 	$L__BB14_388;
	ld.global.u32 	%r1666, [%rd11+896];
$L__BB14_388:
	add.s32 	%r403, %r379, 256;
	setp.ge.u32 	%p11, %r403, %r376;
	mov.u32 	%r1667, %r1673;
	@%p11 bra 	$L__BB14_390;
	ld.global.u32 	%r1667, [%rd11+1024];
$L__BB14_390:
	add.s32 	%r406, %r379, 288;
	setp.ge.u32 	%p12, %r406, %r376;
	mov.u32 	%r1668, %r1673;
	@%p12 bra 	$L__BB14_392;
	ld.global.u32 	%r1668, [%rd11+1152];
$L__BB14_392:
	add.s32 	%r409, %r379, 320;
	setp.ge.u32 	%p13, %r409, %r376;
	mov.u32 	%r1669, %r1673;
	@%p13 bra 	$L__BB14_394;
	ld.global.u32 	%r1669, [%rd11+1280];
$L__BB14_394:
	add.s32 	%r412, %r379, 352;
	setp.ge.u32 	%p14, %r412, %r376;
	mov.u32 	%r1670, %r1673;
	@%p14 bra 	$L__BB14_396;
	ld.global.u32 	%r1670, [%rd11+1408];
$L__BB14_396:
	add.s32 	%r415, %r379, 384;
	setp.ge.u32 	%p15, %r415, %r376;
	mov.u32 	%r1671, %r1673;
	@%p15 bra 	$L__BB14_398;
	ld.global.u32 	%r1671, [%rd11+1536];
$L__BB14_398:
	add.s32 	%r418, %r379, 416;
	setp.ge.u32 	%p16, %r418, %r376;
	mov.u32 	%r1672, %r1673;
	@%p16 bra 	$L__BB14_400;
	ld.global.u32 	%r1672, [%rd11+1664];
$L__BB14_400:
	add.s32 	%r421, %r379, 448;
	setp.ge.u32 	%p17, %r421, %r376;
	@%p17 bra 	$L__BB14_402;
	ld.global.u32 	%r1673, [%rd11+1792];
$L__BB14_402:
	// begin inline asm
	mov.u32 %r811, %laneid;
	// end inline asm
	shr.u32 	%r425, %r377, 5;
	mad.lo.s32 	%r812, %r425, 480, %r811;
	shl.b32 	%r813, %r812, 2;
	mov.u32 	%r814, _ZZN3cub18CUB_300001_SM_10006detail4scan16DeviceScanKernelINS2_10policy_hubIiiim14cmp_horizontalE10Policy1000EN6thrust24THRUST_300001_SM_1000_NS6detail15normal_iteratorINS9_10device_ptrIiEEEESE_NS0_13ScanTileStateIiLb1EEES5_NS0_8NullTypeEmiLb0ESH_EEvT0_T1_T2_iT3_T4_T5_E12temp_storage;
	add.s32 	%r426, %r814, %r813;
	st.shared.u32 	[%r426], %r1659;
	st.shared.u32 	[%r426+128], %r1660;
	st.shared.u32 	[%r426+256], %r1661;
	st.shared.u32 	[%r426+384], %r1662;
	st.shared.u32 	[%r426+512], %r1663;
	st.shared.u32 	[%r426+640], %r1664;
	st.shared.u32 	[%r426+768], %r1665;
	st.shared.u32 	[%r426+896], %r1666;
	st.shared.u32 	[%r426+1024], %r1667;
	st.shared.u32 	[%r426+1152], %r1668;
	st.shared.u32 	[%r426+1280], %r1669;
	st.shared.u32 	[%r426+1408], %r1670;
	st.shared.u32 	[%r426+1536], %r1671;
	st.shared.u32 	[%r426+1664], %r1672;
	st.shared.u32 	[%r426+1792], %r1673;
	bar.warp.sync 	-1;
	mad.lo.s32 	%r427, %r811, 56, %r426;
	ld.shared.u32 	%r428, [%r427];
	ld.shared.u32 	%r429, [%r427+4];
	ld.shared.u32 	%r430, [%r427+8];
	ld.shared.u32 	%r431, [%r427+12];
	ld.shared.u32 	%r432, [%r427+16];
	ld.shared.u32 	%r433, [%r427+20];
	ld.shared.u32 	%r434, [%r427+24];
	ld.shared.u32 	%r435, [%r427+28];
	ld.shared.u32 	%r436, [%r427+32];
	ld.shared.u32 	%r437, [%r427+36];
	ld.shared.u32 	%r438, [%r427+40];
	ld.shared.u32 	%r439, [%r427+44];
	ld.shared.u32 	%r440, [%r427+48];
	ld.shared.u32 	%r441, [%r427+52];
	ld.shared.u32 	%r442, [%r427+56];
	bar.sync 	0;
	setp.ne.s32 	%p18, %r1, 0;
	@%p18 bra 	$L__BB14_547;
	max.s32 	%r1049, %r428, 1;
	setp.le.s32 	%p311, %r1049, %r429;
	mov.u32 	%r1674, %r429;
	@%p311 bra 	$L__BB14_407;
	setp.lt.s32 	%p312, %r428, 2;
	mov.b32 	%r1674, 0;
	@%p312 bra 	$L__BB14_407;
	add.s32 	%r1674, %r428, -1;
	setp.gt.s32 	%p313, %r1674, %r429;
	@%p313 bra 	$L__BB14_407;
	setp.eq.s32 	%p314, %r429, %r1674;
	selp.b32 	%r1674, %r1674, 0, %p314;
$L__BB14_407:
	max.s32 	%r1051, %r1674, 1;
	setp.le.s32 	%p315, %r1051, %r430;
	mov.u32 	%r1675, %r430;
	@%p315 bra 	$L__BB14_411;
	setp.lt.u32 	%p316, %r1674, 2;
	mov.b32 	%r1675, 0;
	@%p316 bra 	$L__BB14_411;
	add.s32 	%r1675, %r1674, -1;
	setp.gt.s32 	%p317, %r1675, %r430;
	@%p317 bra 	$L__BB14_411;
	setp.eq.s32 	%p318, %r430, %r1675;
	selp.b32 	%r1675, %r1675, 0, %p318;
$L__BB14_411:
	max.s32 	%r1053, %r1675, 1;
	setp.le.s32 	%p319, %r1053, %r431;
	mov.u32 	%r1676, %r431;
	@%p319 bra 	$L__BB14_415;
	setp.lt.u32 	%p320, %r1675, 2;
	mov.b32 	%r1676, 0;
	@%p320 bra 	$L__BB14_415;
	add.s32 	%r1676, %r1675, -1;
	setp.gt.s32 	%p321, %r1676, %r431;
	@%p321 bra 	$L__BB14_415;
	setp.eq.s32 	%p322, %r431, %r1676;
	selp.b32 	%r1676, %r1676, 0, %p322;
$L__BB14_415:
	max.s32 	%r1055, %r1676, 1;
	setp.le.s32 	%p323, %r1055, %r432;
	mov.u32 	%r1677, %r432;
	@%p323 bra 	$L__BB14_419;
	setp.lt.u32 	%p324, %r1676, 2;
	mov.b32 	%r1677, 0;
	@%p324 bra 	$L__BB14_419;
	add.s32 	%r1677, %r1676, -1;
	setp.gt.s32 	%p325, %r1677, %r432;
	@%p325 bra 	$L__BB14_419;
	setp.eq.s32 	%p326, %r432, %r1677;
	selp.b32 	%r1677, %r1677, 0, %p326;
$L__BB14_419:
	max.s32 	%r1057, %r1677, 1;
	setp.le.s32 	%p327, %r1057, %r433;
	mov.u32 	%r1678, %r433;
	@%p327 bra 	$L__BB14_423;
	setp.lt.u32 	%p328, %r1677, 2;
	mov.b32 	%r1678, 0;
	@%p328 bra 	$L__BB14_423;
	add.s32 	%r1678, %r1677, -1;
	setp.gt.s32 	%p329, %r1678, %r433;
	@%p329 bra 	$L__BB14_423;
	setp.eq.s32 	%p330, %r433, %r1678;
	selp.b32 	%r1678, %r1678, 0, %p330;
$L__BB14_423:
	max.s32 	%r1059, %r1678, 1;
	setp.le.s32 	%p331, %r1059, %r434;
	mov.u32 	%r1679, %r434;
	@%p331 bra 	$L__BB14_427;
	setp.lt.u32 	%p332, %r1678, 2;
	mov.b32 	%r1679, 0;
	@%p332 bra 	$L__BB14_427;
	add.s32 	%r1679, %r1678, -1;
	setp.gt.s32 	%p333, %r1679, %r434;
	@%p333 bra 	$L__BB14_427;
	setp.eq.s32 	%p334, %r434, %r1679;
	selp.b32 	%r1679, %r1679, 0, %p334;
$L__BB14_427:
	max.s32 	%r1061, %r1679, 1;
	setp.le.s32 	%p335, %r1061, %r435;
	mov.u32 	%r1680, %r435;
	@%p335 bra 	$L__BB14_431;
	setp.lt.u32 	%p336, %r1679, 2;
	mov.b32 	%r1680, 0;
	@%p336 bra 	$L__BB14_431;
	add.s32 	%r1680, %r1679, -1;
	setp.gt.s32 	%p337, %r1680, %r435;
	@%p337 bra 	$L__BB14_431;
	setp.eq.s32 	%p338, %r435, %r1680;
	selp.b32 	%r1680, %r1680, 0, %p338;
$L__BB14_431:
	max.s32 	%r1063, %r1680, 1;
	setp.le.s32 	%p339, %r1063, %r436;
	mov.u32 	%r1681, %r436;
	@%p339 bra 	$L__BB14_435;
	setp.lt.u32 	%p340, %r1680, 2;
	mov.b32 	%r1681, 0;
	@%p340 bra 	$L__BB14_435;
	add.s32 	%r1681, %r1680, -1;
	setp.gt.s32 	%p341, %r1681, %r436;
	@%p341 bra 	$L__BB14_435;
	setp.eq.s32 	%p342, %r436, %r1681;
	selp.b32 	%r1681, %r1681, 0, %p342;
$L__BB14_435:
	max.s32 	%r1065, %r1681, 1;
	setp.le.s32 	%p343, %r1065, %r437;
	mov.u32 	%r1682, %r437;
	@%p343 bra 	$L__BB14_439;
	setp.lt.u32 	%p344, %r1681, 2;
	mov.b32 	%r1682, 0;
	@%p344 bra 	$L__BB14_439;
	add.s32 	%r1682, %r1681, -1;
	setp.gt.s32 	%p345, %r1682, %r437;
	@%p345 bra 	$L__BB14_439;
	setp.eq.s32 	%p346, %r437, %r1682;
	selp.b32 	%r1682, %r1682, 0, %p346;
$L__BB14_439:
	max.s32 	%r1067, %r1682, 1;
	setp.le.s32 	%p347, %r1067, %r438;
	mov.u32 	%r1683, %r438;
	@%p347 bra 	$L__BB14_443;
	setp.lt.u32 	%p348, %r1682, 2;
	mov.b32 	%r1683, 0;
	@%p348 bra 	$L__BB14_443;
	add.s32 	%r1683, %r1682, -1;
	setp.gt.s32 	%p349, %r1683, %r438;
	@%p349 bra 	$L__BB14_443;
	setp.eq.s32 	%p350, %r438, %r1683;
	selp.b32 	%r1683, %r1683, 0, %p350;
$L__BB14_443:
	max.s32 	%r1069, %r1683, 1;
	setp.le.s32 	%p351, %r1069, %r439;
	mov.u32 	%r1684, %r439;
	@%p351 bra 	$L__BB14_447;
	setp.lt.u32 	%p352, %r1683, 2;
	mov.b32 	%r1684, 0;
	@%p352 bra 	$L__BB14_447;
	add.s32 	%r1684, %r1683, -1;
	setp.gt.s32 	%p353, %r1684, %r439;
	@%p353 bra 	$L__BB14_447;
	setp.eq.s32 	%p354, %r439, %r1684;
	selp.b32 	%r1684, %r1684, 0, %p354;
$L__BB14_447:
	max.s32 	%r1071, %r1684, 1;
	setp.le.s32 	%p355, %r1071, %r440;
	mov.u32 	%r1685, %r440;
	@%p355 bra 	$L__BB14_451;
	setp.lt.u32 	%p356, %r1684, 2;
	mov.b32 	%r1685, 0;
	@%p356 bra 	$L__BB14_451;
	add.s32 	%r1685, %r1684, -1;
	setp.gt.s32 	%p357, %r1685, %r440;
	@%p357 bra 	$L__BB14_451;
	setp.eq.s32 	%p358, %r440, %r1685;
	selp.b32 	%r1685, %r1685, 0, %p358;
$L__BB14_451:
	max.s32 	%r1073, %r1685, 1;
	setp.le.s32 	%p359, %r1073, %r441;
	mov.u32 	%r1686, %r441;
	@%p359 bra 	$L__BB14_455;
	setp.lt.u32 	%p360, %r1685, 2;
	mov.b32 	%r1686, 0;
	@%p360 bra 	$L__BB14_455;
	add.s32 	%r1686, %r1685, -1;
	setp.gt.s32 	%p361, %r1686, %r441;
	@%p361 bra 	$L__BB14_455;
	setp.eq.s32 	%p362, %r441, %r1686;
	selp.b32 	%r1686, %r1686, 0, %p362;
$L__BB14_455:
	max.s32 	%r1075, %r1686, 1;
	setp.le.s32 	%p363, %r1075, %r442;
	mov.u32 	%r1687, %r442;
	@%p363 bra 	$L__BB14_459;
	setp.lt.u32 	%p364, %r1686, 2;
	mov.b32 	%r1687, 0;
	@%p364 bra 	$L__BB14_459;
	add.s32 	%r1687, %r1686, -1;
	setp.gt.s32 	%p365, %r1687, %r442;
	@%p365 bra 	$L__BB14_459;
	setp.eq.s32 	%p366, %r442, %r1687;
	selp.b32 	%r1687, %r1687, 0, %p366;
$L__BB14_459:
	mov.b32 	%r1079, 1;
	mov.b32 	%r1080, 0;
	mov.b32 	%r1081, -1;
	// begin inline asm
	shfl.sync.up.b32 %r1077, %r1687, %r1079, %r1080, %r1081;
	// end inline asm
	setp.ne.s32 	%p367, %r1687, 0;
	setp.ge.s32 	%p368, %r1687, %r1077;
	and.pred  	%p369, %p367, %p368;
	mov.u32 	%r1688, %r1687;
	@%p369 bra 	$L__BB14_462;
	setp.gt.s32 	%p370, %r1077, 1;
	add.s32 	%r1688, %r1077, -1;
	setp.gt.s32 	%p371, %r1688, %r1687;
	and.pred  	%p372, %p370, %p371;
	@%p372 bra 	$L__BB14_462;
	setp.eq.s32 	%p374, %r1687, %r1688;
	selp.b32 	%r1082, %r1688, 0, %p374;
	selp.b32 	%r1688, %r1082, 0, %p370;
$L__BB14_462:
	setp.lt.s32 	%p375, %r811, 1;
	selp.b32 	%r1088, %r1687, %r1688, %p375;
	mov.b32 	%r1085, 2;
	mov.b32 	%r1086, 0;
	mov.b32 	%r1087, -1;
	// begin inline asm
	shfl.sync.up.b32 %r1083, %r1088, %r1085, %r1086, %r1087;
	// end inline asm
	max.s32 	%r1089, %r1083, 1;
	setp.le.s32 	%p376, %r1089, %r1088;
	mov.u32 	%r1689, %r1088;
	@%p376 bra 	$L__BB14_465;
	setp.gt.s32 	%p377, %r1083, 1;
	add.s32 	%r1689, %r1083, -1;
	setp.gt.s32 	%p378, %r1689, %r1088;
	and.pred  	%p379, %p377, %p378;
	@%p379 bra 	$L__BB14_465;
	setp.eq.s32 	%p381, %r1088, %r1689;
	selp.b32 	%r1090, %r1689, 0, %p381;
	selp.b32 	%r1689, %r1090, 0, %p377;
$L__BB14_465:
	setp.lt.s32 	%p382, %r811, 2;
	selp.b32 	%r1096, %r1088, %r1689, %p382;
	mov.b32 	%r1093, 4;
	mov.b32 	%r1094, 0;
	mov.b32 	%r1095, -1;
	// begin inline asm
	shfl.sync.up.b32 %r1091, %r1096, %r1093, %r1094, %r1095;
	// end inline asm
	max.s32 	%r1097, %r1091, 1;
	setp.le.s32 	%p383, %r1097, %r1096;
	mov.u32 	%r1690, %r1096;
	@%p383 bra 	$L__BB14_468;
	setp.gt.s32 	%p384, %r1091, 1;
	add.s32 	%r1690, %r1091, -1;
	setp.gt.s32 	%p385, %r1690, %r1096;
	and.pred  	%p386, %p384, %p385;
	@%p386 bra 	$L__BB14_468;
	setp.eq.s32 	%p388, %r1096, %r1690;
	selp.b32 	%r1098, %r1690, 0, %p388;
	selp.b32 	%r1690, %r1098, 0, %p384;
$L__BB14_468:
	setp.lt.s32 	%p389, %r811, 4;
	selp.b32 	%r1104, %r1096, %r1690, %p389;
	mov.b32 	%r1101, 8;
	mov.b32 	%r1102, 0;
	mov.b32 	%r1103, -1;
	// begin inline asm
	shfl.sync.up.b32 %r1099, %r1104, %r1101, %r1102, %r1103;
	// end inline asm
	max.s32 	%r1105, %r1099, 1;
	setp.le.s32 	%p390, %r1105, %r1104;
	mov.u32 	%r1691, %r1104;
	@%p390 bra 	$L__BB14_471;
	setp.gt.s32 	%p391, %r1099, 1;
	add.s32 	%r1691, %r1099, -1;
	setp.gt.s32 	%p392, %r1691, %r1104;
	and.pred  	%p393, %p391, %p392;
	@%p393 bra 	$L__BB14_471;
	setp.eq.s32 	%p395, %r1104, %r1691;
	selp.b32 	%r1106, %r1691, 0, %p395;
	selp.b32 	%r1691, %r1106, 0, %p391;
$L__BB14_471:
	setp.lt.s32 	%p396, %r811, 8;
	selp.b32 	%r1112, %r1104, %r1691, %p396;
	mov.b32 	%r1109, 16;
	mov.b32 	%r1110, 0;
	mov.b32 	%r1111, -1;
	// begin inline asm
	shfl.sync.up.b32 %r1107, %r1112, %r1109, %r1110, %r1111;
	// end inline asm
	max.s32 	%r1113, %r1107, 1;
	setp.le.s32 	%p397, %r1113, %r1112;
	mov.u32 	%r1692, %r1112;
	@%p397 bra 	$L__BB14_474;
	setp.gt.s32 	%p398, %r1107, 1;
	add.s32 	%r1692, %r1107, -1;
	setp.gt.s32 	%p399, %r1692, %r1112;
	and.pred  	%p400, %p398, %p399;
	@%p400 bra 	$L__BB14_474;
	setp.eq.s32 	%p402, %r1112, %r1692;
	selp.b32 	%r1114, %r1692, 0, %p402;
	selp.b32 	%r1692, %r1114, 0, %p398;
$L__BB14_474:
	setp.lt.s32 	%p403, %r811, 16;
	selp.b32 	%r1116, %r1112, %r1692, %p403;
	mov.b32 	%r1117, 1;
	mov.b32 	%r1118, 0;
	mov.b32 	%r1119, -1;
	// begin inline asm
	shfl.sync.up.b32 %r1696, %r1116, %r1117, %r1118, %r1119;
	// end inline asm
	setp.ne.s32 	%p404, %r811, 31;
	@%p404 bra 	$L__BB14_476;
	shl.b32 	%r1120, %r425, 2;
	add.s32 	%r1122, %r814, %r1120;
	st.shared.u32 	[%r1122+16], %r1692;
$L__BB14_476:
	bar.sync 	0;
	ld.shared.v2.u32 	{%r1123, %r1124}, [_ZZN3cub18CUB_300001_SM_10006detail4scan16DeviceScanKernelINS2_10policy_hubIiiim14cmp_horizontalE10Policy1000EN6thrust24THRUST_300001_SM_1000_NS6detail15normal_iteratorINS9_10device_ptrIiEEEESE_NS0_13ScanTileStateIiLb1EEES5_NS0_8NullTypeEmiLb0ESH_EEvT0_T1_T2_iT3_T4_T5_E12temp_storage+16];
	max.s32 	%r1125, %r1123, 1;
	setp.le.s32 	%p405, %r1125, %r1124;
	mov.u32 	%r1693, %r1124;
	@%p405 bra 	$L__BB14_479;
	setp.gt.s32 	%p406, %r1123, 1;
	add.s32 	%r1693, %r1123, -1;
	setp.gt.s32 	%p407, %r1693, %r1124;
	and.pred  	%p408, %p406, %p407;
	@%p408 bra 	$L__BB14_479;
	setp.eq.s32 	%p410, %r1124, %r1693;
	selp.b32 	%r1126, %r1693, 0, %p410;
	selp.b32 	%r1693, %r1126, 0, %p406;
$L__BB14_479:
	ld.shared.u32 	%r1127, [_ZZN3cub18CUB_300001_SM_10006detail4scan16DeviceScanKernelINS2_10policy_hubIiiim14cmp_horizontalE10Policy1000EN6thrust24THRUST_300001_SM_1000_NS6detail15normal_iteratorINS9_10device_ptrIiEEEESE_NS0_13ScanTileStateIiLb1EEES5_NS0_8NullTypeEmiLb0ESH_EEvT0_T1_T2_iT3_T4_T5_E12temp_storage+24];
	max.s32 	%r1128, %r1693, 1;
	setp.le.s32 	%p411, %r1128, %r1127;
	mov.u32 	%r1694, %r1127;
	@%p411 bra 	$L__BB14_482;
	setp.gt.s32 	%p412, %r1693, 1;
	add.s32 	%r1694, %r1693, -1;
	setp.gt.s32 	%p413, %r1694, %r1127;
	and.pred  	%p414, %p412, %p413;
	@%p414 bra 	$L__BB14_482;
	setp.eq.s32 	%p416, %r1127, %r1694;
	selp.b32 	%r1129, %r1694, 0, %p416;
	selp.b32 	%r1694, %r1129, 0, %p412;
$L__BB14_482:
	setp.eq.s32 	%p417, %r425, 3;
	setp.eq.s32 	%p418, %r425, 2;
	selp.b32 	%r1130, %r1693, %r1123, %p418;
	selp.b32 	%r519, %r1694, %r1130, %p417;
	setp.lt.u32 	%p419, %r377, 32;
	@%p419 bra 	$L__BB14_487;
	max.s32 	%r1131, %r519, 1;
	setp.le.s32 	%p420, %r1131, %r1696;
	mov.u32 	%r1695, %r1696;
	@%p420 bra 	$L__BB14_486;
	setp.gt.s32 	%p421, %r519, 1;
	add.s32 	%r1695, %r519, -1;
	setp.gt.s32 	%p422, %r1695, %r1696;
	and.pred  	%p423, %p421, %p422;
	@%p423 bra 	$L__BB14_486;
	setp.eq.s32 	%p425, %r1696, %r1695;
	selp.b32 	%r1132, %r1695, 0, %p425;
	selp.b32 	%r1695, %r1132, 0, %p421;
$L__BB14_486:
	setp.eq.s32 	%p426, %r811, 0;
	selp.b32 	%r1696, %r519, %r1695, %p426;
$L__BB14_487:
	setp.eq.s32 	%p427, %r377, 0;
	mov.u32 	%r1782, %r428;
	@%p427 bra 	$L__BB14_491;
	max.s32 	%r1133, %r1696, 1;
	setp.le.s32 	%p428, %r1133, %r428;
	mov.u32 	%r1782, %r428;
	@%p428 bra 	$L__BB14_491;
	setp.gt.s32 	%p429, %r1696, 1;
	add.s32 	%r1782, %r1696, -1;
	setp.gt.s32 	%p430, %r1782, %r428;
	and.pred  	%p431, %p429, %p430;
	@%p431 bra 	$L__BB14_491;
	setp.eq.s32 	%p433, %r428, %r1782;
	selp.b32 	%r1134, %r1782, 0, %p433;
	selp.b32 	%r1782, %r1134, 0, %p429;
$L__BB14_491:
	max.s32 	%r1135, %r1782, 1;
	setp.le.s32 	%p434, %r1135, %r429;
	mov.u32 	%r1781, %r429;
	@%p434 bra 	$L__BB14_495;
	setp.lt.s32 	%p435, %r1782, 2;
	mov.b32 	%r1781, 0;
	@%p435 bra 	$L__BB14_495;
	add.s32 	%r1781, %r1782, -1;
	setp.gt.s32 	%p436, %r1781, %r429;
	@%p436 bra 	$L__BB14_495;
	setp.eq.s32 	%p437, %r429, %r1781;
	selp.b32 	%r1781, %r1781, 0, %p437;
$L__BB14_495:
	max.s32 	%r1137, %r1781, 1;
	setp.le.s32 	%p438, %r1137, %r430;
	mov.u32 	%r1780, %r430;
	@%p438 bra 	$L__BB14_499;
	setp.lt.u32 	%p439, %r1781, 2;
	mov.b32 	%r1780, 0;
	@%p439 bra 	$L__BB14_499;
	add.s32 	%r1780, %r1781, -1;
	setp.gt.s32 	%p440, %r1780, %r430;
	@%p440 bra 	$L__BB14_499;
	setp.eq.s32 	%p441, %r430, %r1780;
	selp.b32 	%r1780, %r1780, 0, %p441;
$L__BB14_499:
	max.s32 	%r1139, %r1780, 1;
	setp.le.s32 	%p442, %r1139, %r431;
	mov.u32 	%r1779, %r431;
	@%p442 bra 	$L__BB14_503;
	setp.lt.u32 	%p443, %r1780, 2;
	mov.b32 	%r1779, 0;
	@%p443 bra 	$L__BB14_503;
	add.s32 	%r1779, %r1780, -1;
	setp.gt.s32 	%p444, %r1779, %r431;
	@%p444 bra 	$L__BB14_503;
	setp.eq.s32 	%p445, %r431, %r1779;
	selp.b32 	%r1779, %r1779, 0, %p445;
$L__BB14_503:
	max.s32 	%r1141, %r1779, 1;
	setp.le.s32 	%p446, %r1141, %r432;
	mov.u32 	%r1778, %r432;
	@%p446 bra 	$L__BB14_507;
	setp.lt.u32 	%p447, %r1779, 2;
	mov.b32 	%r1778, 0;
	@%p447 bra 	$L__BB14_507;
	add.s32 	%r1778, %r1779, -1;
	setp.gt.s32 	%p448, %r1778, %r432;
	@%p448 bra 	$L__BB14_507;
	setp.eq.s32 	%p449, %r432, %r1778;
	selp.b32 	%r1778, %r1778, 0, %p449;
$L__BB14_507:
	max.s32 	%r1143, %r1778, 1;
	setp.le.s32 	%p450, %r1143, %r433;
	mov.u32 	%r1777, %r433;
	@%p450 bra 	$L__BB14_511;
	setp.lt.u32 	%p451, %r1778, 2;
	mov.b32 	%r1777, 0;
	@%p451 bra 	$L__BB14_511;
	add.s32 	%r1777, %r1778, -1;
	setp.gt.s32 	%p452, %r1777, %r433;
	@%p452 bra 	$L__BB14_511;
	setp.eq.s32 	%p453, %r433, %r1777;
	selp.b32 	%r1777, %r1777, 0, %p453;
$L__BB14_511:
	max.s32 	%r1145, %r1777, 1;
	setp.le.s32 	%p454, %r1145, %r434;
	mov.u32 	%r1776, %r434;
	@%p454 bra 	$L__BB14_515;
	setp.lt.u32 	%p455, %r1777, 2;
	mov.b32 	%r1776, 0;
	@%p455 bra 	$L__BB14_515;
	add.s32 	%r1776, %r1777, -1;
	setp.gt.s32 	%p456, %r1776, %r434;
	@%p456 bra 	$L__BB14_515;
	setp.eq.s32 	%p457, %r434, %r1776;
	selp.b32 	%r1776, %r1776, 0, %p457;
$L__BB14_515:
	max.s32 	%r1147, %r1776, 1;
	setp.le.s32 	%p458, %r1147, %r435;
	mov.u32 	%r1775, %r435;
	@%p458 bra 	$L__BB14_519;
	setp.lt.u32 	%p459, %r1776, 2;
	mov.b32 	%r1775, 0;
	@%p459 bra 	$L__BB14_519;
	add.s32 	%r1775, %r1776, -1;
	setp.gt.s32 	%p460, %r1775, %r435;
	@%p460 bra 	$L__BB14_519;
	setp.eq.s32 	%p461, %r435, %r1775;
	selp.b32 	%r1775, %r1775, 0, %p461;
$L__BB14_519:
	max.s32 	%r1149, %r1775, 1;
	setp.le.s32 	%p462, %r1149, %r436;
	mov.u32 	%r1774, %r436;
	@%p462 bra 	$L__BB14_523;
	setp.lt.u32 	%p463, %r1775, 2;
	mov.b32 	%r1774, 0;
	@%p463 bra 	$L__BB14_523;
	add.s32 	%r1774, %r1775, -1;
	setp.gt.s32 	%p464, %r1774, %r436;
	@%p464 bra 	$L__BB14_523;
	setp.eq.s32 	%p465, %r436, %r1774;
	selp.b32 	%r1774, %r1774, 0, %p465;
$L__BB14_523:
	max.s32 	%r1151, %r1774, 1;
	setp.le.s32 	%p466, %r1151, %r437;
	mov.u32 	%r1773, %r437;
	@%p466 bra 	$L__BB14_527;
	setp.lt.u32 	%p467, %r1774, 2;
	mov.b32 	%r1773, 0;
	@%p467 bra 	$L__BB14_527;
	add.s32 	%r1773, %r1774, -1;
	setp.gt.s32 	%p468, %r1773, %r437;
	@%p468 bra 	$L__BB14_527;
	setp.eq.s32 	%p469, %r437, %r1773;
	selp.b32 	%r1773, %r1773, 0, %p469;
$L__BB14_527:
	max.s32 	%r1153, %r1773, 1;
	setp.le.s32 	%p470, %r1153, %r438;
	mov.u32 	%r1772, %r438;
	@%p470 bra 	$L__BB14_531;
	setp.lt.u32 	%p471, %r1773, 2;
	mov.b32 	%r1772, 0;
	@%p471 bra 	$L__BB14_531;
	add.s32 	%r1772, %r1773, -1;
	setp.gt.s32 	%p472, %r1772, %r438;
	@%p472 bra 	$L__BB14_531;
	setp.eq.s32 	%p473, %r438, %r1772;
	selp.b32 	%r1772, %r1772, 0, %p473;
$L__BB14_531:
	max.s32 	%r1155, %r1772, 1;
	setp.le.s32 	%p474, %r1155, %r439;
	mov.u32 	%r1771, %r439;
	@%p474 bra 	$L__BB14_535;
	setp.lt.u32 	%p475, %r1772, 2;
	mov.b32 	%r1771, 0;
	@%p475 bra 	$L__BB14_535;
	add.s32 	%r1771, %r1772, -1;
	setp.gt.s32 	%p476, %r1771, %r439;
	@%p476 bra 	$L__BB14_535;
	setp.eq.s32 	%p477, %r439, %r1771;
	selp.b32 	%r1771, %r1771, 0, %p477;
$L__BB14_535:
	max.s32 	%r1157, %r1771, 1;
	setp.le.s32 	%p478, %r1157, %r440;
	mov.u32 	%r1770, %r440;
	@%p478 bra 	$L__BB14_539;
	setp.lt.u32 	%p479, %r1771, 2;
	mov.b32 	%r1770, 0;
	@%p479 bra 	$L__BB14_539;
	add.s32 	%r1770, %r1771, -1;
	setp.gt.s32 	%p480, %r1770, %r440;
	@%p480 bra 	$L__BB14_539;
	setp.eq.s32 	%p481, %r440, %r1770;
	selp.b32 	%r1770, %r1770, 0, %p481;
$L__BB14_539:
	max.s32 	%r1159, %r1770, 1;
	setp.le.s32 	%p482, %r1159, %r441;
	mov.u32 	%r1769, %r441;
	@%p482 bra 	$L__BB14_543;
	setp.lt.u32 	%p483, %r1770, 2;
	mov.b32 	%r1769, 0;
	@%p483 bra 	$L__BB14_543;
	add.s32 	%r1769, %r1770, -1;
	setp.gt.s32 	%p484, %r1769, %r441;
	@%p484 bra 	$L__BB14_543;
	setp.eq.s32 	%p485, %r441, %r1769;
	selp.b32 	%r1769, %r1769, 0, %p485;
$L__BB14_543:
	max.s32 	%r1161, %r1769, 1;
	setp.le.s32 	%p486, %r1161, %r442;
	mov.u32 	%r1768, %r442;
	@%p486 bra 	$L__BB14_766;
	setp.lt.u32 	%p487, %r1769, 2;
	mov.b32 	%r1768, 0;
	@%p487 bra 	$L__BB14_766;
	add.s32 	%r1768, %r1769, -1;
	setp.gt.s32 	%p488, %r1768, %r442;
	@%p488 bra 	$L__BB14_766;
	setp.eq.s32 	%p489, %r442, %r1768;
	selp.b32 	%r1768, %r1768, 0, %p489;
	bra.uni 	$L__BB14_766;
$L__BB14_547:
	max.s32 	%r815, %r428, 1;
	setp.le.s32 	%p19, %r815, %r429;
	mov.u32 	%r1711, %r429;
	@%p19 bra 	$L__BB14_551;
	setp.lt.s32 	%p20, %r428, 2;
	mov.b32 	%r1711, 0;
	@%p20 bra 	$L__BB14_551;
	add.s32 	%r1711, %r428, -1;
	setp.gt.s32 	%p21, %r1711, %r429;
	@%p21 bra 	$L__BB14_551;
	setp.eq.s32 	%p22, %r429, %r1711;
	selp.b32 	%r1711, %r1711, 0, %p22;
$L__BB14_551:
	max.s32 	%r817, %r1711, 1;
	setp.le.s32 	%p23, %r817, %r430;
	mov.u32 	%r1712, %r430;
	@%p23 bra 	$L__BB14_555;
	setp.lt.u32 	%p24, %r1711, 2;
	mov.b32 	%r1712, 0;
	@%p24 bra 	$L__BB14_555;
	add.s32 	%r1712, %r1711, -1;
	setp.gt.s32 	%p25, %r1712, %r430;
	@%p25 bra 	$L__BB14_555;
	setp.eq.s32 	%p26, %r430, %r1712;
	selp.b32 	%r1712, %r1712, 0, %p26;
$L__BB14_555:
	max.s32 	%r819, %r1712, 1;
	setp.le.s32 	%p27, %r819, %r431;
	mov.u32 	%r1713, %r431;
	@%p27 bra 	$L__BB14_559;
	setp.lt.u32 	%p28, %r1712, 2;
	mov.b32 	%r1713, 0;
	@%p28 bra 	$L__BB14_559;
	add.s32 	%r1713, %r1712, -1;
	setp.gt.s32 	%p29, %r1713, %r431;
	@%p29 bra 	$L__BB14_559;
	setp.eq.s32 	%p30, %r431, %r1713;
	selp.b32 	%r1713, %r1713, 0, %p30;
$L__BB14_559:
	max.s32 	%r821, %r1713, 1;
	setp.le.s32 	%p31, %r821, %r432;
	mov.u32 	%r1714, %r432;
	@%p31 bra 	$L__BB14_563;
	setp.lt.u32 	%p32, %r1713, 2;
	mov.b32 	%r1714, 0;
	@%p32 bra 	$L__BB14_563;
	add.s32 	%r1714, %r1713, -1;
	setp.gt.s32 	%p33, %r1714, %r432;
	@%p33 bra 	$L__BB14_563;
	setp.eq.s32 	%p34, %r432, %r1714;
	selp.b32 	%r1714, %r1714, 0, %p34;
$L__BB14_563:
	max.s32 	%r823, %r1714, 1;
	setp.le.s32 	%p35, %r823, %r433;
	mov.u32 	%r1715, %r433;
	@%p35 bra 	$L__BB14_567;
	setp.lt.u32 	%p36, %r1714, 2;
	mov.b32 	%r1715, 0;
	@%p36 bra 	$L__BB14_567;
	add.s32 	%r1715, %r1714, -1;
	setp.gt.s32 	%p37, %r1715, %r433;
	@%p37 bra 	$L__BB14_567;
	setp.eq.s32 	%p38, %r433, %r1715;
	selp.b32 	%r1715, %r1715, 0, %p38;
$L__BB14_567:
	max.s32 	%r825, %r1715, 1;
	setp.le.s32 	%p39, %r825, %r434;
	mov.u32 	%r1716, %r434;
	@%p39 bra 	$L__BB14_571;
	setp.lt.u32 	%p40, %r1715, 2;
	mov.b32 	%r1716, 0;
	@%p40 bra 	$L__BB14_571;
	add.s32 	%r1716, %r1715, -1;
	setp.gt.s32 	%p41, %r1716, %r434;
	@%p41 bra 	$L__BB14_571;
	setp.eq.s32 	%p42, %r434, %r1716;
	selp.b32 	%r1716, %r1716, 0, %p42;
$L__BB14_571:
	max.s32 	%r827, %r1716, 1;
	setp.le.s32 	%p43, %r827, %r435;
	mov.u32 	%r1717, %r435;
	@%p43 bra 	$L__BB14_575;
	setp.lt.u32 	%p44, %r1716, 2;
	mov.b32 	%r1717, 0;
	@%p44 bra 	$L__BB14_575;
	add.s32 	%r1717, %r1716, -1;
	setp.gt.s32 	%p45, %r1717, %r435;
	@%p45 bra 	$L__BB14_575;
	setp.eq.s32 	%p46, %r435, %r1717;
	selp.b32 	%r1717, %r1717, 0, %p46;
$L__BB14_575:
	max.s32 	%r829, %r1717, 1;
	setp.le.s32 	%p47, %r829, %r436;
	mov.u32 	%r1718, %r436;
	@%p47 bra 	$L__BB14_579;
	setp.lt.u32 	%p48, %r1717, 2;
	mov.b32 	%r1718, 0;
	@%p48 bra 	$L__BB14_579;
	add.s32 	%r1718, %r1717, -1;
	setp.gt.s32 	%p49, %r1718, %r436;
	@%p49 bra 	$L__BB14_579;
	setp.eq.s32 	%p50, %r436, %r1718;
	selp.b32 	%r1718, %r1718, 0, %p50;
$L__BB14_579:
	max.s32 	%r831, %r1718, 1;
	setp.le.s32 	%p51, %r831, %r437;
	mov.u32 	%r1719, %r437;
	@%p51 bra 	$L__BB14_583;
	setp.lt.u32 	%p52, %r1718, 2;
	mov.b32 	%r1719, 0;
	@%p52 bra 	$L__BB14_583;
	add.s32 	%r1719, %r1718, -1;
	setp.gt.s32 	%p53, %r1719, %r437;
	@%p53 bra 	$L__BB14_583;
	setp.eq.s32 	%p54, %r437, %r1719;
	selp.b32 	%r1719, %r1719, 0, %p54;
$L__BB14_583:
	max.s32 	%r833, %r1719, 1;
	setp.le.s32 	%p55, %r833, %r438;
	mov.u32 	%r1720, %r438;
	@%p55 bra 	$L__BB14_587;
	setp.lt.u32 	%p56, %r1719, 2;
	mov.b32 	%r1720, 0;
	@%p56 bra 	$L__BB14_587;
	add.s32 	%r1720, %r1719, -1;
	setp.gt.s32 	%p57, %r1720, %r438;
	@%p57 bra 	$L__BB14_587;
	setp.eq.s32 	%p58, %r438, %r1720;
	selp.b32 	%r1720, %r1720, 0, %p58;
$L__BB14_587:
	max.s32 	%r835, %r1720, 1;
	setp.le.s32 	%p59, %r835, %r439;
	mov.u32 	%r1721, %r439;
	@%p59 bra 	$L__BB14_591;
	setp.lt.u32 	%p60, %r1720, 2;
	mov.b32 	%r1721, 0;
	@%p60 bra 	$L__BB14_591;
	add.s32 	%r1721, %r1720, -1;
	setp.gt.s32 	%p61, %r1721, %r439;
	@%p61 bra 	$L__BB14_591;
	setp.eq.s32 	%p62, %r439, %r1721;
	selp.b32 	%r1721, %r1721, 0, %p62;
$L__BB14_591:
	max.s32 	%r837, %r1721, 1;
	setp.le.s32 	%p63, %r837, %r440;
	mov.u32 	%r1722, %r440;
	@%p63 bra 	$L__BB14_595;
	setp.lt.u32 	%p64, %r1721, 2;
	mov.b32 	%r1722, 0;
	@%p64 bra 	$L__BB14_595;
	add.s32 	%r1722, %r1721, -1;
	setp.gt.s32 	%p65, %r1722, %r440;
	@%p65 bra 	$L__BB14_595;
	setp.eq.s32 	%p66, %r440, %r1722;
	selp.b32 	%r1722, %r1722, 0, %p66;
$L__BB14_595:
	max.s32 	%r839, %r1722, 1;
	setp.le.s32 	%p67, %r839, %r441;
	mov.u32 	%r1723, %r441;
	@%p67 bra 	$L__BB14_599;
	setp.lt.u32 	%p68, %r1722, 2;
	mov.b32 	%r1723, 0;
	@%p68 bra 	$L__BB14_599;
	add.s32 	%r1723, %r1722, -1;
	setp.gt.s32 	%p69, %r1723, %r441;
	@%p69 bra 	$L__BB14_599;
	setp.eq.s32 	%p70, %r441, %r1723;
	selp.b32 	%r1723, %r1723, 0, %p70;
$L__BB14_599:
	max.s32 	%r841, %r1723, 1;
	setp.le.s32 	%p71, %r841, %r442;
	mov.u32 	%r1724, %r442;
	@%p71 bra 	$L__BB14_603;
	setp.lt.u32 	%p72, %r1723, 2;
	mov.b32 	%r1724, 0;
	@%p72 bra 	$L__BB14_603;
	add.s32 	%r1724, %r1723, -1;
	setp.gt.s32 	%p73, %r1724, %r442;
	@%p73 bra 	$L__BB14_603;
	setp.eq.s32 	%p74, %r442, %r1724;
	selp.b32 	%r1724, %r1724, 0, %p74;
$L__BB14_603:
	mov.b32 	%r845, 1;
	mov.b32 	%r846, 0;
	mov.b32 	%r847, -1;
	// begin inline asm
	shfl.sync.up.b32 %r843, %r1724, %r845, %r846, %r847;
	// end inline asm
	setp.ne.s32 	%p75, %r1724, 0;
	setp.ge.s32 	%p76, %r1724, %r843;
	and.pred  	%p77, %p75, %p76;
	mov.u32 	%r1725, %r1724;
	@%p77 bra 	$L__BB14_606;
	setp.gt.s32 	%p78, %r843, 1;
	add.s32 	%r1725, %r843, -1;
	setp.gt.s32 	%p79, %r1725, %r1724;
	and.pred  	%p80, %p78, %p79;
	@%p80 bra 	$L__BB14_606;
	setp.eq.s32 	%p82, %r1724, %r1725;
	selp.b32 	%r848, %r1725, 0, %p82;
	selp.b32 	%r1725, %r848, 0, %p78;
$L__BB14_606:
	setp.lt.s32 	%p83, %r811, 1;
	selp.b32 	%r854, %r1724, %r1725, %p83;
	mov.b32 	%r851, 2;
	mov.b32 	%r852, 0;
	mov.b32 	%r853, -1;
	// begin inline asm
	shfl.sync.up.b32 %r849, %r854, %r851, %r852, %r853;
	// end inline asm
	max.s32 	%r855, %r849, 1;
	setp.le.s32 	%p84, %r855, %r854;
	mov.u32 	%r1726, %r854;
	@%p84 bra 	$L__BB14_609;
	setp.gt.s32 	%p85, %r849, 1;
	add.s32 	%r1726, %r849, -1;
	setp.gt.s32 	%p86, %r1726, %r854;
	and.pred  	%p87, %p85, %p86;
	@%p87 bra 	$L__BB14_609;
	setp.eq.s32 	%p89, %r854, %r1726;
	selp.b32 	%r856, %r1726, 0, %p89;
	selp.b32 	%r1726, %r856, 0, %p85;
$L__BB14_609:
	setp.lt.s32 	%p90, %r811, 2;
	selp.b32 	%r862, %r854, %r1726, %p90;
	mov.b32 	%r859, 4;
	mov.b32 	%r860, 0;
	mov.b32 	%r861, -1;
	// begin inline asm
	shfl.sync.up.b32 %r857, %r862, %r859, %r860, %r861;
	// end inline asm
	max.s32 	%r863, %r857, 1;
	setp.le.s32 	%p91, %r863, %r862;
	mov.u32 	%r1727, %r862;
	@%p91 bra 	$L__BB14_612;
	setp.gt.s32 	%p92, %r857, 1;
	add.s32 	%r1727, %r857, -1;
	setp.gt.s32 	%p93, %r1727, %r862;
	and.pred  	%p94, %p92, %p93;
	@%p94 bra 	$L__BB14_612;
	setp.eq.s32 	%p96, %r862, %r1727;
	selp.b32 	%r864, %r1727, 0, %p96;
	selp.b32 	%r1727, %r864, 0, %p92;
$L__BB14_612:
	setp.lt.s32 	%p97, %r811, 4;
	selp.b32 	%r870, %r862, %r1727, %p97;
	mov.b32 	%r867, 8;
	mov.b32 	%r868, 0;
	mov.b32 	%r869, -1;
	// begin inline asm
	shfl.sync.up.b32 %r865, %r870, %r867, %r868, %r869;
	// end inline asm
	max.s32 	%r871, %r865, 1;
	setp.le.s32 	%p98, %r871, %r870;
	mov.u32 	%r1728, %r870;
	@%p98 bra 	$L__BB14_615;
	setp.gt.s32 	%p99, %r865, 1;
	add.s32 	%r1728, %r865, -1;
	setp.gt.s32 	%p100, %r1728, %r870;
	and.pred  	%p101, %p99, %p100;
	@%p101 bra 	$L__BB14_615;
	setp.eq.s32 	%p103, %r870, %r1728;
	selp.b32 	%r872, %r1728, 0, %p103;
	selp.b32 	%r1728, %r872, 0, %p99;
$L__BB14_615:
	setp.lt.s32 	%p104, %r811, 8;
	selp.b32 	%r878, %r870, %r1728, %p104;
	mov.b32 	%r875, 16;
	mov.b32 	%r876, 0;
	mov.b32 	%r877, -1;
	// begin inline asm
	shfl.sync.up.b32 %r873, %r878, %r875, %r876, %r877;
	// end inline asm
	max.s32 	%r879, %r873, 1;
	setp.le.s32 	%p105, %r879, %r878;
	mov.u32 	%r1729, %r878;
	@%p105 bra 	$L__BB14_618;
	setp.gt.s32 	%p106, %r873, 1;
	add.s32 	%r1729, %r873, -1;
	setp.gt.s32 	%p107, %r1729, %r878;
	and.pred  	%p108, %p106, %p107;
	@%p108 bra 	$L__BB14_618;
	setp.eq.s32 	%p110, %r878, %r1729;
	selp.b32 	%r880, %r1729, 0, %p110;
	selp.b32 	%r1729, %r880, 0, %p106;
$L__BB14_618:
	setp.lt.s32 	%p111, %r811, 16;
	selp.b32 	%r882, %r878, %r1729, %p111;
	mov.b32 	%r883, 1;
	mov.b32 	%r884, 0;
	mov.b32 	%r885, -1;
	// begin inline asm
	shfl.sync.up.b32 %r1752, %r882, %r883, %r884, %r885;
	// end inline asm
	setp.ne.s32 	%p112, %r811, 31;
	@%p112 bra 	$L__BB14_620;
	shl.b32 	%r886, %r425, 2;
	mov.u32 	%r887, _ZZN3cub18CUB_300001_SM_10006detail4scan16DeviceScanKernelINS2_10policy_hubIiiim14cmp_horizontalE10Policy1000EN6thrust24THRUST_300001_SM_1000_NS6detail15normal_iteratorINS9_10device_ptrIiEEEESE_NS0_13ScanTileStateIiLb1EEES5_NS0_8NullTypeEmiLb0ESH_EEvT0_T1_T2_iT3_T4_T5_E12temp_storage;
	add.s32 	%r888, %r887, %r886;
	st.shared.u32 	[%r888+16], %r1729;
$L__BB14_620:
	bar.sync 	0;
	ld.shared.v2.u32 	{%r889, %r890}, [_ZZN3cub18CUB_300001_SM_10006detail4scan16DeviceScanKernelINS2_10policy_hubIiiim14cmp_horizontalE10Policy1000EN6thrust24THRUST_300001_SM_1000_NS6detail15normal_iteratorINS9_10device_ptrIiEEEESE_NS0_13ScanTileStateIiLb1EEES5_NS0_8NullTypeEmiLb0ESH_EEvT0_T1_T2_iT3_T4_T5_E12temp_storage+16];
	max.s32 	%r891, %r889, 1;
	setp.le.s32 	%p113, %r891, %r890;
	mov.u32 	%r1730, %r890;
	@%p113 bra 	$L__BB14_623;
	setp.gt.s32 	%p114, %r889, 1;
	add.s32 	%r1730, %r889, -1;
	setp.gt.s32 	%p115, %r1730, %r890;
	and.pred  	%p116, %p114, %p115;
	@%p116 bra 	$L__BB14_623;
	setp.eq.s32 	%p118, %r890, %r1730;
	selp.b32 	%r892, %r1730, 0, %p118;
	selp.b32 	%r1730, %r892, 0, %p114;
$L__BB14_623:
	ld.shared.u32 	%r893, [_ZZN3cub18CUB_300001_SM_10006detail4scan16DeviceScanKernelINS2_10policy_hubIiiim14cmp_horizontalE10Policy1000EN6thrust24THRUST_300001_SM_1000_NS6detail15normal_iteratorINS9_10device_ptrIiEEEESE_NS0_13ScanTileStateIiLb1EEES5_NS0_8NullTypeEmiLb0ESH_EEvT0_T1_T2_iT3_T4_T5_E12temp_storage+24];
	max.s32 	%r894, %r1730, 1;
	setp.le.s32 	%p119, %r894, %r893;
	mov.u32 	%r1731, %r893;
	@%p119 bra 	$L__BB14_626;
	setp.gt.s32 	%p120, %r1730, 1;
	add.s32 	%r1731, %r1730, -1;
	setp.gt.s32 	%p121, %r1731, %r893;
	and.pred  	%p122, %p120, %p121;
	@%p122 bra 	$L__BB14_626;
	setp.eq.s32 	%p124, %r893, %r1731;
	selp.b32 	%r895, %r1731, 0, %p124;
	selp.b32 	%r1731, %r895, 0, %p120;
$L__BB14_626:
	setp.eq.s32 	%p125, %r425, 3;
	setp.eq.s32 	%p126, %r425, 2;
	selp.b32 	%r896, %r1730, %r889, %p126;
	selp.b32 	%r645, %r1731, %r896, %p125;
	ld.shared.u32 	%r897, [_ZZN3cub18CUB_300001_SM_10006detail4scan16DeviceScanKernelINS2_10policy_hubIiiim14cmp_horizontalE10Policy1000EN6thrust24THRUST_300001_SM_1000_NS6detail15normal_iteratorINS9_10device_ptrIiEEEESE_NS0_13ScanTileStateIiLb1EEES5_NS0_8NullTypeEmiLb0ESH_EEvT0_T1_T2_iT3_T4_T5_E12temp_storage+28];
	max.s32 	%r898, %r1731, 1;
	setp.le.s32 	%p127, %r898, %r897;
	mov.u32 	%r1732, %r897;
	@%p127 bra 	$L__BB14_629;
	setp.gt.s32 	%p128, %r1731, 1;
	add.s32 	%r1732, %r1731, -1;
	setp.gt.s32 	%p129, %r1732, %r897;
	and.pred  	%p130, %p128, %p129;
	@%p130 bra 	$L__BB14_629;
	setp.eq.s32 	%p132, %r897, %r1732;
	selp.b32 	%r899, %r1732, 0, %p132;
	selp.b32 	%r1732, %r899, 0, %p128;
$L__BB14_629:
	setp.lt.u32 	%p133, %r377, 32;
	@%p133 bra 	$L__BB14_634;
	max.s32 	%r900, %r645, 1;
	setp.le.s32 	%p134, %r900, %r1752;
	mov.u32 	%r1733, %r1752;
	@%p134 bra 	$L__BB14_633;
	setp.gt.s32 	%p135, %r645, 1;
	add.s32 	%r1733, %r645, -1;
	setp.gt.s32 	%p136, %r1733, %r1752;
	and.pred  	%p137, %p135, %p136;
	@%p137 bra 	$L__BB14_633;
	setp.eq.s32 	%p139, %r1752, %r1733;
	selp.b32 	%r901, %r1733, 0, %p139;
	selp.b32 	%r1733, %r901, 0, %p135;
$L__BB14_633:
	setp.eq.s32 	%p140, %r811, 0;
	selp.b32 	%r1752, %r645, %r1733, %p140;
	bra.uni 	$L__BB14_703;
$L__BB14_634:
	setp.ne.s32 	%p141, %r377, 0;
	mul.wide.s32 	%rd23, %r1, 8;
	add.s64 	%rd12, %rd1, %rd23;
	@%p141 bra 	$L__BB14_636;
	st.shared.u32 	[_ZZN3cub18CUB_300001_SM_10006detail4scan16DeviceScanKernelINS2_10policy_hubIiiim14cmp_horizontalE10Policy1000EN6thrust24THRUST_300001_SM_1000_NS6detail15normal_iteratorINS9_10device_ptrIiEEEESE_NS0_13ScanTileStateIiLb1EEES5_NS0_8NullTypeEmiLb0ESH_EEvT0_T1_T2_iT3_T4_T5_E12temp_storage+12], %r1732;
	add.s64 	%rd24, %rd12, 256;
	mov.b32 	%r902, 100;
	// begin inline asm
	st.relaxed.gpu.v2.u32 [%rd24], {%r902, %r1732};
	// end inline asm
$L__BB14_636:
	not.b32 	%r904, %r377;
	add.s32 	%r1742, %r1, %r904;
	mov.u32 	%r655, %nctaid.x;
	setp.gt.u32 	%p142, %r655, 499;
	@%p142 bra 	$L__BB14_638;
	membar.cta;
	bra.uni 	$L__BB14_639;
$L__BB14_638:
	mov.b32 	%r905, 450;
	// begin inline asm
	nanosleep.u32 %r905;
	// end inline asm
$L__BB14_639:
	mul.wide.s32 	%rd26, %r1742, 8;
	add.s64 	%rd27, %rd1, %rd26;
	add.s64 	%rd25, %rd27, 256;
	// begin inline asm
	ld.relaxed.gpu.v2.u32 {%r1741, %r1735}, [%rd25];
	// end inline asm
$L__BB14_640:
	setp.eq.s32 	%p143, %r1741, 99;
	mov.b32 	%r908, -1;
	vote.sync.any.pred 	%p144, %p143, %r908;
	not.pred 	%p145, %p144;
	@%p145 bra 	$L__BB14_645;
	@%p142 bra 	$L__BB14_643;
	membar.cta;
	bra.uni 	$L__BB14_644;
$L__BB14_643:
	mov.b32 	%r1046, 350;
	// begin inline asm
	nanosleep.u32 %r1046;
	// end inline asm
$L__BB14_644:
	// begin inline asm
	ld.relaxed.gpu.v2.u32 {%r1741, %r1735}, [%rd25];
	// end inline asm
	bra.uni 	$L__BB14_640;
$L__BB14_645:
	setp.eq.s32 	%p146, %r1741, 101;
	mov.b32 	%r915, -1;
	vote.sync.ballot.b32 	%r916, %p146, %r915;
	// begin inline asm
	mov.u32 %r910, %lanemask_ge;
	// end inline asm
	and.b32  	%r917, %r916, %r910;
	or.b32  	%r918, %r917, -2147483648;
	add.s32 	%r919, %r918, -1;
	not.b32 	%r920, %r918;
	and.b32  	%r921, %r920, %r919;
	popc.b32 	%r665, %r921;
	mov.b32 	%r913, 1;
	// begin inline asm
	shfl.sync.down.b32 %r911, %r1735, %r913, %r665, %r915;
	// end inline asm
	setp.ge.s32 	%p148, %r811, %r665;
	mov.u32 	%r1736, %r1735;
	@%p148 bra 	$L__BB14_649;
	max.s32 	%r922, %r911, 1;
	setp.le.s32 	%p149, %r922, %r1735;
	mov.u32 	%r1736, %r1735;
	@%p149 bra 	$L__BB14_649;
	setp.gt.s32 	%p150, %r911, 1;
	add.s32 	%r1736, %r911, -1;
	setp.gt.s32 	%p151, %r1736, %r1735;
	and.pred  	%p152, %p150, %p151;
	@%p152 bra 	$L__BB14_649;
	setp.eq.s32 	%p154, %r1735, %r1736;
	selp.b32 	%r923, %r1736, 0, %p154;
	selp.b32 	%r1736, %r923, 0, %p150;
$L__BB14_649:
	mov.b32 	%r926, 2;
	mov.b32 	%r928, -1;
	// begin inline asm
	shfl.sync.down.b32 %r924, %r1736, %r926, %r665, %r928;
	// end inline asm
	add.s32 	%r671, %r811, 2;
	setp.gt.s32 	%p155, %r671, %r665;
	mov.u32 	%r1737, %r1736;
	@%p155 bra 	$L__BB14_653;
	max.s32 	%r929, %r924, 1;
	setp.le.s32 	%p156, %r929, %r1736;
	mov.u32 	%r1737, %r1736;
	@%p156 bra 	$L__BB14_653;
	setp.gt.s32 	%p157, %r924, 1;
	add.s32 	%r1737, %r924, -1;
	setp.gt.s32 	%p158, %r1737, %r1736;
	and.pred  	%p159, %p157, %p158;
	@%p159 bra 	$L__BB14_653;
	setp.eq.s32 	%p161, %r1736, %r1737;
	selp.b32 	%r930, %r1737, 0, %p161;
	selp.b32 	%r1737, %r930, 0, %p157;
$L__BB14_653:
	mov.b32 	%r933, 4;
	mov.b32 	%r935, -1;
	// begin inline asm
	shfl.sync.down.b32 %r931, %r1737, %r933, %r665, %r935;
	// end inline asm
	add.s32 	%r936, %r811, 4;
	setp.gt.s32 	%p162, %r936, %r665;
	mov.u32 	%r1738, %r1737;
	@%p162 bra 	$L__BB14_657;
	max.s32 	%r937, %r931, 1;
	setp.le.s32 	%p163, %r937, %r1737;
	mov.u32 	%r1738, %r1737;
	@%p163 bra 	$L__BB14_657;
	setp.gt.s32 	%p164, %r931, 1;
	add.s32 	%r1738, %r931, -1;
	setp.gt.s32 	%p165, %r1738, %r1737;
	and.pred  	%p166, %p164, %p165;
	@%p166 bra 	$L__BB14_657;
	setp.eq.s32 	%p168, %r1737, %r1738;
	selp.b32 	%r938, %r1738, 0, %p168;
	selp.b32 	%r1738, %r938, 0, %p164;
$L__BB14_657:
	mov.b32 	%r941, 8;
	mov.b32 	%r943, -1;
	// begin inline asm
	shfl.sync.down.b32 %r939, %r1738, %r941, %r665, %r943;
	// end inline asm
	add.s32 	%r944, %r811, 8;
	setp.gt.s32 	%p169, %r944, %r665;
	mov.u32 	%r1739, %r1738;
	@%p169 bra 	$L__BB14_661;
	max.s32 	%r945, %r939, 1;
	setp.le.s32 	%p170, %r945, %r1738;
	mov.u32 	%r1739, %r1738;
	@%p170 bra 	$L__BB14_661;
	setp.gt.s32 	%p171, %r939, 1;
	add.s32 	%r1739, %r939, -1;
	setp.gt.s32 	%p172, %r1739, %r1738;
	and.pred  	%p173, %p171, %p172;
	@%p173 bra 	$L__BB14_661;
	setp.eq.s32 	%p175, %r1738, %r1739;
	selp.b32 	%r946, %r1739, 0, %p175;
	selp.b32 	%r1739, %r946, 0, %p171;
$L__BB14_661:
	mov.b32 	%r949, 16;
	mov.b32 	%r951, -1;
	// begin inline asm
	shfl.sync.down.b32 %r947, %r1739, %r949, %r665, %r951;
	// end inline asm
	add.s32 	%r952, %r811, 16;
	setp.gt.s32 	%p176, %r952, %r665;
	mov.u32 	%r1743, %r1739;
	@%p176 bra 	$L__BB14_665;
	max.s32 	%r953, %r947, 1;
	setp.le.s32 	%p177, %r953, %r1739;
	mov.u32 	%r1743, %r1739;
	@%p177 bra 	$L__BB14_665;
	setp.gt.s32 	%p178, %r947, 1;
	add.s32 	%r1743, %r947, -1;
	setp.gt.s32 	%p179, %r1743, %r1739;
	and.pred  	%p180, %p178, %p179;
	@%p180 bra 	$L__BB14_665;
	setp.eq.s32 	%p182, %r1739, %r1743;
	selp.b32 	%r954, %r1743, 0, %p182;
	selp.b32 	%r1743, %r954, 0, %p178;
$L__BB14_665:
	add.s64 	%rd14, %rd1, 256;
$L__BB14_666:
	mov.u32 	%r687, %r1743;
	setp.ne.s32 	%p183, %r1741, 101;
	mov.b32 	%r955, -1;
	vote.sync.all.pred 	%p184, %p183, %r955;
	not.pred 	%p185, %p184;
	@%p185 bra 	$L__BB14_696;
	mul.wide.s32 	%rd30, %r1742, 8;
	add.s64 	%rd31, %rd14, %rd30;
	add.s64 	%rd29, %rd31, -256;
	// begin inline asm
	ld.relaxed.gpu.v2.u32 {%r1741, %r1745}, [%rd29];
	// end inline asm
$L__BB14_668:
	setp.eq.s32 	%p263, %r1741, 99;
	mov.b32 	%r995, -1;
	vote.sync.any.pred 	%p264, %p263, %r995;
	not.pred 	%p265, %p264;
	@%p265 bra 	$L__BB14_673;
	@%p142 bra 	$L__BB14_671;
	membar.cta;
	bra.uni 	$L__BB14_672;
$L__BB14_671:
	mov.b32 	%r1043, 350;
	// begin inline asm
	nanosleep.u32 %r1043;
	// end inline asm
$L__BB14_672:
	// begin inline asm
	ld.relaxed.gpu.v2.u32 {%r1741, %r1745}, [%rd29];
	// end inline asm
	bra.uni 	$L__BB14_668;
$L__BB14_673:
	setp.eq.s32 	%p266, %r1741, 101;
	mov.b32 	%r1001, -1;
	vote.sync.ballot.b32 	%r1002, %p266, %r1001;
	and.b32  	%r1003, %r1002, %r910;
	or.b32  	%r1004, %r1003, -2147483648;
	add.s32 	%r1005, %r1004, -1;
	not.b32 	%r1006, %r1004;
	and.b32  	%r1007, %r1006, %r1005;
	popc.b32 	%r698, %r1007;
	mov.b32 	%r999, 1;
	// begin inline asm
	shfl.sync.down.b32 %r997, %r1745, %r999, %r698, %r1001;
	// end inline asm
	setp.ge.s32 	%p268, %r811, %r698;
	mov.u32 	%r1746, %r1745;
	@%p268 bra 	$L__BB14_677;
	max.s32 	%r1008, %r997, 1;
	setp.le.s32 	%p269, %r1008, %r1745;
	mov.u32 	%r1746, %r1745;
	@%p269 bra 	$L__BB14_677;
	setp.gt.s32 	%p270, %r997, 1;
	add.s32 	%r1746, %r997, -1;
	setp.gt.s32 	%p271, %r1746, %r1745;
	and.pred  	%p272, %p270, %p271;
	@%p272 bra 	$L__BB14_677;
	setp.eq.s32 	%p274, %r1745, %r1746;
	selp.b32 	%r1009, %r1746, 0, %p274;
	selp.b32 	%r1746, %r1009, 0, %p270;
$L__BB14_677:
	mov.b32 	%r1012, 2;
	mov.b32 	%r1014, -1;
	// begin inline asm
	shfl.sync.down.b32 %r1010, %r1746, %r1012, %r698, %r1014;
	// end inline asm
	setp.gt.s32 	%p275, %r671, %r698;
	mov.u32 	%r1747, %r1746;
	@%p275 bra 	$L__BB14_681;
	max.s32 	%r1015, %r1010, 1;
	setp.le.s32 	%p276, %r1015, %r1746;
	mov.u32 	%r1747, %r1746;
	@%p276 bra 	$L__BB14_681;
	setp.gt.s32 	%p277, %r1010, 1;
	add.s32 	%r1747, %r1010, -1;
	setp.gt.s32 	%p278, %r1747, %r1746;
	and.pred  	%p279, %p277, %p278;
	@%p279 bra 	$L__BB14_681;
	setp.eq.s32 	%p281, %r1746, %r1747;
	selp.b32 	%r1016, %r1747, 0, %p281;
	selp.b32 	%r1747, %r1016, 0, %p277;
$L__BB14_681:
	mov.b32 	%r1019, 4;
	mov.b32 	%r1021, -1;
	// begin inline asm
	shfl.sync.down.b32 %r1017, %r1747, %r1019, %r698, %r1021;
	// end inline asm
	add.s32 	%r1022, %r811, 4;
	setp.gt.s32 	%p282, %r1022, %r698;
	mov.u32 	%r1748, %r1747;
	@%p282 bra 	$L__BB14_685;
	max.s32 	%r1023, %r1017, 1;
	setp.le.s32 	%p283, %r1023, %r1747;
	mov.u32 	%r1748, %r1747;
	@%p283 bra 	$L__BB14_685;
	setp.gt.s32 	%p284, %r1017, 1;
	add.s32 	%r1748, %r1017, -1;
	setp.gt.s32 	%p285, %r1748, %r1747;
	and.pred  	%p286, %p284, %p285;
	@%p286 bra 	$L__BB14_685;
	setp.eq.s32 	%p288, %r1747, %r1748;
	selp.b32 	%r1024, %r1748, 0, %p288;
	selp.b32 	%r1748, %r1024, 0, %p284;
$L__BB14_685:
	mov.b32 	%r1027, 8;
	mov.b32 	%r1029, -1;
	// begin inline asm
	shfl.sync.down.b32 %r1025, %r1748, %r1027, %r698, %r1029;
	// end inline asm
	add.s32 	%r1030, %r811, 8;
	setp.gt.s32 	%p289, %r1030, %r698;
	mov.u32 	%r1749, %r1748;
	@%p289 bra 	$L__BB14_689;
	max.s32 	%r1031, %r1025, 1;
	setp.le.s32 	%p290, %r1031, %r1748;
	mov.u32 	%r1749, %r1748;
	@%p290 bra 	$L__BB14_689;
	setp.gt.s32 	%p291, %r1025, 1;
	add.s32 	%r1749, %r1025, -1;
	setp.gt.s32 	%p292, %r1749, %r1748;
	and.pred  	%p293, %p291, %p292;
	@%p293 bra 	$L__BB14_689;
	setp.eq.s32 	%p295, %r1748, %r1749;
	selp.b32 	%r1032, %r1749, 0, %p295;
	selp.b32 	%r1749, %r1032, 0, %p291;
$L__BB14_689:
	mov.b32 	%r1035, 16;
	mov.b32 	%r1037, -1;
	// begin inline asm
	shfl.sync.down.b32 %r1033, %r1749, %r1035, %r698, %r1037;
	// end inline asm
	add.s32 	%r1038, %r811, 16;
	setp.gt.s32 	%p296, %r1038, %r698;
	mov.u32 	%r1750, %r1749;
	@%p296 bra 	$L__BB14_693;
	max.s32 	%r1039, %r1033, 1;
	setp.le.s32 	%p297, %r1039, %r1749;
	mov.u32 	%r1750, %r1749;
	@%p297 bra 	$L__BB14_693;
	setp.gt.s32 	%p298, %r1033, 1;
	add.s32 	%r1750, %r1033, -1;
	setp.gt.s32 	%p299, %r1750, %r1749;
	and.pred  	%p300, %p298, %p299;
	@%p300 bra 	$L__BB14_693;
	setp.eq.s32 	%p302, %r1749, %r1750;
	selp.b32 	%r1040, %r1750, 0, %p302;
	selp.b32 	%r1750, %r1040, 0, %p298;
$L__BB14_693:
	add.s32 	%r1742, %r1742, -32;
	max.s32 	%r1041, %r1750, 1;
	setp.le.s32 	%p303, %r1041, %r687;
	mov.u32 	%r1743, %r687;
	@%p303 bra 	$L__BB14_666;
	setp.gt.s32 	%p304, %r1750, 1;
	add.s32 	%r1743, %r1750, -1;
	setp.gt.s32 	%p305, %r1743, %r687;
	and.pred  	%p306, %p304, %p305;
	@%p306 bra 	$L__BB14_666;
	setp.eq.s32 	%p308, %r687, %r1743;
	selp.b32 	%r1042, %r1743, 0, %p308;
	selp.b32 	%r1743, %r1042, 0, %p304;
	bra.uni 	$L__BB14_666;
$L__BB14_696:
	@%p141 bra 	$L__BB14_701;
	max.s32 	%r957, %r687, 1;
	setp.le.s32 	%p187, %r957, %r1732;
	mov.u32 	%r1751, %r1732;
	@%p187 bra 	$L__BB14_700;
	setp.gt.s32 	%p188, %r687, 1;
	add.s32 	%r1751, %r687, -1;
	setp.gt.s32 	%p189, %r1751, %r1732;
	and.pred  	%p190, %p188, %p189;
	@%p190 bra 	$L__BB14_700;
	setp.eq.s32 	%p192, %r1732, %r1751;
	selp.b32 	%r958, %r1751, 0, %p192;
	selp.b32 	%r1751, %r958, 0, %p188;
$L__BB14_700:
	add.s64 	%rd28, %rd12, 256;
	mov.b32 	%r959, 101;
	// begin inline asm
	st.relaxed.gpu.v2.u32 [%rd28], {%r959, %r1751};
	// end inline asm
	st.shared.u32 	[_ZZN3cub18CUB_300001_SM_10006detail4scan16DeviceScanKernelINS2_10policy_hubIiiim14cmp_horizontalE10Policy1000EN6thrust24THRUST_300001_SM_1000_NS6detail15normal_iteratorINS9_10device_ptrIiEEEESE_NS0_13ScanTileStateIiLb1EEES5_NS0_8NullTypeEmiLb0ESH_EEvT0_T1_T2_iT3_T4_T5_E12temp_storage+4], %r687;
	st.shared.u32 	[_ZZN3cub18CUB_300001_SM_10006detail4scan16DeviceScanKernelINS2_10policy_hubIiiim14cmp_horizontalE10Policy1000EN6thrust24THRUST_300001_SM_1000_NS6detail15normal_iteratorINS9_10device_ptrIiEEEESE_NS0_13ScanTileStateIiLb1EEES5_NS0_8NullTypeEmiLb0ESH_EEvT0_T1_T2_iT3_T4_T5_E12temp_storage+8], %r1751;
$L__BB14_701:
	setp.ne.s32 	%p193, %r811, 0;
	@%p193 bra 	$L__BB14_703;
	st.shared.u32 	[_ZZN3cub18CUB_300001_SM_10006detail4scan16DeviceScanKernelINS2_10policy_hubIiiim14cmp_horizontalE10Policy1000EN6thrust24THRUST_300001_SM_1000_NS6detail15normal_iteratorINS9_10device_ptrIiEEEESE_NS0_13ScanTileStateIiLb1EEES5_NS0_8NullTypeEmiLb0ESH_EEvT0_T1_T2_iT3_T4_T5_E12temp_storage+36], %r687;
	mov.u32 	%r1752, %r687;
$L__BB14_703:
	bar.sync 	0;
	ld.shared.u32 	%r726, [_ZZN3cub18CUB_300001_SM_10006detail4scan16DeviceScanKernelINS2_10policy_hubIiiim14cmp_horizontalE10Policy1000EN6thrust24THRUST_300001_SM_1000_NS6detail15normal_iteratorINS9_10device_ptrIiEEEESE_NS0_13ScanTileStateIiLb1EEES5_NS0_8NullTypeEmiLb0ESH_EEvT0_T1_T2_iT3_T4_T5_E12temp_storage+36];
	setp.eq.s32 	%p194, %r377, 0;
	mov.u32 	%r1753, %r1752;
	@%p194 bra 	$L__BB14_707;
	max.s32 	%r961, %r726, 1;
	setp.le.s32 	%p195, %r961, %r1752;
	mov.u32 	%r1753, %r1752;
	@%p195 bra 	$L__BB14_707;
	setp.gt.s32 	%p196, %r726, 1;
	add.s32 	%r1753, %r726, -1;
	setp.gt.s32 	%p197, %r1753, %r1752;
	and.pred  	%p198, %p196, %p197;
	@%p198 bra 	$L__BB14_707;
	setp.eq.s32 	%p200, %r1752, %r1753;
	selp.b32 	%r962, %r1753, 0, %p200;
	selp.b32 	%r1753, %r962, 0, %p196;
$L__BB14_707:
	max.s32 	%r963, %r1753, 1;
	setp.le.s32 	%p201, %r963, %r428;
	mov.u32 	%r1782, %r428;
	@%p201 bra 	$L__BB14_710;
	setp.gt.s32 	%p202, %r1753, 1;
	add.s32 	%r1782, %r1753, -1;
	setp.gt.s32 	%p203, %r1782, %r428;
	and.pred  	%p204, %p202, %p203;
	@%p204 bra 	$L__BB14_710;
	setp.eq.s32 	%p206, %r428, %r1782;
	selp.b32 	%r964, %r1782, 0, %p206;
	selp.b32 	%r1782, %r964, 0, %p202;
$L__BB14_710:
	max.s32 	%r965, %r1782, 1;
	setp.le.s32 	%p207, %r965, %r429;
	mov.u32 	%r1781, %r429;
	@%p207 bra 	$L__BB14_714;
	setp.lt.s32 	%p208, %r1782, 2;
	mov.b32 	%r1781, 0;
	@%p208 bra 	$L__BB14_714;
	add.s32 	%r1781, %r1782, -1;
	setp.gt.s32 	%p209, %r1781, %r429;
	@%p209 bra 	$L__BB14_714;
	setp.eq.s32 	%p210, %r429, %r1781;
	selp.b32 	%r1781, %r1781, 0, %p210;
$L__BB14_714:
	max.s32 	%r967, %r1781, 1;
	setp.le.s32 	%p211, %r967, %r430;
	mov.u32 	%r1780, %r430;
	@%p211 bra 	$L__BB14_718;
	setp.lt.u32 	%p212, %r1781, 2;
	mov.b32 	%r1780, 0;
	@%p212 bra 	$L__BB14_718;
	add.s32 	%r1780, %r1781, -1;
	setp.gt.s32 	%p213, %r1780, %r430;
	@%p213 bra 	$L__BB14_718;
	setp.eq.s32 	%p214, %r430, %r1780;
	selp.b32 	%r1780, %r1780, 0, %p214;
$L__BB14_718:
	max.s32 	%r969, %r1780, 1;
	setp.le.s32 	%p215, %r969, %r431;
	mov.u32 	%r1779, %r431;
	@%p215 bra 	$L__BB14_722;
	setp.lt.u32 	%p216, %r1780, 2;
	mov.b32 	%r1779, 0;
	@%p216 bra 	$L__BB14_722;
	add.s32 	%r1779, %r1780, -1;
	setp.gt.s32 	%p217, %r1779, %r431;
	@%p217 bra 	$L__BB14_722;
	setp.eq.s32 	%p218, %r431, %r1779;
	selp.b32 	%r1779, %r1779, 0, %p218;
$L__BB14_722:
	max.s32 	%r971, %r1779, 1;
	setp.le.s32 	%p219, %r971, %r432;
	mov.u32 	%r1778, %r432;
	@%p219 bra 	$L__BB14_726;
	setp.lt.u32 	%p220, %r1779, 2;
	mov.b32 	%r1778, 0;
	@%p220 bra 	$L__BB14_726;
	add.s32 	%r1778, %r1779, -1;
	setp.gt.s32 	%p221, %r1778, %r432;
	@%p221 bra 	$L__BB14_726;
	setp.eq.s32 	%p222, %r432, %r1778;
	selp.b32 	%r1778, %r1778, 0, %p222;
$L__BB14_726:
	max.s32 	%r973, %r1778, 1;
	setp.le.s32 	%p223, %r973, %r433;
	mov.u32 	%r1777, %r433;
	@%p223 bra 	$L__BB14_730;
	setp.lt.u32 	%p224, %r1778, 2;
	mov.b32 	%r1777, 0;
	@%p224 bra 	$L__BB14_730;
	add.s32 	%r1777, %r1778, -1;
	setp.gt.s32 	%p225, %r1777, %r433;
	@%p225 bra 	$L__BB14_730;
	setp.eq.s32 	%p226, %r433, %r1777;
	selp.b32 	%r1777, %r1777, 0, %p226;
$L__BB14_730:
	max.s32 	%r975, %r1777, 1;
	setp.le.s32 	%p227, %r975, %r434;
	mov.u32 	%r1776, %r434;
	@%p227 bra 	$L__BB14_734;
	setp.lt.u32 	%p228, %r1777, 2;
	mov.b32 	%r1776, 0;
	@%p228 bra 	$L__BB14_734;
	add.s32 	%r1776, %r1777, -1;
	setp.gt.s32 	%p229, %r1776, %r434;
	@%p229 bra 	$L__BB14_734;
	setp.eq.s32 	%p230, %r434, %r1776;
	selp.b32 	%r1776, %r1776, 0, %p230;
$L__BB14_734:
	max.s32 	%r977, %r1776, 1;
	setp.le.s32 	%p231, %r977, %r435;
	mov.u32 	%r1775, %r435;
	@%p231 bra 	$L__BB14_738;
	setp.lt.u32 	%p232, %r1776, 2;
	mov.b32 	%r1775, 0;
	@%p232 bra 	$L__BB14_738;
	add.s32 	%r1775, %r1776, -1;
	setp.gt.s32 	%p233, %r1775, %r435;
	@%p233 bra 	$L__BB14_738;
	setp.eq.s32 	%p234, %r435, %r1775;
	selp.b32 	%r1775, %r1775, 0, %p234;
$L__BB14_738:
	max.s32 	%r979, %r1775, 1;
	setp.le.s32 	%p235, %r979, %r436;
	mov.u32 	%r1774, %r436;
	@%p235 bra 	$L__BB14_742;
	setp.lt.u32 	%p236, %r1775, 2;
	mov.b32 	%r1774, 0;
	@%p236 bra 	$L__BB14_742;
	add.s32 	%r1774, %r1775, -1;
	setp.gt.s32 	%p237, %r1774, %r436;
	@%p237 bra 	$L__BB14_742;
	setp.eq.s32 	%p238, %r436, %r1774;
	selp.b32 	%r1774, %r1774, 0, %p238;
$L__BB14_742:
	max.s32 	%r981, %r1774, 1;
	setp.le.s32 	%p239, %r981, %r437;
	mov.u32 	%r1773, %r437;
	@%p239 bra 	$L__BB14_746;
	setp.lt.u32 	%p240, %r1774, 2;
	mov.b32 	%r1773, 0;
	@%p240 bra 	$L__BB14_746;
	add.s32 	%r1773, %r1774, -1;
	setp.gt.s32 	%p241, %r1773, %r437;
	@%p241 bra 	$L__BB14_746;
	setp.eq.s32 	%p242, %r437, %r1773;
	selp.b32 	%r1773, %r1773, 0, %p242;
$L__BB14_746:
	max.s32 	%r983, %r1773, 1;
	setp.le.s32 	%p243, %r983, %r438;
	mov.u32 	%r1772, %r438;
	@%p243 bra 	$L__BB14_750;
	setp.lt.u32 	%p244, %r1773, 2;
	mov.b32 	%r1772, 0;
	@%p244 bra 	$L__BB14_750;
	add.s32 	%r1772, %r1773, -1;
	setp.gt.s32 	%p245, %r1772, %r438;
	@%p245 bra 	$L__BB14_750;
	setp.eq.s32 	%p246, %r438, %r1772;
	selp.b32 	%r1772, %r1772, 0, %p246;
$L__BB14_750:
	max.s32 	%r985, %r1772, 1;
	setp.le.s32 	%p247, %r985, %r439;
	mov.u32 	%r1771, %r439;
	@%p247 bra 	$L__BB14_754;
	setp.lt.u32 	%p248, %r1772, 2;
	mov.b32 	%r1771, 0;
	@%p248 bra 	$L__BB14_754;
	add.s32 	%r1771, %r1772, -1;
	setp.gt.s32 	%p249, %r1771, %r439;
	@%p249 bra 	$L__BB14_754;
	setp.eq.s32 	%p250, %r439, %r1771;
	selp.b32 	%r1771, %r1771, 0, %p250;
$L__BB14_754:
	max.s32 	%r987, %r1771, 1;
	setp.le.s32 	%p251, %r987, %r440;
	mov.u32 	%r1770, %r440;
	@%p251 bra 	$L__BB14_758;
	setp.lt.u32 	%p252, %r1771, 2;
	mov.b32 	%r1770, 0;
	@%p252 bra 	$L__BB14_758;
	add.s32 	%r1770, %r1771, -1;
	setp.gt.s32 	%p253, %r1770, %r440;
	@%p253 bra 	$L__BB14_758;
	setp.eq.s32 	%p254, %r440, %r1770;
	selp.b32 	%r1770, %r1770, 0, %p254;
$L__BB14_758:
	max.s32 	%r989, %r1770, 1;
	setp.le.s32 	%p255, %r989, %r441;
	mov.u32 	%r1769, %r441;
	@%p255 bra 	$L__BB14_762;
	setp.lt.u32 	%p256, %r1770, 2;
	mov.b32 	%r1769, 0;
	@%p256 bra 	$L__BB14_762;
	add.s32 	%r1769, %r1770, -1;
	setp.gt.s32 	%p257, %r1769, %r441;
	@%p257 bra 	$L__BB14_762;
	setp.eq.s32 	%p258, %r441, %r1769;
	selp.b32 	%r1769, %r1769, 0, %p258;
$L__BB14_762:
	max.s32 	%r991, %r1769, 1;
	setp.le.s32 	%p259, %r991, %r442;
	mov.u32 	%r1768, %r442;
	@%p259 bra 	$L__BB14_766;
	setp.lt.u32 	%p260, %r1769, 2;
	mov.b32 	%r1768, 0;
	@%p260 bra 	$L__BB14_766;
	add.s32 	%r1768, %r1769, -1;
	setp.gt.s32 	%p261, %r1768, %r442;
	@%p261 bra 	$L__BB14_766;
	setp.eq.s32 	%p262, %r442, %r1768;
	selp.b32 	%r1768, %r1768, 0, %p262;
$L__BB14_766:
	bar.sync 	0;
	st.shared.u32 	[%r427], %r1782;
	st.shared.u32 	[%r427+4], %r1781;
	st.shared.u32 	[%r427+8], %r1780;
	st.shared.u32 	[%r427+12], %r1779;
	st.shared.u32 	[%r427+16], %r1778;
	st.shared.u32 	[%r427+20], %r1777;
	st.shared.u32 	[%r427+24], %r1776;
	st.shared.u32 	[%r427+28], %r1775;
	st.shared.u32 	[%r427+32], %r1774;
	st.shared.u32 	[%r427+36], %r1773;
	st.shared.u32 	[%r427+40], %r1772;
	st.shared.u32 	[%r427+44], %r1771;
	st.shared.u32 	[%r427+48], %r1770;
	st.shared.u32 	[%r427+52], %r1769;
	st.shared.u32 	[%r427+56], %r1768;
	bar.warp.sync 	-1;
	ld.shared.u32 	%r789, [%r426];
	ld.shared.u32 	%r790, [%r426+128];
	ld.shared.u32 	%r791, [%r426+256];
	ld.shared.u32 	%r792, [%r426+384];
	ld.shared.u32 	%r793, [%r426+512];
	ld.shared.u32 	%r794, [%r426+640];
	ld.shared.u32 	%r795, [%r426+768];
	ld.shared.u32 	%r796, [%r426+896];
	ld.shared.u32 	%r797, [%r426+1024];
	ld.shared.u32 	%r798, [%r426+1152];
	ld.shared.u32 	%r799, [%r426+1280];
	ld.shared.u32 	%r800, [%r426+1408];
	ld.shared.u32 	%r801, [%r426+1536];
	ld.shared.u32 	%r802, [%r426+1664];
	ld.shared.u32 	%r803, [%r426+1792];
	setp.ne.s32 	%p490, %r377, 0;
	@%p490 bra 	$L__BB14_768;
	st.volatile.shared.u32 	[_ZZN3cub18CUB_300001_SM_10006detail4scan16DeviceScanKernelINS2_10policy_hubIiiim14cmp_horizontalE10Policy1000EN6thrust24THRUST_300001_SM_1000_NS6detail15normal_iteratorINS9_10device_ptrIiEEEESE_NS0_13ScanTileStateIiLb1EEES5_NS0_8NullTypeEmiLb0ESH_EEvT0_T1_T2_iT3_T4_T5_E12temp_storage+7680], %r376;
$L__BB14_768:
	bar.sync 	0;
	ld.volatile.shared.u32 	%r804, [_ZZN3cub18CUB_300001_SM_10006detail4scan16DeviceScanKernelINS2_10policy_hubIiiim14cmp_horizontalE10Policy1000EN6thrust24THRUST_300001_SM_1000_NS6detail15normal_iteratorINS9_10device_ptrIiEEEESE_NS0_13ScanTileStateIiLb1EEES5_NS0_8NullTypeEmiLb0ESH_EEvT0_T1_T2_iT3_T4_T5_E12temp_storage+7680];
	cvt.u64.u32 	%rd34, %r379;
	add.s64 	%rd35, %rd4, %rd34;
	setp.ge.s32 	%p491, %r379, %r804;
	shl.b64 	%rd36, %rd35, 2;
	add.s64 	%rd16, %rd3, %rd36;
	@%p491 bra 	$L__BB14_770;
	st.global.u32 	[%rd16], %r789;
$L__BB14_770:
	setp.ge.s32 	%p492, %r382, %r804;
	@%p492 bra 	$L__BB14_772;
	st.global.u32 	[%rd16+128], %r790;
$L__BB14_772:
	setp.ge.s32 	%p493, %r385, %r804;
	@%p493 bra 	$L__BB14_774;
	st.global.u32 	[%rd16+256], %r791;
$L__BB14_774:
	setp.ge.s32 	%p494, %r388, %r804;
	@%p494 bra 	$L__BB14_776;
	st.global.u32 	[%rd16+384], %r792;
$L__BB14_776:
	setp.ge.s32 	%p495, %r391, %r804;
	@%p495 bra 	$L__BB14_778;
	st.global.u32 	[%rd16+512], %r793;
$L__BB14_778:
	setp.ge.s32 	%p496, %r394, %r804;
	@%p496 bra 	$L__BB14_780;
	st.global.u32 	[%rd16+640], %r794;
$L__BB14_780:
	setp.ge.s32 	%p497, %r397, %r804;
	@%p497 bra 	$L__BB14_782;
	st.global.u32 	[%rd16+768], %r795;
$L__BB14_782:
	setp.ge.s32 	%p498, %r400, %r804;
	@%p498 bra 	$L__BB14_784;
	st.global.u32 	[%rd16+896], %r796;
$L__BB14_784:
	setp.ge.s32 	%p499, %r403, %r804;
	@%p499 bra 	$L__BB14_786;
	st.global.u32 	[%rd16+1024], %r797;
$L__BB14_786:
	setp.ge.s32 	%p500, %r406, %r804;
	@%p500 bra 	$L__BB14_788;
	st.global.u32 	[%rd16+1152], %r798;
$L__BB14_788:
	setp.ge.s32 	%p501, %r409, %r804;
	@%p501 bra 	$L__BB14_790;
	st.global.u32 	[%rd16+1280], %r799;
$L__BB14_790:
	setp.ge.s32 	%p502, %r412, %r804;
	@%p502 bra 	$L__BB14_792;
	st.global.u32 	[%rd16+1408], %r800;
$L__BB14_792:
	setp.ge.s32 	%p503, %r415, %r804;
	@%p503 bra 	$L__BB14_794;
	st.global.u32 	[%rd16+1536], %r801;
$L__BB14_794:
	setp.ge.s32 	%p504, %r418, %r804;
	@%p504 bra 	$L__BB14_796;
	st.global.u32 	[%rd16+1664], %r802;
$L__BB14_796:
	setp.ge.s32 	%p505, %r421, %r804;
	@%p505 bra 	$L__BB14_798;
	st.global.u32 	[%rd16+1792], %r803;
$L__BB14_798:
	ret;

}


// ===== COMPILED SASS (sm_100) =====

	.target	sm_100

	.elftype	@"ET_EXEC"


//--------------------- .note.nv.tkinfo           --------------------------
	.section	.note.nv.tkinfo,"",@"SHT_NOTE"
	.sectionflags	@"SHF_NOTE_NV_TKINFO"
	.tkinfo
        /*0018*/ 	.word	0x00000002
        /*0030*/ 	.string	""
        /*0030*/ 	.string	"ptxas"
        /*0030*/ 	.string	"Cuda compilation tools, release 13.0, V13.0.88"
        /*0030*/ 	.string	"Build cuda_13.0.r13.0/compiler.36424714_0"
        /*0030*/ 	.string	"-arch sm_100 -m 64 "



//--------------------- .note.nv.cuinfo           --------------------------
	.section	.note.nv.cuinfo,"",@"SHT_NOTE"
	.sectionflags	@"SHF_NOTE_NV_CUINFO"
        /*0018*/ 	.short	0x0002
        /*001a*/ 	.short	0x0064
        /*001c*/ 	.short	0x0082
	.zero		2


//--------------------- .nv.info                  --------------------------
	.section	.nv.info,"",@"SHT_CUDA_INFO"
	.align	4


	//----- nvinfo : EIATTR_REGCOUNT
	.align		4
        /*0000*/ 	.byte	0x04, 0x2f
        /*0002*/ 	.short	(.L_44 - .L_43)
	.align		4
.L_43:
        /*0004*/ 	.word	index@(_ZN3cub18CUB_300001_SM_10006detail11EmptyKernelIvEEvv)
        /*0008*/ 	.word	0x00000004


	//----- nvinfo : EIATTR_FRAME_SIZE
	.align		4
.L_44:
        /*000c*/ 	.byte	0x04, 0x11
        /*000e*/ 	.short	(.L_46 - .L_45)
	.align		4
.L_45:
        /*0010*/ 	.word	index@(_ZN3cub18CUB_300001_SM_10006detail11EmptyKernelIvEEvv)
        /*0014*/ 	.word	0x00000000


	//----- nvinfo : EIATTR_REGCOUNT
	.align		4
.L_46:
        /*0018*/ 	.byte	0x04, 0x2f
        /*001a*/ 	.short	(.L_48 - .L_47)
	.align		4
.L_47:
        /*001c*/ 	.word	index@(_ZN3cub18CUB_300001_SM_10006detail8for_each13static_kernelINS2_12policy_hub_t12policy_500_tEmN6thrust24THRUST_300001_SM_1000_NS8cuda_cub20__uninitialized_fill7functorINS7_10device_ptrIcEEcEEEEvT0_T1_)
        /*0020*/ 	.word	0x0000000a


	//----- nvinfo : EIATTR_FRAME_SIZE
	.align		4
.L_48:
        /*0024*/ 	.byte	0x04, 0x11
        /*0026*/ 	.short	(.L_50 - .L_49)
	.align		4
.L_49:
        /*0028*/ 	.word	index@(_ZN3cub18CUB_300001_SM_10006detail8for_each13static_kernelINS2_12policy_hub_t12policy_500_tEmN6thrust24THRUST_300001_SM_1000_NS8cuda_cub20__uninitialized_fill7functorINS7_10device_ptrIcEEcEEEEvT0_T1_)
        /*002c*/ 	.word	0x00000000


	//----- nvinfo : EIATTR_REGCOUNT
	.align		4
.L_50:
        /*0030*/ 	.byte	0x04, 0x2f
        /*0032*/ 	.short	(.L_52 - .L_51)
	.align		4
.L_51:
        /*0034*/ 	.word	index@(_ZN3cub18CUB_300001_SM_10006detail8for_each13static_kernelINS2_12policy_hub_t12policy_500_tEmN6thrust24THRUST_300001_SM_1000_NS8cuda_cub20__uninitialized_fill7functorINS7_10device_ptrIiEEiEEEEvT0_T1_)
        /*0038*/ 	.word	0x00000008


	//----- nvinfo : EIATTR_FRAME_SIZE
	.align		4
.L_52:
        /*003c*/ 	.byte	0x04, 0x11
        /*003e*/ 	.short	(.L_54 - .L_53)
	.align		4
.L_53:
        /*0040*/ 	.word	index@(_ZN3cub18CUB_300001_SM_10006detail8for_each13static_kernelINS2_12policy_hub_t12policy_500_tEmN6thrust24THRUST_300001_SM_1000_NS8cuda_cub20__uninitialized_fill7functorINS7_10device_ptrIiEEiEEEEvT0_T1_)
        /*0044*/ 	.word	0x00000000


	//----- nvinfo : EIATTR_REGCOUNT
	.align		4
.L_54:
        /*0048*/ 	.byte	0x04, 0x2f
        /*004a*/ 	.short	(.L_56 - .L_55)
	.align		4
.L_55:
        /*004c*/ 	.word	index@(_ZN3cub18CUB_300001_SM_10006detail8for_each13static_kernelINS2_12policy_hub_t12policy_500_tElN6thrust24THRUST_300001_SM_1000_NS8cuda_cub6__fill7functorINS7_6detail15normal_iteratorINS7_10device_ptrIiEEEEiEEEEvT0_T1_)
        /*0050*/ 	.word	0x00000008


	//----- nvinfo : EIATTR_FRAME_SIZE
	.align		4
.L_56:
        /*0054*/ 	.byte	0x04, 0x11
        /*0056*/ 	.short	(.L_58 - .L_57)
	.align		4
.L_57:
        /*0058*/ 	.word	index@(_ZN3cub18CUB_300001_SM_10006detail8for_each13static_kernelINS2_12policy_hub_t12policy_500_tElN6thrust24THRUST_300001_SM_1000_NS8cuda_cub6__fill7functorINS7_6detail15normal_iteratorINS7_10device_ptrIiEEEEiEEEEvT0_T1_)
        /*005c*/ 	.word	0x00000000


	//----- nvinfo : EIATTR_REGCOUNT
	.align		4
.L_58:
        /*0060*/ 	.byte	0x04, 0x2f
        /*0062*/ 	.short	(.L_60 - .L_59)
	.align		4
.L_59:
        /*0064*/ 	.word	index@(_ZN3cub18CUB_300001_SM_10006detail9transform16transform_kernelINS2_10policy_hubILb1EN4cuda3std3__45tupleIJN6thrust24THRUST_300001_SM_1000_NS12zip_iteratorINS8_IJNSA_6detail15normal_iteratorINSA_10device_ptrIcEEEENSD_INSE_IiEEEESI_EEEEEEEEE10policy1000Ei12cmp_verticalSI_JSK_EEEvT0_iT1_T2_DpNS2_10kernel_argIT3_EE)
        /*0068*/ 	.word	0x00000020


	//----- nvinfo : EIATTR_FRAME_SIZE
	.align		4
.L_60:
        /*006c*/ 	.byte	0x04, 0x11
        /*006e*/ 	.short	(.L_62 - .L_61)
	.align		4
.L_61:
        /*0070*/ 	.word	index@(_ZN3cub18CUB_300001_SM_10006detail9transform16transform_kernelINS2_10policy_hubILb1EN4cuda3std3__45tupleIJN6thrust24THRUST_300001_SM_1000_NS12zip_iteratorINS8_IJNSA_6detail15normal_iteratorINSA_10device_ptrIcEEEENSD_INSE_IiEEEESI_EEEEEEEEE10policy1000Ei12cmp_verticalSI_JSK_EEEvT0_iT1_T2_DpNS2_10kernel_argIT3_EE)
        /*0074*/ 	.word	0x00000000


	//----- nvinfo : EIATTR_REGCOUNT
	.align		4
.L_62:
        /*0078*/ 	.byte	0x04, 0x2f
        /*007a*/ 	.short	(.L_64 - .L_63)
	.align		4
.L_63:
        /*007c*/ 	.word	index@(_ZN3cub18CUB_300001_SM_10006detail9transform16transform_kernelINS2_10policy_hubILb1EN4cuda3std3__45tupleIJN6thrust24THRUST_300001_SM_1000_NS12zip_iteratorINS8_IJNSA_6detail15normal_iteratorINSA_10device_ptrIcEEEENSD_INSE_IiEEEESI_EEEEEEEEE10policy1000El12cmp_verticalSI_JSK_EEEvT0_iT1_T2_DpNS2_10kernel_argIT3_EE)
        /*0080*/ 	.word	0x00000020


	//----- nvinfo : EIATTR_FRAME_SIZE
	.align		4
.L_64:
        /*0084*/ 	.byte	0x04, 0x11
        /*0086*/ 	.short	(.L_66 - .L_65)
	.align		4
.L_65:
        /*0088*/ 	.word	index@(_ZN3cub18CUB_300001_SM_10006detail9transform16transform_kernelINS2_10policy_hubILb1EN4cuda3std3__45tupleIJN6thrust24THRUST_300001_SM_1000_NS12zip_iteratorINS8_IJNSA_6detail15normal_iteratorINSA_10device_ptrIcEEEENSD_INSE_IiEEEESI_EEEEEEEEE10policy1000El12cmp_verticalSI_JSK_EEEvT0_iT1_T2_DpNS2_10kernel_argIT3_EE)
        /*008c*/ 	.word	0x00000000


	//----- nvinfo : EIATTR_REGCOUNT
	.align		4
.L_66:
        /*0090*/ 	.byte	0x04, 0x2f
        /*0092*/ 	.short	(.L_68 - .L_67)
	.align		4
.L_67:
        /*0094*/ 	.word	index@(_ZN3cub18CUB_300001_SM_10006detail6reduce28DeviceReduceSingleTileKernelINS2_10policy_hubIijN4cuda3__47maximumIiEEE10Policy1000EN6thrust24THRUST_300001_SM_1000_NS6detail15normal_iteratorINSC_10device_ptrIiEEEEPijS8_iiNS5_3std3__410__identityEEEvT0_T1_T2_T3_T4_T6_)
        /*0098*/ 	.word	0x00000020


	//----- nvinfo : EIATTR_FRAME_SIZE
	.align		4
.L_68:
        /*009c*/ 	.byte	0x04, 0x11
        /*009e*/ 	.short	(.L_70 - .L_69)
	.align		4
.L_69:
        /*00a0*/ 	.word	index@(_ZN3cub18CUB_300001_SM_10006detail6reduce28DeviceReduceSingleTileKernelINS2_10policy_hubIijN4cuda3__47maximumIiEEE10Policy1000EN6thrust24THRUST_300001_SM_1000_NS6detail15normal_iteratorINSC_10device_ptrIiEEEEPijS8_iiNS5_3std3__410__identityEEEvT0_T1_T2_T3_T4_T6_)
        /*00a4*/ 	.word	0x00000000


	//----- nvinfo : EIATTR_REGCOUNT
	.align		4
.L_70:
        /*00a8*/ 	.byte	0x04, 0x2f
        /*00aa*/ 	.short	(.L_72 - .L_71)
	.align		4
.L_71:
        /*00ac*/ 	.word	index@(_ZN3cub18CUB_300001_SM_10006detail6reduce18DeviceReduceKernelINS2_10policy_hubIijN4cuda3__47maximumIiEEE10Policy1000EN6thrust24THRUST_300001_SM_1000_NS6detail15normal_iteratorINSC_10device_ptrIiEEEEjS8_iNS5_3std3__410__identityEEEvT0_PT3_T1_NS0_13GridEvenShareISO_EET2_T4_)
        /*00b0*/ 	.word	0x00000020


	//----- nvinfo : EIATTR_FRAME_SIZE
	.align		4
.L_72:
        /*00b4*/ 	.byte	0x04, 0x11
        /*00b6*/ 	.short	(.L_74 - .L_73)
	.align		4
.L_73:
        /*00b8*/ 	.word	index@(_ZN3cub18CUB_300001_SM_10006detail6reduce18DeviceReduceKernelINS2_10policy_hubIijN4cuda3__47maximumIiEEE10Policy1000EN6thrust24THRUST_300001_SM_1000_NS6detail15normal_iteratorINSC_10device_ptrIiEEEEjS8_iNS5_3std3__410__identityEEEvT0_PT3_T1_NS0_13GridEvenShareISO_EET2_T4_)
        /*00bc*/ 	.word	0x00000000


	//----- nvinfo : EIATTR_REGCOUNT
	.align		4
.L_74:
        /*00c0*/ 	.byte	0x04, 0x2f
        /*00c2*/ 	.short	(.L_76 - .L_75)
	.align		4
.L_75:
        /*00c4*/ 	.word	index@(_ZN3cub18CUB_300001_SM_10006detail6reduce28DeviceReduceSingleTileKernelINS2_10policy_hubIijN4cuda3__47maximumIiEEE10Policy1000EPiSB_iS8_iiNS5_3std3__410__identityEEEvT0_T1_T2_T3_T4_T6_)
        /*00c8*/ 	.word	0x0000001e


	//----- nvinfo : EIATTR_FRAME_SIZE
	.align		4
.L_76:
        /*00cc*/ 	.byte	0x04, 0x11
        /*00ce*/ 	.short	(.L_78 - .L_77)
	.align		4
.L_77:
        /*00d0*/ 	.word	index@(_ZN3cub18CUB_300001_SM_10006detail6reduce28DeviceReduceSingleTileKernelINS2_10policy_hubIijN4cuda3__47maximumIiEEE10Policy1000EPiSB_iS8_iiNS5_3std3__410__identityEEEvT0_T1_T2_T3_T4_T6_)
        /*00d4*/ 	.word	0x00000000


	//----- nvinfo : EIATTR_REGCOUNT
	.align		4
.L_78:
        /*00d8*/ 	.byte	0x04, 0x2f
        /*00da*/ 	.short	(.L_80 - .L_79)
	.align		4
.L_79:
        /*00dc*/ 	.word	index@(_ZN3cub18CUB_300001_SM_10006detail6reduce28DeviceReduceSingleTileKernelINS2_10policy_hubIiyN4cuda3__47maximumIiEEE10Policy1000EN6thrust24THRUST_300001_SM_1000_NS6detail15normal_iteratorINSC_10device_ptrIiEEEEPiyS8_iiNS5_3std3__410__identityEEEvT0_T1_T2_T3_T4_T6_)
        /*00e0*/ 	.word	0x00000020


	//----- nvinfo : EIATTR_FRAME_SIZE
	.align		4
.L_80:
        /*00e4*/ 	.byte	0x04, 0x11
        /*00e6*/ 	.short	(.L_82 - .L_81)
	.align		4
.L_81:
        /*00e8*/ 	.word	index@(_ZN3cub18CUB_300001_SM_10006detail6reduce28DeviceReduceSingleTileKernelINS2_10policy_hubIiyN4cuda3__47maximumIiEEE10Policy1000EN6thrust24THRUST_300001_SM_1000_NS6detail15normal_iteratorINSC_10device_ptrIiEEEEPiyS8_iiNS5_3std3__410__identityEEEvT0_T1_T2_T3_T4_T6_)
        /*00ec*/ 	.word	0x00000000


	//----- nvinfo : EIATTR_REGCOUNT
	.align		4
.L_82:
        /*00f0*/ 	.byte	0x04, 0x2f
        /*00f2*/ 	.short	(.L_84 - .L_83)
	.align		4
.L_83:
        /*00f4*/ 	.word	index@(_ZN3cub18CUB_300001_SM_10006detail6reduce18DeviceReduceKernelINS2_10policy_hubIiyN4cuda3__47maximumIiEEE10Policy1000EN6thrust24THRUST_300001_SM_1000_NS6detail15normal_iteratorINSC_10device_ptrIiEEEEyS8_iNS5_3std3__410__identityEEEvT0_PT3_T1_NS0_13GridEvenShareISO_EET2_T4_)
        /*00f8*/ 	.word	0x0000001e


	//----- nvinfo : EIATTR_FRAME_SIZE
	.align		4
.L_84:
        /*00fc*/ 	.byte	0x04, 0x11
        /*00fe*/ 	.short	(.L_86 - .L_85)
	.align		4
.L_85:
        /*0100*/ 	.word	index@(_ZN3cub18CUB_300001_SM_10006detail6reduce18DeviceReduceKernelINS2_10policy_hubIiyN4cuda3__47maximumIiEEE10Policy1000EN6thrust24THRUST_300001_SM_1000_NS6detail15normal_iteratorINSC_10device_ptrIiEEEEyS8_iNS5_3std3__410__identityEEEvT0_PT3_T1_NS0_13GridEvenShareISO_EET2_T4_)
        /*0104*/ 	.word	0x00000000


	//----- nvinfo : EIATTR_REGCOUNT
	.align		4
.L_86:
        /*0108*/ 	.byte	0x04, 0x2f
        /*010a*/ 	.short	(.L_88 - .L_87)
	.align		4
.L_87:
        /*010c*/ 	.word	index@(_ZN3cub18CUB_300001_SM_10006detail6reduce28DeviceReduceSingleTileKernelINS2_10policy_hubIiyN4cuda3__47maximumIiEEE10Policy1000EPiSB_iS8_iiNS5_3std3__410__identityEEEvT0_T1_T2_T3_T4_T6_)
        /*0110*/ 	.word	0x0000001e


	//----- nvinfo : EIATTR_FRAME_SIZE
	.align		4
.L_88:
        /*0114*/ 	.byte	0x04, 0x11
        /*0116*/ 	.short	(.L_90 - .L_89)
	.align		4
.L_89:
        /*0118*/ 	.word	index@(_ZN3cub18CUB_300001_SM_10006detail6reduce28DeviceReduceSingleTileKernelINS2_10policy_hubIiyN4cuda3__47maximumIiEEE10Policy1000EPiSB_iS8_iiNS5_3std3__410__identityEEEvT0_T1_T2_T3_T4_T6_)
        /*011c*/ 	.word	0x00000000


	//----- nvinfo : EIATTR_REGCOUNT
	.align		4
.L_90:
        /*0120*/ 	.byte	0x04, 0x2f
        /*0122*/ 	.short	(.L_92 - .L_91)
	.align		4
.L_91:
        /*0124*/ 	.word	index@(_ZN3cub18CUB_300001_SM_10006detail4scan20DeviceScanInitKernelINS0_13ScanTileStateIiLb1EEEEEvT_i)
        /*0128*/ 	.word	0x00000008


	//----- nvinfo : EIATTR_FRAME_SIZE
	.align		4
.L_92:
        /*012c*/ 	.byte	0x04, 0x11
        /*012e*/ 	.short	(.L_94 - .L_93)
	.align		4
.L_93:
        /*0130*/ 	.word	index@(_ZN3cub18CUB_300001_SM_10006detail4scan20DeviceScanInitKernelINS0_13ScanTileStateIiLb1EEEEEvT_i)
        /*0134*/ 	.word	0x00000000


	//----- nvinfo : EIATTR_REGCOUNT
	.align		4
.L_94:
        /*0138*/ 	.byte	0x04, 0x2f
        /*013a*/ 	.short	(.L_96 - .L_95)
	.align		4
.L_95:
        /*013c*/ 	.word	index@(_ZN3cub18CUB_300001_SM_10006detail4scan16DeviceScanKernelINS2_10policy_hubIiiij14cmp_horizontalE10Policy1000EN6thrust24THRUST_300001_SM_1000_NS6detail15normal_iteratorINS9_10device_ptrIiEEEESE_NS0_13ScanTileStateIiLb1EEES5_NS0_8NullTypeEjiLb0ESH_EEvT0_T1_T2_iT3_T4_T5_)
        /*0140*/ 	.word	0x00000028


	//----- nvinfo : EIATTR_FRAME_SIZE
	.align		4
.L_96:
        /*0144*/ 	.byte	0x04, 0x11
        /*0146*/ 	.short	(.L_98 - .L_97)
	.align		4
.L_97:
        /*0148*/ 	.word	index@(_ZN3cub18CUB_300001_SM_10006detail4scan16DeviceScanKernelINS2_10policy_hubIiiij14cmp_horizontalE10Policy1000EN6thrust24THRUST_300001_SM_1000_NS6detail15normal_iteratorINS9_10device_ptrIiEEEESE_NS0_13ScanTileStateIiLb1EEES5_NS0_8NullTypeEjiLb0ESH_EEvT0_T1_T2_iT3_T4_T5_)
        /*014c*/ 	.word	0x00000000


	//----- nvinfo : EIATTR_REGCOUNT
	.align		4
.L_98:
        /*0150*/ 	.byte	0x04, 0x2f
        /*0152*/ 	.short	(.L_100 - .L_99)
	.align		4
.L_99:
        /*0154*/ 	.word	index@(_ZN3cub18CUB_300001_SM_10006detail4scan16DeviceScanKernelINS2_10policy_hubIiiim14cmp_horizontalE10Policy1000EN6thrust24THRUST_300001_SM_1000_NS6detail15normal_iteratorINS9_10device_ptrIiEEEESE_NS0_13ScanTileStateIiLb1EEES5_NS0_8NullTypeEmiLb0ESH_EEvT0_T1_T2_iT3_T4_T5_)
        /*0158*/ 	.word	0x00000028


	//----- nvinfo : EIATTR_FRAME_SIZE
	.align		4
.L_100:
        /*015c*/ 	.byte	0x04, 0x11
        /*015e*/ 	.short	(.L_102 - .L_101)
	.align		4
.L_101:
        /*0160*/ 	.word	index@(_ZN3cub18CUB_300001_SM_10006detail4scan16DeviceScanKernelINS2_10policy_hubIiiim14cmp_horizontalE10Policy1000EN6thrust24THRUST_300001_SM_1000_NS6detail15normal_iteratorINS9_10device_ptrIiEEEESE_NS0_13ScanTileStateIiLb1EEES5_NS0_8NullTypeEmiLb0ESH_EEvT0_T1_T2_iT3_T4_T5_)
        /*0164*/ 	.word	0x00000000


	//----- nvinfo : EIATTR_MIN_STACK_SIZE
	.align		4
.L_102:
        /*0168*/ 	.byte	0x04, 0x12
        /*016a*/ 	.short	(.L_104 - .L_103)
	.align		4
.L_103:
        /*016c*/ 	.word	index@(_ZN3cub18CUB_300001_SM_10006detail4scan16DeviceScanKernelINS2_10policy_hubIiiim14cmp_horizontalE10Policy1000EN6thrust24THRUST_300001_SM_1000_NS6detail15normal_iteratorINS9_10device_ptrIiEEEESE_NS0_13ScanTileStateIiLb1EEES5_NS0_8NullTypeEmiLb0ESH_EEvT0_T1_T2_iT3_T4_T5_)
        /*0170*/ 	.word	0x00000000


	//----- nvinfo : EIATTR_MIN_STACK_SIZE
	.align		4
.L_104:
        /*0174*/ 	.byte	0x04, 0x12
        /*0176*/ 	.short	(.L_106 - .L_105)
	.align		4
.L_105:
        /*0178*/ 	.word	index@(_ZN3cub18CUB_300001_SM_10006detail4scan16DeviceScanKernelINS2_10policy_hubIiiij14cmp_horizontalE10Policy1000EN6thrust24THRUST_300001_SM_1000_NS6detail15normal_iteratorINS9_10device_ptrIiEEEESE_NS0_13ScanTileStateIiLb1EEES5_NS0_8NullTypeEjiLb0ESH_EEvT0_T1_T2_iT3_T4_T5_)
        /*017c*/ 	.word	0x00000000


	//----- nvinfo : EIATTR_MIN_STACK_SIZE
	.align		4
.L_106:
        /*0180*/ 	.byte	0x04, 0x12
        /*0182*/ 	.short	(.L_108 - .L_107)
	.align		4
.L_107:
        /*0184*/ 	.word	index@(_ZN3cub18CUB_300001_SM_10006detail4scan20DeviceScanInitKernelINS0_13ScanTileStateIiLb1EEEEEvT_i)
        /*0188*/ 	.word	0x00000000


	//----- nvinfo : EIATTR_MIN_STACK_SIZE
	.align		4
.L_108:
        /*018c*/ 	.byte	0x04, 0x12
        /*018e*/ 	.short	(.L_110 - .L_109)
	.align		4
.L_109:
        /*0190*/ 	.word	index@(_ZN3cub18CUB_300001_SM_10006detail6reduce28DeviceReduceSingleTileKernelINS2_10policy_hubIiyN4cuda3__47maximumIiEEE10Policy1000EPiSB_iS8_iiNS5_3std3__410__identityEEEvT0_T1_T2_T3_T4_T6_)
        /*0194*/ 	.word	0x00000000


	//----- nvinfo : EIATTR_MIN_STACK_SIZE
	.align		4
.L_110:
        /*0198*/ 	.byte	0x04, 0x12
        /*019a*/ 	.short	(.L_112 - .L_111)
	.align		4
.L_111:
        /*019c*/ 	.word	index@(_ZN3cub18CUB_300001_SM_10006detail6reduce18DeviceReduceKernelINS2_10policy_hubIiyN4cuda3__47maximumIiEEE10Policy1000EN6thrust24THRUST_300001_SM_1000_NS6detail15normal_iteratorINSC_10device_ptrIiEEEEyS8_iNS5_3std3__410__identityEEEvT0_PT3_T1_NS0_13GridEvenShareISO_EET2_T4_)
        /*01a0*/ 	.word	0x00000000


	//----- nvinfo : EIATTR_MIN_STACK_SIZE
	.align		4
.L_112:
        /*01a4*/ 	.byte	0x04, 0x12
        /*01a6*/ 	.short	(.L_114 - .L_113)
	.align		4
.L_113:
        /*01a8*/ 	.word	index@(_ZN3cub18CUB_300001_SM_10006detail6reduce28DeviceReduceSingleTileKernelINS2_10policy_hubIiyN4cuda3__47maximumIiEEE10Policy1000EN6thrust24THRUST_300001_SM_1000_NS6detail15normal_iteratorINSC_10device_ptrIiEEEEPiyS8_iiNS5_3std3__410__identityEEEvT0_T1_T2_T3_T4_T6_)
        /*01ac*/ 	.word	0x00000000


	//----- nvinfo : EIATTR_MIN_STACK_SIZE
	.align		4
.L_114:
        /*01b0*/ 	.byte	0x04, 0x12
        /*01b2*/ 	.short	(.L_116 - .L_115)
	.align		4
.L_115:
        /*01b4*/ 	.word	index@(_ZN3cub18CUB_300001_SM_10006detail6reduce28DeviceReduceSingleTileKernelINS2_10policy_hubIijN4cuda3__47maximumIiEEE10Policy1000EPiSB_iS8_iiNS5_3std3__410__identityEEEvT0_T1_T2_T3_T4_T6_)
        /*01b8*/ 	.word	0x00000000


	//----- nvinfo : EIATTR_MIN_STACK_SIZE
	.align		4
.L_116:
        /*01bc*/ 	.byte	0x04, 0x12
        /*01be*/ 	.short	(.L_118 - .L_117)
	.align		4
.L_117:
        /*01c0*/ 	.word	index@(_ZN3cub18CUB_300001_SM_10006detail6reduce18DeviceReduceKernelINS2_10policy_hubIijN4cuda3__47maximumIiEEE10Policy1000EN6thrust24THRUST_300001_SM_1000_NS6detail15normal_iteratorINSC_10device_ptrIiEEEEjS8_iNS5_3std3__410__identityEEEvT0_PT3_T1_NS0_13GridEvenShareISO_EET2_T4_)
        /*01c4*/ 	.word	0x00000000


	//----- nvinfo : EIATTR_MIN_STACK_SIZE
	.align		4
.L_118:
        /*01c8*/ 	.byte	0x04, 0x12
        /*01ca*/ 	.short	(.L_120 - .L_119)
	.align		4
.L_119:
        /*01cc*/ 	.word	index@(_ZN3cub18CUB_300001_SM_10006detail6reduce28DeviceReduceSingleTileKernelINS2_10policy_hubIijN4cuda3__47maximumIiEEE10Policy1000EN6thrust24THRUST_300001_SM_1000_NS6detail15normal_iteratorINSC_10device_ptrIiEEEEPijS8_iiNS5_3std3__410__identityEEEvT0_T1_T2_T3_T4_T6_)
        /*01d0*/ 	.word	0x00000000


	//----- nvinfo : EIATTR_MIN_STACK_SIZE
	.align		4
.L_120:
        /*01d4*/ 	.byte	0x04, 0x12
        /*01d6*/ 	.short	(.L_122 - .L_121)
	.align		4
.L_121:
        /*01d8*/ 	.word	index@(_ZN3cub18CUB_300001_SM_10006detail9transform16transform_kernelINS2_10policy_hubILb1EN4cuda3std3__45tupleIJN6thrust24THRUST_300001_SM_1000_NS12zip_iteratorINS8_IJNSA_6detail15normal_iteratorINSA_10device_ptrIcEEEENSD_INSE_IiEEEESI_EEEEEEEEE10policy1000El12cmp_verticalSI_JSK_EEEvT0_iT1_T2_DpNS2_10kernel_argIT3_EE)
        /*01dc*/ 	.word	0x00000000


	//----- nvinfo : EIATTR_MIN_STACK_SIZE
	.align		4
.L_122:
        /*01e0*/ 	.byte	0x04, 0x12
        /*01e2*/ 	.short	(.L_124 - .L_123)
	.align		4
.L_123:
        /*01e4*/ 	.word	index@(_ZN3cub18CUB_300001_SM_10006detail9transform16transform_kernelINS2_10policy_hubILb1EN4cuda3std3__45tupleIJN6thrust24THRUST_300001_SM_1000_NS12zip_iteratorINS8_IJNSA_6detail15normal_iteratorINSA_10device_ptrIcEEEENSD_INSE_IiEEEESI_EEEEEEEEE10policy1000Ei12cmp_verticalSI_JSK_EEEvT0_iT1_T2_DpNS2_10kernel_argIT3_EE)
        /*01e8*/ 	.word	0x00000000


	//----- nvinfo : EIATTR_MIN_STACK_SIZE
	.align		4
.L_124:
        /*01ec*/ 	.byte	0x04, 0x12
        /*01ee*/ 	.short	(.L_126 - .L_125)
	.align		4
.L_125:
        /*01f0*/ 	.word	index@(_ZN3cub18CUB_300001_SM_10006detail8for_each13static_kernelINS2_12policy_hub_t12policy_500_tElN6thrust24THRUST_300001_SM_1000_NS8cuda_cub6__fill7functorINS7_6detail15normal_iteratorINS7_10device_ptrIiEEEEiEEEEvT0_T1_)
        /*01f4*/ 	.word	0x00000000


	//----- nvinfo : EIATTR_MIN_STACK_SIZE
	.align		4
.L_126:
        /*01f8*/ 	.byte	0x04, 0x12
        /*01fa*/ 	.short	(.L_128 - .L_127)
	.align		4
.L_127:
        /*01fc*/ 	.word	index@(_ZN3cub18CUB_300001_SM_10006detail8for_each13static_kernelINS2_12policy_hub_t12policy_500_tEmN6thrust24THRUST_300001_SM_1000_NS8cuda_cub20__uninitialized_fill7functorINS7_10device_ptrIiEEiEEEEvT0_T1_)
        /*0200*/ 	.word	0x00000000


	//----- nvinfo : EIATTR_MIN_STACK_SIZE
	.align		4
.L_128:
        /*0204*/ 	.byte	0x04, 0x12
        /*0206*/ 	.short	(.L_130 - .L_129)
	.align		4
.L_129:
        /*0208*/ 	.word	index@(_ZN3cub18CUB_300001_SM_10006detail8for_each13static_kernelINS2_12policy_hub_t12policy_500_tEmN6thrust24THRUST_300001_SM_1000_NS8cuda_cub20__uninitialized_fill7functorINS7_10device_ptrIcEEcEEEEvT0_T1_)
        /*020c*/ 	.word	0x00000000


	//----- nvinfo : EIATTR_MIN_STACK_SIZE
	.align		4
.L_130:
        /*0210*/ 	.byte	0x04, 0x12
        /*0212*/ 	.short	(.L_132 - .L_131)
	.align		4
.L_131:
        /*0214*/ 	.word	index@(_ZN3cub18CUB_300001_SM_10006detail11EmptyKernelIvEEvv)
        /*0218*/ 	.word	0x00000000
.L_132:


//--------------------- .nv.compat                --------------------------
	.section	.nv.compat,"",@"SHT_CUDA_COMPAT_INFO"
	.align	4
        /*0000*/ 	.byte	0x02, 0x09, 0x00, 0x00, 0x02, 0x02, 0x01, 0x00, 0x02, 0x05, 0x05, 0x00, 0x03, 0x07, 0x01, 0x01
        /*0010*/ 	.byte	0x02, 0x03, 0x00, 0x00, 0x02, 0x06, 0x01, 0x00, 0x04, 0x0b, 0x08, 0x00, 0x09, 0x00, 0x00, 0x00
        /*0020*/ 	.byte	0x00, 0x00, 0x00, 0x00


//--------------------- .nv.info._ZN3cub18CUB_300001_SM_10006detail4scan16DeviceScanKernelINS2_10policy_hubIiiim14cmp_horizontalE10Policy1000EN6thrust24THRUST_300001_SM_1000_NS6detail15normal_iteratorINS9_10device_ptrIiEEEESE_NS0_13ScanTileStateIiLb1EEES5_NS0_8NullTypeEmiLb0ESH_EEvT0_T1_T2_iT3_T4_T5_ --------------------------
	.section	.nv.info._ZN3cub18CUB_300001_SM_10006detail4scan16DeviceScanKernelINS2_10policy_hubIiiim14cmp_horizontalE10Policy1000EN6thrust24THRUST_300001_SM_1000_NS6detail15normal_iteratorINS9_10device_ptrIiEEEESE_NS0_13ScanTileStateIiLb1EEES5_NS0_8NullTypeEmiLb0ESH_EEvT0_T1_T2_iT3_T4_T5_,"",@"SHT_CUDA_INFO"
	.sectionflags	@""
	.align	4


	//----- nvinfo : EIATTR_CUDA_API_VERSION
	.align		4
        /*0000*/ 	.byte	0x04, 0x37
        /*0002*/ 	.short	(.L_134 - .L_133)
.L_133:
        /*0004*/ 	.word	0x00000082


	//----- nvinfo : EIATTR_KPARAM_INFO
	.align		4
.L_134:
        /*0008*/ 	.byte	0x04, 0x17
        /*000a*/ 	.short	(.L_136 - .L_135)
.L_135:
        /*000c*/ 	.word	0x00000000
        /*0010*/ 	.short	0x0006
        /*0012*/ 	.short	0x0020
        /*0014*/ 	.byte	0x00, 0xf0, 0x21, 0x00


	//----- nvinfo : EIATTR_KPARAM_INFO
	.align		4
.L_136:
        /*0018*/ 	.byte	0x04, 0x17
        /*001a*/ 	.short	(.L_138 - .L_137)
.L_137:
        /*001c*/ 	.word	0x00000000
        /*0020*/ 	.short	0x0005
        /*0022*/ 	.short	0x001d
        /*0024*/ 	.byte	0x00, 0xf0, 0x05, 0x00


	//----- nvinfo : EIATTR_KPARAM_INFO
	.align		4
.L_138:
        /*0028*/ 	.byte	0x04, 0x17
        /*002a*/ 	.short	(.L_140 - .L_139)
.L_139:
        /*002c*/ 	.word	0x00000000
        /*0030*/ 	.short	0x0004
        /*0032*/ 	.short	0x001c
        /*0034*/ 	.byte	0x00, 0xf0, 0x05, 0x00


	//----- nvinfo : EIATTR_KPARAM_INFO
	.align		4
.L_140:
        /*0038*/ 	.byte	0x04, 0x17
        /*003a*/ 	.short	(.L_142 - .L_141)
.L_141:
        /*003c*/ 	.word	0x00000000
        /*0040*/ 	.short	0x0003
        /*0042*/ 	.short	0x0018
        /*0044*/ 	.byte	0x00, 0xf0, 0x11, 0x00


	//----- nvinfo : EIATTR_KPARAM_INFO
	.align		4
.L_142:
        /*0048*/ 	.byte	0x04, 0x17
        /*004a*/ 	.short	(.L_144 - .L_143)
.L_143:
        /*004c*/ 	.word	0x00000000
        /*0050*/ 	.short	0x0002
        /*0052*/ 	.short	0x0010
        /*0054*/ 	.byte	0x00, 0xf0, 0x21, 0x00


	//----- nvinfo : EIATTR_KPARAM_INFO
	.align		4
.L_144:
        /*0058*/ 	.byte	0x04, 0x17
        /*005a*/ 	.short	(.L_146 - .L_145)
.L_145:
        /*005c*/ 	.word	0x00000000
        /*0060*/ 	.short	0x0001
        /*0062*/ 	.short	0x0008
        /*0064*/ 	.byte	0x00, 0xf0, 0x21, 0x00


	//----- nvinfo : EIATTR_KPARAM_INFO
	.align		4
.L_146:
        /*0068*/ 	.byte	0x04, 0x17
        /*006a*/ 	.short	(.L_148 - .L_147)
.L_147:
        /*006c*/ 	.word	0x00000000
        /*0070*/ 	.short	0x0000
        /*0072*/ 	.short	0x0000
        /*0074*/ 	.byte	0x00, 0xf0, 0x21, 0x00


	//----- nvinfo : EIATTR_SPARSE_MMA_MASK
	.align		4
.L_148:
        /*0078*/ 	.byte	0x03, 0x50
        /*007a*/ 	.short	0x0000


	//----- nvinfo : EIATTR_MAXREG_COUNT
	.align		4
        /*007c*/ 	.byte	0x03, 0x1b
        /*007e*/ 	.short	0x00ff


	//----- nvinfo : EIATTR_NUM_BARRIERS
	.align		4
        /*0080*/ 	.byte	0x02, 0x4c
        /*0082*/ 	.byte	0x01
	.zero		1


	//----- nvinfo : EIATTR_MERCURY_ISA_VERSION
	.align		4
        /*0084*/ 	.byte	0x03, 0x5f
        /*0086*/ 	.short	0x0101


	//----- nvinfo : EIATTR_UNUSED_LOAD_BYTE_OFFSET
	.align		4
        /*0088*/ 	.byte	0x04, 0x44
        /*008a*/ 	.short	(.L_150 - .L_149)


	//   ....[0]....
.L_149:
        /*008c*/ 	.word	0x00007630
        /*0090*/ 	.word	0x00000fff


	//----- nvinfo : EIATTR_COOP_GROUP_MASK_REGIDS
	.align		4
.L_150:
        /*0094*/ 	.byte	0x04, 0x29
        /*0096*/ 	.short	(.L_152 - .L_151)


	//   ....[0]....
.L_151:
        /*0098*/ 	.word	0xffffffff


	//   ....[1]....
        /*009c*/ 	.word	0xffffffff


	//   ....[2]....
        /*00a0*/ 	.word	0xffffffff


	//   ....[3]....
        /*00a4*/ 	.word	0xffffffff


	//   ....[4]....
        /*00a8*/ 	.word	0xffffffff


	//   ....[5]....
        /*00ac*/ 	.word	0xffffffff


	//   ....[6]....
        /*00b0*/ 	.word	0xffffffff


	//   ....[7]....
        /*00b4*/ 	.word	0xffffffff


	//   ....[8]....
        /*00b8*/ 	.word	0xffffffff


	//   ....[9]....
        /*00bc*/ 	.word	0xffffffff


	//   ....[10]....
        /*00c0*/ 	.word	0xffffffff


	//   ....[11]....
        /*00c4*/ 	.word	0xffffffff


	//   ....[12]....
        /*00c8*/ 	.word	0xffffffff


	//   ....[13]....
        /*00cc*/ 	.word	0xffffffff


	//   ....[14]....
        /*00d0*/ 	.word	0xffffffff


	//   ....[15]....
        /*00d4*/ 	.word	0xffffffff


	//   ....[16]....
        /*00d8*/ 	.word	0xffffffff


	//   ....[17]....
        /*00dc*/ 	.word	0xffffffff


	//   ....[18]....
        /*00e0*/ 	.word	0xffffffff


	//   ....[19]....
        /*00e4*/ 	.word	0xffffffff


	//   ....[20]....
        /*00e8*/ 	.word	0xffffffff


	//   ....[21]....
        /*00ec*/ 	.word	0xffffffff


	//   ....[22]....
        /*00f0*/ 	.word	0xffffffff


	//   ....[23]....
        /*00f4*/ 	.word	0xffffffff


	//   ....[24]....
        /*00f8*/ 	.word	0xffffffff


	//   ....[25]....
        /*00fc*/ 	.word	0xffffffff


	//   ....[26]....
        /*0100*/ 	.word	0xffffffff


	//   ....[27]....
        /*0104*/ 	.word	0xffffffff


	//   ....[28]....
        /*0108*/ 	.word	0xffffffff


	//   ....[29]....
        /*010c*/ 	.word	0xffffffff


	//   ....[30]....
        /*0110*/ 	.word	0xffffffff


	//   ....[31]....
        /*0114*/ 	.word	0xffffffff


	//   ....[32]....
        /*0118*/ 	.word	0xffffffff


	//   ....[33]....
        /*011c*/ 	.word	0xffffffff


	//   ....[34]....
        /*0120*/ 	.word	0xffffffff


	//   ....[35]....
        /*0124*/ 	.word	0xffffffff


	//   ....[36]....
        /*0128*/ 	.word	0xffffffff


	//   ....[37]....
        /*012c*/ 	.word	0xffffffff


	//   ....[38]....
        /*0130*/ 	.word	0xffffffff


	//   ....[39]....
        /*0134*/ 	.word	0xffffffff


	//   ....[40]....
        /*0138*/ 	.word	0xffffffff


	//   ....[41]....
        /*013c*/ 	.word	0xffffffff


	//   ....[42]....
        /*0140*/ 	.word	0xffffffff


	//   ....[43]....
        /*0144*/ 	.word	0xffffffff


	//   ....[44]....
        /*0148*/ 	.word	0xffffffff


	//   ....[45]....
        /*014c*/ 	.word	0xffffffff


	//   ....[46]....
        /*0150*/ 	.word	0xffffffff


	//   ....[47]....
        /*0154*/ 	.word	0xffffffff


	//   ....[48]....
        /*0158*/ 	.word	0xffffffff


	//   ....[49]....
        /*015c*/ 	.word	0xffffffff


	//   ....[50]....
        /*0160*/ 	.word	0xffffffff


	//   ....[51]....
        /*0164*/ 	.word	0xffffffff


	//   ....[52]....
        /*0168*/ 	.word	0xffffffff


	//   ....[53]....
        /*016c*/ 	.word	0xffffffff


	//   ....[54]....
        /*0170*/ 	.word	0xffffffff


	//   ....[55]....
        /*0174*/ 	.word	0xffffffff


	//   ....[56]....
        /*0178*/ 	.word	0xffffffff


	//   ....[57]....
        /*017c*/ 	.word	0xffffffff


	//   ....[58]....
        /*0180*/ 	.word	0xffffffff


	//   ....[59]....
        /*0184*/ 	.word	0xffffffff


	//   ....[60]....
        /*0188*/ 	.word	0xffffffff


	//   ....[61]....
        /*018c*/ 	.word	0xffffffff


	//   ....[62]....
        /*0190*/ 	.word	0xffffffff


	//   ....[63]....
        /*0194*/ 	.word	0xffffffff


	//   ....[64]....
        /*0198*/ 	.word	0x05000016


	//   ....[65]....
        /*019c*/ 	.word	0x05000016


	//   ....[66]....
        /*01a0*/ 	.word	0x05000016


	//   ....[67]....
        /*01a4*/ 	.word	0x05000016


	//   ....[68]....
        /*01a8*/ 	.word	0x05000016


	//   ....[69]....
        /*01ac*/ 	.word	0x05000016


	//   ....[70]....
        /*01b0*/ 	.word	0x05000016


	//   ....[71]....
        /*01b4*/ 	.word	0x05000016


	//   ....[72]....
        /*01b8*/ 	.word	0x05000016


	//   ....[73]....
        /*01bc*/ 	.word	0x05000016


	//   ....[74]....
        /*01c0*/ 	.word	0x05000016


	//   ....[75]....
        /*01c4*/ 	.word	0x05000016


	//   ....[76]....
        /*01c8*/ 	.word	0x05000016


	//   ....[77]....
        /*01cc*/ 	.word	0x05000016


	//   ....[78]....
        /*01d0*/ 	.word	0x05000016


	//   ....[79]....
        /*01d4*/ 	.word	0x05000016


	//   ....[80]....
        /*01d8*/ 	.word	0x05000016


	//   ....[81]....
        /*01dc*/ 	.word	0x05000016


	//   ....[82]....
        /*01e0*/ 	.word	0x05000016


	//   ....[83]....
        /*01e4*/ 	.word	0x05000016


	//   ....[84]....
        /*01e8*/ 	.word	0x05000016


	//   ....[85]....
        /*01ec*/ 	.word	0x05000016


	//   ....[86]....
        /*01f0*/ 	.word	0x05000016


	//   ....[87]....
        /*01f4*/ 	.word	0x05000016


	//   ....[88]....
        /*01f8*/ 	.word	0x05000016


	//   ....[89]....
        /*01fc*/ 	.word	0x05000016


	//   ....[90]....
        /*0200*/ 	.word	0x05000016


	//   ....[91]....
        /*0204*/ 	.word	0x05000016


	//   ....[92]....
        /*0208*/ 	.word	0x05000016


	//   ....[93]....
        /*020c*/ 	.word	0x05000016


	//   ....[94]....
        /*0210*/ 	.word	0x05000016


	//   ....[95]....
        /*0214*/ 	.word	0x05000016


	//   ....[96]....
        /*0218*/ 	.word	0x05000016


	//   ....[97]....
        /*021c*/ 	.word	0x05000016


	//   ....[98]....
        /*0220*/ 	.word	0x05000016


	//   ....[99]....
        /*0224*/ 	.word	0x05000016


	//----- nvinfo : EIATTR_COOP_GROUP_INSTR_OFFSETS
	.align		4
.L_152:
        /*0228*/ 	.byte	0x04, 0x28
        /*022a*/ 	.short	(.L_154 - .L_153)


	//   ....[0]....
.L_153:
        /*022c*/ 	.word	0x000003f0


	//   ....[1]....
        /*0230*/ 	.word	0x00001070


	//   ....[2]....
        /*0234*/ 	.word	0x00001190


	//   ....[3]....
        /*0238*/ 	.word	0x00001290


	//   ....[4]....
        /*023c*/ 	.word	0x00001390


	//   ....[5]....
        /*0240*/ 	.word	0x00001490


	//   ....[6]....
        /*0244*/ 	.word	0x000015b0


	//   ....[7]....
        /*0248*/ 	.word	0x00003170


	//   ....[8]....
        /*024c*/ 	.word	0x00003290


	//   ....[9]....
        /*0250*/ 	.word	0x00003390


	//   ....[10]....
        /*0254*/ 	.word	0x00003490


	//   ....[11]....
        /*0258*/ 	.word	0x00003590


	//   ....[12]....
        /*025c*/ 	.word	0x000036b0


	//   ....[13]....
        /*0260*/ 	.word	0x00003b90


	//   ....[14]....
        /*0264*/ 	.word	0x00003c50


	//   ....[15]....
        /*0268*/ 	.word	0x00003cb0


	//   ....[16]....
        /*026c*/ 	.word	0x00003d00


	//   ....[17]....
        /*0270*/ 	.word	0x00003e30


	//   ....[18]....
        /*0274*/ 	.word	0x00003f70


	//   ....[19]....
        /*0278*/ 	.word	0x000040a0


	//   ....[20]....
        /*027c*/ 	.word	0x000041d0


	//   ....[21]....
        /*0280*/ 	.word	0x00004340


	//   ....[22]....
        /*0284*/ 	.word	0x000043c0


	//   ....[23]....
        /*0288*/ 	.word	0x00004490


	//   ....[24]....
        /*028c*/ 	.word	0x000044f0


	//   ....[25]....
        /*0290*/ 	.word	0x00004540


	//   ....[26]....
        /*0294*/ 	.word	0x00004660


	//   ....[27]....
        /*0298*/ 	.word	0x00004790


	//   ....[28]....
        /*029c*/ 	.word	0x000048c0


	//   ....[29]....
        /*02a0*/ 	.word	0x000049e0


	//   ....[30]....
        /*02a4*/ 	.word	0x00004be0


	//   ....[31]....
        /*02a8*/ 	.word	0x00005cc0


	//   ....[32]....
        /*02ac*/ 	.word	0x000064d0


	//   ....[33]....
        /*02b0*/ 	.word	0x00007150


	//   ....[34]....
        /*02b4*/ 	.word	0x00007260


	//   ....[35]....
        /*02b8*/ 	.word	0x00007350


	//   ....[36]....
        /*02bc*/ 	.word	0x00007440


	//   ....[37]....
        /*02c0*/ 	.word	0x00007530


	//   ....[38]....
        /*02c4*/ 	.word	0x00007680


	//   ....[39]....
        /*02c8*/ 	.word	0x000090a0


	//   ....[40]....
        /*02cc*/ 	.word	0x000091b0


	//   ....[41]....
        /*02d0*/ 	.word	0x000092a0


	//   ....[42]....
        /*02d4*/ 	.word	0x00009390


	//   ....[43]....
        /*02d8*/ 	.word	0x00009480


	//   ....[44]....
        /*02dc*/ 	.word	0x00009590


	//   ....[45]....
        /*02e0*/ 	.word	0x00009a40


	//   ....[46]....
        /*02e4*/ 	.word	0x00009b00


	//   ....[47]....
        /*02e8*/ 	.word	0x00009b60


	//   ....[48]....
        /*02ec*/ 	.word	0x00009bb0


	//   ....[49]....
        /*02f0*/ 	.word	0x00009cd0


	//   ....[50]....
        /*02f4*/ 	.word	0x00009e00


	//   ....[51]....
        /*02f8*/ 	.word	0x00009f30


	//   ....[52]....
        /*02fc*/ 	.word	0x0000a060


	//   ....[53]....
        /*0300*/ 	.word	0x0000a1d0


	//   ....[54]....
        /*0304*/ 	.word	0x0000a250


	//   ....[55]....
        /*0308*/ 	.word	0x0000a310


	//   ....[56]....
        /*030c*/ 	.word	0x0000a370


	//   ....[57]....
        /*0310*/ 	.word	0x0000a3c0


	//   ....[58]....
        /*0314*/ 	.word	0x0000a4e0


	//   ....[59]....
        /*0318*/ 	.word	0x0000a610


	//   ....[60]....
        /*031c*/ 	.word	0x0000a740


	//   ....[61]....
        /*0320*/ 	.word	0x0000a870


	//   ....[62]....
        /*0324*/ 	.word	0x0000aa80


	//   ....[63]....
        /*0328*/ 	.word	0x0000bb40


	//   ....[64]....
        /*032c*/ 	.word	0x0000bfb0


	//   ....[65]....
        /*0330*/ 	.word	0x0000c030


	//   ....[66]....
        /*0334*/ 	.word	0x0000c0c0


	//   ....[67]....
        /*0338*/ 	.word	0x0000c170


	//   ....[68]....
        /*033c*/ 	.word	0x0000c1f0


	//   ....[69]....
        /*0340*/ 	.word	0x0000c280


	//   ....[70]....
        /*0344*/ 	.word	0x0000c300


	//   ....[71]....
        /*0348*/ 	.word	0x0000c390


	//   ....[72]....
        /*034c*/ 	.word	0x0000c400


	//   ....[73]....
        /*0350*/ 	.word	0x0000c480


	//   ....[74]....
        /*0354*/ 	.word	0x0000c500


	//   ....[75]....
        /*0358*/ 	.word	0x0000c580


	//   ....[76]....
        /*035c*/ 	.word	0x0000c650


	//   ....[77]....
        /*0360*/ 	.word	0x0000c6c0


	//   ....[78]....
        /*0364*/ 	.word	0x0000c750


	//   ....[79]....
        /*0368*/ 	.word	0x0000c7d0


	//   ....[80]....
        /*036c*/ 	.word	0x0000c860


	//   ....[81]....
        /*0370*/ 	.word	0x0000c8d0


	//   ....[82]....
        /*0374*/ 	.word	0x0000c950


	//   ....[83]....
        /*0378*/ 	.word	0x0000c9d0


	//   ....[84]....
        /*037c*/ 	.word	0x0000ca60


	//   ....[85]....
        /*0380*/ 	.word	0x0000cb20


	//   ....[86]....
        /*0384*/ 	.word	0x0000cbb0


	//   ....[87]....
        /*0388*/ 	.word	0x0000cc50


	//   ....[88]....
        /*038c*/ 	.word	0x0000cce0


	//   ....[89]....
        /*0390*/ 	.word	0x0000cd80


	//   ....[90]....
        /*0394*/ 	.word	0x0000ce00


	//   ....[91]....
        /*0398*/ 	.word	0x0000ce80


	//   ....[92]....
        /*039c*/ 	.word	0x0000cf00


	//   ....[93]....
        /*03a0*/ 	.word	0x0000cf80


	//   ....[94]....
        /*03a4*/ 	.word	0x0000d030


	//   ....[95]....
        /*03a8*/ 	.word	0x0000d0b0


	//   ....[96]....
        /*03ac*/ 	.word	0x0000d130


	//   ....[97]....
        /*03b0*/ 	.word	0x0000d1c0


	//   ....[98]....
        /*03b4*/ 	.word	0x0000d240


	//   ....[99]....
        /*03b8*/ 	.word	0x0000d2b0


	//----- nvinfo : EIATTR_VRC_CTA_INIT_COUNT
	.align		4
.L_154:
        /*03bc*/ 	.byte	0x02, 0x4a
	.zero		1
	.zero		1


	//----- nvinfo : EIATTR_EXIT_INSTR_OFFSETS
	.align		4
        /*03c0*/ 	.byte	0x04, 0x1c
        /*03c2*/ 	.short	(.L_156 - .L_155)


	//   ....[0]....
.L_155:
        /*03c4*/ 	.word	0x00005eb0


	//   ....[1]....
        /*03c8*/ 	.word	0x00005ee0


	//   ....[2]....
        /*03cc*/ 	.word	0x0000bf40


	//   ....[3]....
        /*03d0*/ 	.word	0x0000bf60


	//----- nvinfo : EIATTR_MAX_THREADS
	.align		4
.L_156:
        /*03d4*/ 	.byte	0x04, 0x05
        /*03d6*/ 	.short	(.L_158 - .L_157)
.L_157:
        /*03d8*/ 	.word	0x00000080
        /*03dc*/ 	.word	0x00000001
        /*03e0*/ 	.word	0x00000001


	//----- nvinfo : EIATTR_CRS_STACK_SIZE
	.align		4
.L_158:
        /*03e4*/ 	.byte	0x04, 0x1e
        /*03e6*/ 	.short	(.L_160 - .L_159)
.L_159:
        /*03e8*/ 	.word	0x00000000


	//----- nvinfo : EIATTR_CBANK_PARAM_SIZE
	.align		4
.L_160:
        /*03ec*/ 	.byte	0x03, 0x19
        /*03ee*/ 	.short	0x0028


	//----- nvinfo : EIATTR_PARAM_CBANK
	.align		4
        /*03f0*/ 	.byte	0x04, 0x0a
        /*03f2*/ 	.short	(.L_162 - .L_161)
	.align		4
.L_161:
        /*03f4*/ 	.word	index@(.nv.constant0._ZN3cub18CUB_300001_SM_10006detail4scan16DeviceScanKernelINS2_10policy_hubIiiim14cmp_horizontalE10Policy1000EN6thrust24THRUST_300001_SM_1000_NS6detail15normal_iteratorINS9_10device_ptrIiEEEESE_NS0_13ScanTileStateIiLb1EEES5_NS0_8NullTypeEmiLb0ESH_EEvT0_T1_T2_iT3_T4_T5_)
        /*03f8*/ 	.short	0x0380
        /*03fa*/ 	.short	0x0028


	//----- nvinfo : EIATTR_SW_WAR
	.align		4
.L_162:
        /*03fc*/ 	.byte	0x04, 0x36
        /*03fe*/ 	.short	(.L_164 - .L_163)
.L_163:
        /*0400*/ 	.word	0x00000008
.L_164:


//--------------------- .nv.info._ZN3cub18CUB_300001_SM_10006detail4scan16DeviceScanKernelINS2_10policy_hubIiiij14cmp_horizontalE10Policy1000EN6thrust24THRUST_300001_SM_1000_NS6detail15normal_iteratorINS9_10device_ptrIiEEEESE_NS0_13ScanTileStateIiLb1EEES5_NS0_8NullTypeEjiLb0ESH_EEvT0_T1_T2_iT3_T4_T5_ --------------------------
	.section	.nv.info._ZN3cub18CUB_300001_SM_10006detail4scan16DeviceScanKernelINS2_10policy_hubIiiij14cmp_horizontalE10Policy1000EN6thrust24THRUST_300001_SM_1000_NS6detail15normal_iteratorINS9_10device_ptrIiEEEESE_NS0_13ScanTileStateIiLb1EEES5_NS0_8NullTypeEjiLb0ESH_EEvT0_T1_T2_iT3_T4_T5_,"",@"SHT_CUDA_INFO"
	.sectionflags	@""
	.align	4


	//----- nvinfo : EIATTR_CUDA_API_VERSION
	.align		4
        /*0000*/ 	.byte	0x04, 0x37
        /*0002*/ 	.short	(.L_166 - .L_165)
.L_165:
        /*0004*/ 	.word	0x00000082


	//----- nvinfo : EIATTR_KPARAM_INFO
	.align		4
.L_166:
        /*0008*/ 	.byte	0x04, 0x17
        /*000a*/ 	.short	(.L_168 - .L_167)
.L_167:
        /*000c*/ 	.word	0x00000000
        /*0010*/ 	.short	0x0006
        /*0012*/ 	.short	0x0020
        /*0014*/ 	.byte	0x00, 0xf0, 0x11, 0x00


	//----- nvinfo : EIATTR_KPARAM_INFO
	.align		4
.L_168:
        /*0018*/ 	.byte	0x04, 0x17
        /*001a*/ 	.short	(.L_170 - .L_169)
.L_169:
        /*001c*/ 	.word	0x00000000
        /*0020*/ 	.short	0x0005
        /*0022*/ 	.short	0x001d
        /*0024*/ 	.byte	0x00, 0xf0, 0x05, 0x00


	//----- nvinfo : EIATTR_KPARAM_INFO
	.align		4
.L_170:
        /*0028*/ 	.byte	0x04, 0x17
        /*002a*/ 	.short	(.L_172 - .L_171)
.L_171:
        /*002c*/ 	.word	0x00000000
        /*0030*/ 	.short	0x0004
        /*0032*/ 	.short	0x001c
        /*0034*/ 	.byte	0x00, 0xf0, 0x05, 0x00


	//----- nvinfo : EIATTR_KPARAM_INFO
	.align		4
.L_172:
        /*0038*/ 	.byte	0x04, 0x17
        /*003a*/ 	.short	(.L_174 - .L_173)
.L_173:
        /*003c*/ 	.word	0x00000000
        /*0040*/ 	.short	0x0003
        /*0042*/ 	.short	0x0018
        /*0044*/ 	.byte	0x00, 0xf0, 0x11, 0x00


	//----- nvinfo : EIATTR_KPARAM_INFO
	.align		4
.L_174:
        /*0048*/ 	.byte	0x04, 0x17
        /*004a*/ 	.short	(.L_176 - .L_175)
.L_175:
        /*004c*/ 	.word	0x00000000
        /*0050*/ 	.short	0x0002
        /*0052*/ 	.short	0x0010
        /*0054*/ 	.byte	0x00, 0xf0, 0x21, 0x00


	//----- nvinfo : EIATTR_KPARAM_INFO
	.align		4
.L_176:
        /*0058*/ 	.byte	0x04, 0x17
        /*005a*/ 	.short	(.L_178 - .L_177)
.L_177:
        /*005c*/ 	.word	0x00000000
        /*0060*/ 	.short	0x0001
        /*0062*/ 	.short	0x0008
        /*0064*/ 	.byte	0x00, 0xf0, 0x21, 0x00


	//----- nvinfo : EIATTR_KPARAM_INFO
	.align		4
.L_178:
        /*0068*/ 	.byte	0x04, 0x17
        /*006a*/ 	.short	(.L_180 - .L_179)
.L_179:
        /*006c*/ 	.word	0x00000000
        /*0070*/ 	.short	0x0000
        /*0072*/ 	.short	0x0000
        /*0074*/ 	.byte	0x00, 0xf0, 0x21, 0x00


	//----- nvinfo : EIATTR_SPARSE_MMA_MASK
	.align		4
.L_180:
        /*0078*/ 	.byte	0x03, 0x50
        /*007a*/ 	.short	0x0000


	//----- nvinfo : EIATTR_MAXREG_COUNT
	.align		4
        /*007c*/ 	.byte	0x03, 0x1b
        /*007e*/ 	.short	0x00ff


	//----- nvinfo : EIATTR_NUM_BARRIERS
	.align		4
        /*0080*/ 	.byte	0x02, 0x4c
        /*0082*/ 	.byte	0x01
	.zero		1


	//----- nvinfo : EIATTR_MERCURY_ISA_VERSION
	.align		4
        /*0084*/ 	.byte	0x03, 0x5f
        /*0086*/ 	.short	0x0101


	//----- nvinfo : EIATTR_UNUSED_LOAD_BYTE_OFFSET
	.align		4
        /*0088*/ 	.byte	0x04, 0x44
        /*008a*/ 	.short	(.L_182 - .L_181)


	//   ....[0]....
.L_181:
        /*008c*/ 	.word	0x000076c0
        /*0090*/ 	.word	0x00000fff


	//----- nvinfo : EIATTR_COOP_GROUP_MASK_REGIDS
	.align		4
.L_182:
        /*0094*/ 	.byte	0x04, 0x29
        /*0096*/ 	.short	(.L_184 - .L_183)


	//   ....[0]....
.L_183:
        /*0098*/ 	.word	0xffffffff


	//   ....[1]....
        /*009c*/ 	.word	0xffffffff


	//   ....[2]....
        /*00a0*/ 	.word	0xffffffff


	//   ....[3]....
        /*00a4*/ 	.word	0xffffffff


	//   ....[4]....
        /*00a8*/ 	.word	0xffffffff


	//   ....[5]....
        /*00ac*/ 	.word	0xffffffff


	//   ....[6]....
        /*00b0*/ 	.word	0xffffffff


	//   ....[7]....
        /*00b4*/ 	.word	0xffffffff


	//   ....[8]....
        /*00b8*/ 	.word	0xffffffff


	//   ....[9]....
        /*00bc*/ 	.word	0xffffffff


	//   ....[10]....
        /*00c0*/ 	.word	0xffffffff


	//   ....[11]....
        /*00c4*/ 	.word	0xffffffff


	//   ....[12]....
        /*00c8*/ 	.word	0xffffffff


	//   ....[13]....
        /*00cc*/ 	.word	0xffffffff


	//   ....[14]....
        /*00d0*/ 	.word	0xffffffff


	//   ....[15]....
        /*00d4*/ 	.word	0xffffffff


	//   ....[16]....
        /*00d8*/ 	.word	0xffffffff


	//   ....[17]....
        /*00dc*/ 	.word	0xffffffff


	//   ....[18]....
        /*00e0*/ 	.word	0xffffffff


	//   ....[19]....
        /*00e4*/ 	.word	0xffffffff


	//   ....[20]....
        /*00e8*/ 	.word	0xffffffff


	//   ....[21]....
        /*00ec*/ 	.word	0xffffffff


	//   ....[22]....
        /*00f0*/ 	.word	0xffffffff


	//   ....[23]....
        /*00f4*/ 	.word	0xffffffff


	//   ....[24]....
        /*00f8*/ 	.word	0xffffffff


	//   ....[25]....
        /*00fc*/ 	.word	0xffffffff


	//   ....[26]....
        /*0100*/ 	.word	0xffffffff


	//   ....[27]....
        /*0104*/ 	.word	0xffffffff


	//   ....[28]....
        /*0108*/ 	.word	0xffffffff


	//   ....[29]....
        /*010c*/ 	.word	0xffffffff


	//   ....[30]....
        /*0110*/ 	.word	0xffffffff


	//   ....[31]....
        /*0114*/ 	.word	0xffffffff


	//   ....[32]....
        /*0118*/ 	.word	0xffffffff


	//   ....[33]....
        /*011c*/ 	.word	0xffffffff


	//   ....[34]....
        /*0120*/ 	.word	0xffffffff


	//   ....[35]....
        /*0124*/ 	.word	0xffffffff


	//   ....[36]....
        /*0128*/ 	.word	0xffffffff


	//   ....[37]....
        /*012c*/ 	.word	0xffffffff


	//   ....[38]....
        /*0130*/ 	.word	0xffffffff


	//   ....[39]....
        /*0134*/ 	.word	0xffffffff


	//   ....[40]....
        /*0138*/ 	.word	0xffffffff


	//   ....[41]....
        /*013c*/ 	.word	0xffffffff


	//   ....[42]....
        /*0140*/ 	.word	0xffffffff


	//   ....[43]....
        /*0144*/ 	.word	0xffffffff


	//   ....[44]....
        /*0148*/ 	.word	0xffffffff


	//   ....[45]....
        /*014c*/ 	.word	0xffffffff


	//   ....[46]....
        /*0150*/ 	.word	0xffffffff


	//   ....[47]....
        /*0154*/ 	.word	0xffffffff


	//   ....[48]....
        /*0158*/ 	.word	0xffffffff


	//   ....[49]....
        /*015c*/ 	.word	0xffffffff


	//   ....[50]....
        /*0160*/ 	.word	0xffffffff


	//   ....[51]....
        /*0164*/ 	.word	0xffffffff


	//   ....[52]....
        /*0168*/ 	.word	0xffffffff


	//   ....[53]....
        /*016c*/ 	.word	0xffffffff


	//   ....[54]....
        /*0170*/ 	.word	0xffffffff


	//   ....[55]....
        /*0174*/ 	.word	0xffffffff


	//   ....[56]....
        /*0178*/ 	.word	0xffffffff


	//   ....[57]....
        /*017c*/ 	.word	0xffffffff


	//   ....[58]....
        /*0180*/ 	.word	0xffffffff


	//   ....[59]....
        /*0184*/ 	.word	0xffffffff


	//   ....[60]....
        /*0188*/ 	.word	0xffffffff


	//   ....[61]....
        /*018c*/ 	.word	0xffffffff


	//   ....[62]....
        /*0190*/ 	.word	0xffffffff


	//   ....[63]....
        /*0194*/ 	.word	0xffffffff


	//   ....[64]....
        /*0198*/ 	.word	0x05000008


	//   ....[65]....
        /*019c*/ 	.word	0x05000008


	//   ....[66]....
        /*01a0*/ 	.word	0x05000008


	//   ....[67]....
        /*01a4*/ 	.word	0x05000008


	//   ....[68]....
        /*01a8*/ 	.word	0x05000008


	//   ....[69]....
        /*01ac*/ 	.word	0x05000008


	//   ....[70]....
        /*01b0*/ 	.word	0x05000008


	//   ....[71]....
        /*01b4*/ 	.word	0x05000008


	//   ....[72]....
        /*01b8*/ 	.word	0x05000008


	//   ....[73]....
        /*01bc*/ 	.word	0x05000008


	//   ....[74]....
        /*01c0*/ 	.word	0x05000008


	//   ....[75]....
        /*01c4*/ 	.word	0x05000008


	//   ....[76]....
        /*01c8*/ 	.word	0x05000008


	//   ....[77]....
        /*01cc*/ 	.word	0x05000008


	//   ....[78]....
        /*01d0*/ 	.word	0x05000008


	//   ....[79]....
        /*01d4*/ 	.word	0x05000008


	//   ....[80]....
        /*01d8*/ 	.word	0x05000008


	//   ....[81]....
        /*01dc*/ 	.word	0x05000008


	//   ....[82]....
        /*01e0*/ 	.word	0x05000008


	//   ....[83]....
        /*01e4*/ 	.word	0x05000008


	//   ....[84]....
        /*01e8*/ 	.word	0x05000008


	//   ....[85]....
        /*01ec*/ 	.word	0x05000008


	//   ....[86]....
        /*01f0*/ 	.word	0x05000008


	//   ....[87]....
        /*01f4*/ 	.word	0x05000008


	//   ....[88]....
        /*01f8*/ 	.word	0x05000008


	//   ....[89]....
        /*01fc*/ 	.word	0x05000008


	//   ....[90]....
        /*0200*/ 	.word	0x05000008


	//   ....[91]....
        /*0204*/ 	.word	0x05000008


	//   ....[92]....
        /*0208*/ 	.word	0x05000008


	//   ....[93]....
        /*020c*/ 	.word	0x05000008


	//   ....[94]....
        /*0210*/ 	.word	0x05000008


	//   ....[95]....
        /*0214*/ 	.word	0x05000008


	//   ....[96]....
        /*0218*/ 	.word	0x05000008


	//   ....[97]....
        /*021c*/ 	.word	0x05000008


	//   ....[98]....
        /*0220*/ 	.word	0x05000008


	//   ....[99]....
        /*0224*/ 	.word	0x05000008


	//----- nvinfo : EIATTR_COOP_GROUP_INSTR_OFFSETS
	.align		4
.L_184:
        /*0228*/ 	.byte	0x04, 0x28
        /*022a*/ 	.short	(.L_186 - .L_185)


	//   ....[0]....
.L_185:
        /*022c*/ 	.word	0x000003d0


	//   ....[1]....
        /*0230*/ 	.word	0x00001050


	//   ....[2]....
        /*0234*/ 	.word	0x00001170


	//   ....[3]....
        /*0238*/ 	.word	0x00001270


	//   ....[4]....
        /*023c*/ 	.word	0x00001370


	//   ....[5]....
        /*0240*/ 	.word	0x00001470


	//   ....[6]....
        /*0244*/ 	.word	0x000015d0


	//   ....[7]....
        /*0248*/ 	.word	0x00003150


	//   ....[8]....
        /*024c*/ 	.word	0x00003270


	//   ....[9]....
        /*0250*/ 	.word	0x00003370


	//   ....[10]....
        /*0254*/ 	.word	0x00003470


	//   ....[11]....
        /*0258*/ 	.word	0x00003570


	//   ....[12]....
        /*025c*/ 	.word	0x00003690


	//   ....[13]....
        /*0260*/ 	.word	0x00003b70


	//   ....[14]....
        /*0264*/ 	.word	0x00003c30


	//   ....[15]....
        /*0268*/ 	.word	0x00003c90


	//   ....[16]....
        /*026c*/ 	.word	0x00003ce0


	//   ....[17]....
        /*0270*/ 	.word	0x00003e10


	//   ....[18]....
        /*0274*/ 	.word	0x00003f50


	//   ....[19]....
        /*0278*/ 	.word	0x00004080


	//   ....[20]....
        /*027c*/ 	.word	0x000041b0


	//   ....[21]....
        /*0280*/ 	.word	0x00004320


	//   ....[22]....
        /*0284*/ 	.word	0x000043a0


	//   ....[23]....
        /*0288*/ 	.word	0x00004470


	//   ....[24]....
        /*028c*/ 	.word	0x000044c0


	//   ....[25]....
        /*0290*/ 	.word	0x00004510


	//   ....[26]....
        /*0294*/ 	.word	0x00004630


	//   ....[27]....
        /*0298*/ 	.word	0x00004750


	//   ....[28]....
        /*029c*/ 	.word	0x00004870


	//   ....[29]....
        /*02a0*/ 	.word	0x00004990


	//   ....[30]....
        /*02a4*/ 	.word	0x00004b90


	//   ....[31]....
        /*02a8*/ 	.word	0x00005d30


	//   ....[32]....
        /*02ac*/ 	.word	0x00006560


	//   ....[33]....
        /*02b0*/ 	.word	0x000071e0


	//   ....[34]....
        /*02b4*/ 	.word	0x000072f0


	//   ....[35]....
        /*02b8*/ 	.word	0x000073e0


	//   ....[36]....
        /*02bc*/ 	.word	0x000074d0


	//   ....[37]....
        /*02c0*/ 	.word	0x000075c0


	//   ....[38]....
        /*02c4*/ 	.word	0x00007710


	//   ....[39]....
        /*02c8*/ 	.word	0x00009130


	//   ....[40]....
        /*02cc*/ 	.word	0x00009240


	//   ....[41]....
        /*02d0*/ 	.word	0x00009330


	//   ....[42]....
        /*02d4*/ 	.word	0x00009420


	//   ....[43]....
        /*02d8*/ 	.word	0x00009510


	//   ....[44]....
        /*02dc*/ 	.word	0x00009620


	//   ....[45]....
        /*02e0*/ 	.word	0x00009ac0


	//   ....[46]....
        /*02e4*/ 	.word	0x00009b80


	//   ....[47]....
        /*02e8*/ 	.word	0x00009be0


	//   ....[48]....
        /*02ec*/ 	.word	0x00009c30


	//   ....[49]....
        /*02f0*/ 	.word	0x00009d50


	//   ....[50]....
        /*02f4*/ 	.word	0x00009e80


	//   ....[51]....
        /*02f8*/ 	.word	0x00009fb0


	//   ....[52]....
        /*02fc*/ 	.word	0x0000a0e0


	//   ....[53]....
        /*0300*/ 	.word	0x0000a250


	//   ....[54]....
        /*0304*/ 	.word	0x0000a2d0


	//   ....[55]....
        /*0308*/ 	.word	0x0000a390


	//   ....[56]....
        /*030c*/ 	.word	0x0000a3e0


	//   ....[57]....
        /*0310*/ 	.word	0x0000a430


	//   ....[58]....
        /*0314*/ 	.word	0x0000a550


	//   ....[59]....
        /*0318*/ 	.word	0x0000a680


	//   ....[60]....
        /*031c*/ 	.word	0x0000a7a0


	//   ....[61]....
        /*0320*/ 	.word	0x0000a8d0


	//   ....[62]....
        /*0324*/ 	.word	0x0000aae0


	//   ....[63]....
        /*0328*/ 	.word	0x0000bbb0


	//   ....[64]....
        /*032c*/ 	.word	0x0000c070


	//   ....[65]....
        /*0330*/ 	.word	0x0000c0f0


	//   ....[66]....
        /*0334*/ 	.word	0x0000c180


	//   ....[67]....
        /*0338*/ 	.word	0x0000c230


	//   ....[68]....
        /*033c*/ 	.word	0x0000c2d0


	//   ....[69]....
        /*0340*/ 	.word	0x0000c360


	//   ....[70]....
        /*0344*/ 	.word	0x0000c400


	//   ....[71]....
        /*0348*/ 	.word	0x0000c490


	//   ....[72]....
        /*034c*/ 	.word	0x0000c500


	//   ....[73]....
        /*0350*/ 	.word	0x0000c580


	//   ....[74]....
        /*0354*/ 	.word	0x0000c600


	//   ....[75]....
        /*0358*/ 	.word	0x0000c680


	//   ....[76]....
        /*035c*/ 	.word	0x0000c720


	//   ....[77]....
        /*0360*/ 	.word	0x0000c7b0


	//   ....[78]....
        /*0364*/ 	.word	0x0000c830


	//   ....[79]....
        /*0368*/ 	.word	0x0000c8c0


	//   ....[80]....
        /*036c*/ 	.word	0x0000c940


	//   ....[81]....
        /*0370*/ 	.word	0x0000c9b0


	//   ....[82]....
        /*0374*/ 	.word	0x0000ca30


	//   ....[83]....
        /*0378*/ 	.word	0x0000cab0


	//   ....[84]....
        /*037c*/ 	.word	0x0000cb40


	//   ....[85]....
        /*0380*/ 	.word	0x0000cbf0


	//   ....[86]....
        /*0384*/ 	.word	0x0000cc90


	//   ....[87]....
        /*0388*/ 	.word	0x0000cd20


	//   ....[88]....
        /*038c*/ 	.word	0x0000cdc0


	//   ....[89]....
        /*0390*/ 	.word	0x0000ce50


	//   ....[90]....
        /*0394*/ 	.word	0x0000cec0


	//   ....[91]....
        /*0398*/ 	.word	0x0000cf40


	//   ....[92]....
        /*039c*/ 	.word	0x0000cfc0


	//   ....[93]....
        /*03a0*/ 	.word	0x0000d040


	//   ....[94]....
        /*03a4*/ 	.word	0x0000d0e0


	//   ....[95]....
        /*03a8*/ 	.word	0x0000d170


	//   ....[96]....
        /*03ac*/ 	.word	0x0000d1f0


	//   ....[97]....
        /*03b0*/ 	.word	0x0000d280


	//   ....[98]....
        /*03b4*/ 	.word	0x0000d300


	//   ....[99]....
        /*03b8*/ 	.word	0x0000d370


	//----- nvinfo : EIATTR_VRC_CTA_INIT_COUNT
	.align		4
.L_186:
        /*03bc*/ 	.byte	0x02, 0x4a
	.zero		1
	.zero		1


	//----- nvinfo : EIATTR_EXIT_INSTR_OFFSETS
	.align		4
        /*03c0*/ 	.byte	0x04, 0x1c
        /*03c2*/ 	.short	(.L_188 - .L_187)


	//   ....[0]....
.L_187:
        /*03c4*/ 	.word	0x00005f30


	//   ....[1]....
        /*03c8*/ 	.word	0x00005f70


	//   ....[2]....
        /*03cc*/ 	.word	0x0000c000


	//   ....[3]....
        /*03d0*/ 	.word	0x0000c020


	//----- nvinfo : EIATTR_MAX_THREADS
	.align		4
.L_188:
        /*03d4*/ 	.byte	0x04, 0x05
        /*03d6*/ 	.short	(.L_190 - .L_189)
.L_189:
        /*03d8*/ 	.word	0x00000080
        /*03dc*/ 	.word	0x00000001
        /*03e0*/ 	.word	0x00000001


	//----- nvinfo : EIATTR_CRS_STACK_SIZE
	.align		4
.L_190:
        /*03e4*/ 	.byte	0x04, 0x1e
        /*03e6*/ 	.short	(.L_192 - .L_191)
.L_191:
        /*03e8*/ 	.word	0x00000000


	//----- nvinfo : EIATTR_CBANK_PARAM_SIZE
	.align		4
.L_192:
        /*03ec*/ 	.byte	0x03, 0x19
        /*03ee*/ 	.short	0x0024


	//----- nvinfo : EIATTR_PARAM_CBANK
	.align		4
        /*03f0*/ 	.byte	0x04, 0x0a
        /*03f2*/ 	.short	(.L_194 - .L_193)
	.align		4
.L_193:
        /*03f4*/ 	.word	index@(.nv.constant0._ZN3cub18CUB_300001_SM_10006detail4scan16DeviceScanKernelINS2_10policy_hubIiiij14cmp_horizontalE10Policy1000EN6thrust24THRUST_300001_SM_1000_NS6detail15normal_iteratorINS9_10device_ptrIiEEEESE_NS0_13ScanTileStateIiLb1EEES5_NS0_8NullTypeEjiLb0ESH_EEvT0_T1_T2_iT3_T4_T5_)
        /*03f8*/ 	.short	0x0380
        /*03fa*/ 	.short	0x0024


	//----- nvinfo : EIATTR_SW_WAR
	.align		4
.L_194:
        /*03fc*/ 	.byte	0x04, 0x36
        /*03fe*/ 	.short	(.L_196 - .L_195)
.L_195:
        /*0400*/ 	.word	0x00000008
.L_196:


//--------------------- .nv.info._ZN3cub18CUB_300001_SM_10006detail4scan20DeviceScanInitKernelINS0_13ScanTileStateIiLb1EEEEEvT_i --------------------------
	.section	.nv.info._ZN3cub18CUB_300001_SM_10006detail4scan20DeviceScanInitKernelINS0_13ScanTileStateIiLb1EEEEEvT_i,"",@"SHT_CUDA_INFO"
	.sectionflags	@""
	.align	4


	//----- nvinfo : EIATTR_CUDA_API_VERSION
	.align		4
        /*0000*/ 	.byte	0x04, 0x37
        /*0002*/ 	.short	(.L_198 - .L_197)
.L_197:
        /*0004*/ 	.word	0x00000082


	//----- nvinfo : EIATTR_KPARAM_INFO
	.align		4
.L_198:
        /*0008*/ 	.byte	0x04, 0x17
        /*000a*/ 	.short	(.L_200 - .L_199)
.L_199:
        /*000c*/ 	.word	0x00000000
        /*0010*/ 	.short	0x0001
        /*0012*/ 	.short	0x0008
        /*0014*/ 	.byte	0x00, 0xf0, 0x11, 0x00


	//----- nvinfo : EIATTR_KPARAM_INFO
	.align		4
.L_200:
        /*0018*/ 	.byte	0x04, 0x17
        /*001a*/ 	.short	(.L_202 - .L_201)
.L_201:
        /*001c*/ 	.word	0x00000000
        /*0020*/ 	.short	0x0000
        /*0022*/ 	.short	0x0000
        /*0024*/ 	.byte	0x00, 0xf0, 0x21, 0x00


	//----- nvinfo : EIATTR_SPARSE_MMA_MASK
	.align		4
.L_202:
        /*0028*/ 	.byte	0x03, 0x50
        /*002a*/ 	.short	0x0000


	//----- nvinfo : EIATTR_MAXREG_COUNT
	.align		4
        /*002c*/ 	.byte	0x03, 0x1b
        /*002e*/ 	.short	0x00ff


	//----- nvinfo : EIATTR_MERCURY_ISA_VERSION
	.align		4
        /*0030*/ 	.byte	0x03, 0x5f
        /*0032*/ 	.short	0x0101


	//----- nvinfo : EIATTR_VRC_CTA_INIT_COUNT
	.align		4
        /*0034*/ 	.byte	0x02, 0x4a
	.zero		1
	.zero		1


	//----- nvinfo : EIATTR_EXIT_INSTR_OFFSETS
	.align		4
        /*0038*/ 	.byte	0x04, 0x1c
        /*003a*/ 	.short	(.L_204 - .L_203)


	//   ....[0]....
.L_203:
        /*003c*/ 	.word	0x000000f0


	//   ....[1]....
        /*0040*/ 	.word	0x00000130


	//----- nvinfo : EIATTR_CBANK_PARAM_SIZE
	.align		4
.L_204:
        /*0044*/ 	.byte	0x03, 0x19
        /*0046*/ 	.short	0x000c


	//----- nvinfo : EIATTR_PARAM_CBANK
	.align		4
        /*0048*/ 	.byte	0x04, 0x0a
        /*004a*/ 	.short	(.L_206 - .L_205)
	.align		4
.L_205:
        /*004c*/ 	.word	index@(.nv.constant0._ZN3cub18CUB_300001_SM_10006detail4scan20DeviceScanInitKernelINS0_13ScanTileStateIiLb1EEEEEvT_i)
        /*0050*/ 	.short	0x0380
        /*0052*/ 	.short	0x000c


	//----- nvinfo : EIATTR_SW_WAR
	.align		4
.L_206:
        /*0054*/ 	.byte	0x04, 0x36
        /*0056*/ 	.short	(.L_208 - .L_207)
.L_207:
        /*0058*/ 	.word	0x00000008
.L_208:


//--------------------- .nv.info._ZN3cub18CUB_300001_SM_10006detail6reduce28DeviceReduceSingleTileKernelINS2_10policy_hubIiyN4cuda3__47maximumIiEEE10Policy1000EPiSB_iS8_iiNS5_3std3__410__identityEEEvT0_T1_T2_T3_T4_T6_ --------------------------
	.section	.nv.info._ZN3cub18CUB_300001_SM_10006detail6reduce28DeviceReduceSingleTileKernelINS2_10policy_hubIiyN4cuda3__47maximumIiEEE10Policy1000EPiSB_iS8_iiNS5_3std3__410__identityEEEvT0_T1_T2_T3_T4_T6_,"",@"SHT_CUDA_INFO"
	.sectionflags	@""
	.align	4


	//----- nvinfo : EIATTR_CUDA_API_VERSION
	.align		4
        /*0000*/ 	.byte	0x04, 0x37
        /*0002*/ 	.short	(.L_210 - .L_209)
.L_209:
        /*0004*/ 	.word	0x00000082


	//----- nvinfo : EIATTR_KPARAM_INFO
	.align		4
.L_210:
        /*0008*/ 	.byte	0x04, 0x17
        /*000a*/ 	.short	(.L_212 - .L_211)
.L_211:
        /*000c*/ 	.word	0x00000000
        /*0010*/ 	.short	0x0005
        /*0012*/ 	.short	0x001c
        /*0014*/ 	.byte	0x00, 0xf0, 0x05, 0x00


	//----- nvinfo : EIATTR_KPARAM_INFO
	.align		4
.L_212:
        /*0018*/ 	.byte	0x04, 0x17
        /*001a*/ 	.short	(.L_214 - .L_213)
.L_213:
        /*001c*/ 	.word	0x00000000
        /*0020*/ 	.short	0x0004
        /*0022*/ 	.short	0x0018
        /*0024*/ 	.byte	0x00, 0xf0, 0x11, 0x00


	//----- nvinfo : EIATTR_KPARAM_INFO
	.align		4
.L_214:
        /*0028*/ 	.byte	0x04, 0x17
        /*002a*/ 	.short	(.L_216 - .L_215)
.L_215:
        /*002c*/ 	.word	0x00000000
        /*0030*/ 	.short	0x0003
        /*0032*/ 	.short	0x0014
        /*0034*/ 	.byte	0x00, 0xf0, 0x05, 0x00


	//----- nvinfo : EIATTR_KPARAM_INFO
	.align		4
.L_216:
        /*0038*/ 	.byte	0x04, 0x17
        /*003a*/ 	.short	(.L_218 - .L_217)
.L_217:
        /*003c*/ 	.word	0x00000000
        /*0040*/ 	.short	0x0002
        /*0042*/ 	.short	0x0010
        /*0044*/ 	.byte	0x00, 0xf0, 0x11, 0x00


	//----- nvinfo : EIATTR_KPARAM_INFO
	.align		4
.L_218:
        /*0048*/ 	.byte	0x04, 0x17
        /*004a*/ 	.short	(.L_220 - .L_219)
.L_219:
        /*004c*/ 	.word	0x00000000
        /*0050*/ 	.short	0x0001
        /*0052*/ 	.short	0x0008
        /*0054*/ 	.byte	0x00, 0xf5, 0x21, 0x00


	//----- nvinfo : EIATTR_KPARAM_INFO
	.align		4
.L_220:
        /*0058*/ 	.byte	0x04, 0x17
        /*005a*/ 	.short	(.L_222 - .L_221)
.L_221:
        /*005c*/ 	.word	0x00000000
        /*0060*/ 	.short	0x0000
        /*0062*/ 	.short	0x0000
        /*0064*/ 	.byte	0x00, 0xf5, 0x21, 0x00


	//----- nvinfo : EIATTR_SPARSE_MMA_MASK
	.align		4
.L_222:
        /*0068*/ 	.byte	0x03, 0x50
        /*006a*/ 	.short	0x0000


	//----- nvinfo : EIATTR_MAXREG_COUNT
	.align		4
        /*006c*/ 	.byte	0x03, 0x1b
        /*006e*/ 	.short	0x00ff


	//----- nvinfo : EIATTR_NUM_BARRIERS
	.align		4
        /*0070*/ 	.byte	0x02, 0x4c
        /*0072*/ 	.byte	0x01
	.zero		1


	//----- nvinfo : EIATTR_MERCURY_ISA_VERSION
	.align		4
        /*0074*/ 	.byte	0x03, 0x5f
        /*0076*/ 	.short	0x0101


	//----- nvinfo : EIATTR_COOP_GROUP_MASK_REGIDS
	.align		4
        /*0078*/ 	.byte	0x04, 0x29
        /*007a*/ 	.short	(.L_224 - .L_223)


	//   ....[0]....
.L_223:
        /*007c*/ 	.word	0xffffffff


	//   ....[1]....
        /*0080*/ 	.word	0xffffffff


	//   ....[2]....
        /*0084*/ 	.word	0xffffffff


	//   ....[3]....
        /*0088*/ 	.word	0xffffffff


	//   ....[4]....
        /*008c*/ 	.word	0xffffffff


	//   ....[5]....
        /*0090*/ 	.word	0xffffffff


	//   ....[6]....
        /*0094*/ 	.word	0xffffffff


	//   ....[7]....
        /*0098*/ 	.word	0xffffffff


	//   ....[8]....
        /*009c*/ 	.word	0xffffffff


	//   ....[9]....
        /*00a0*/ 	.word	0xffffffff


	//   ....[10]....
        /*00a4*/ 	.word	0xffffffff


	//   ....[11]....
        /*00a8*/ 	.word	0xffffffff


	//   ....[12]....
        /*00ac*/ 	.word	0xffffffff


	//   ....[13]....
        /*00b0*/ 	.word	0xffffffff


	//   ....[14]....
        /*00b4*/ 	.word	0xffffffff


	//   ....[15]....
        /*00b8*/ 	.word	0xffffffff


	//   ....[16]....
        /*00bc*/ 	.word	0xffffffff


	//   ....[17]....
        /*00c0*/ 	.word	0xffffffff


	//   ....[18]....
        /*00c4*/ 	.word	0xffffffff


	//   ....[19]....
        /*00c8*/ 	.word	0xffffffff


	//   ....[20]....
        /*00cc*/ 	.word	0xffffffff


	//   ....[21]....
        /*00d0*/ 	.word	0xffffffff


	//   ....[22]....
        /*00d4*/ 	.word	0xffffffff


	//   ....[23]....
        /*00d8*/ 	.word	0xffffffff


	//   ....[24]....
        /*00dc*/ 	.word	0xffffffff


	//   ....[25]....
        /*00e0*/ 	.word	0xffffffff


	//   ....[26]....
        /*00e4*/ 	.word	0xffffffff


	//   ....[27]....
        /*00e8*/ 	.word	0xffffffff


	//   ....[28]....
        /*00ec*/ 	.word	0xffffffff


	//   ....[29]....
        /*00f0*/ 	.word	0xffffffff


	//----- nvinfo : EIATTR_COOP_GROUP_INSTR_OFFSETS
	.align		4
.L_224:
        /*00f4*/ 	.byte	0x04, 0x28
        /*00f6*/ 	.short	(.L_226 - .L_225)


	//   ....[0]....
.L_225:
        /*00f8*/ 	.word	0x000008a0


	//   ....[1]....
        /*00fc*/ 	.word	0x00000900


	//   ....[2]....
        /*0100*/ 	.word	0x00000970


	//   ....[3]....
        /*0104*/ 	.word	0x000009c0


	//   ....[4]....
        /*0108*/ 	.word	0x000009f0


	//   ....[5]....
        /*010c*/ 	.word	0x00000b80


	//   ....[6]....
        /*0110*/ 	.word	0x00000c10


	//   ....[7]....
        /*0114*/ 	.word	0x00000c60


	//   ....[8]....
        /*0118*/ 	.word	0x00000ca0


	//   ....[9]....
        /*011c*/ 	.word	0x00000ce0


	//   ....[10]....
        /*0120*/ 	.word	0x00001940


	//   ....[11]....
        /*0124*/ 	.word	0x000019c0


	//   ....[12]....
        /*0128*/ 	.word	0x00001a10


	//   ....[13]....
        /*012c*/ 	.word	0x00001a50


	//   ....[14]....
        /*0130*/ 	.word	0x00001a80


	//   ....[15]....
        /*0134*/ 	.word	0x00002330


	//   ....[16]....
        /*0138*/ 	.word	0x00002390


	//   ....[17]....
        /*013c*/ 	.word	0x00002400


	//   ....[18]....
        /*0140*/ 	.word	0x00002450


	//   ....[19]....
        /*0144*/ 	.word	0x00002480


	//   ....[20]....
        /*0148*/ 	.word	0x00002610


	//   ....[21]....
        /*014c*/ 	.word	0x00002690


	//   ....[22]....
        /*0150*/ 	.word	0x000026d0


	//   ....[23]....
        /*0154*/ 	.word	0x00002720


	//   ....[24]....
        /*0158*/ 	.word	0x00002770


	//   ....[25]....
        /*015c*/ 	.word	0x00003550


	//   ....[26]....
        /*0160*/ 	.word	0x000035d0


	//   ....[27]....
        /*0164*/ 	.word	0x00003620


	//   ....[28]....
        /*0168*/ 	.word	0x00003660


	//   ....[29]....
        /*016c*/ 	.word	0x00003690


	//----- nvinfo : EIATTR_VRC_CTA_INIT_COUNT
	.align		4
.L_226:
        /*0170*/ 	.byte	0x02, 0x4a
	.zero		1
	.zero		1


	//----- nvinfo : EIATTR_EXIT_INSTR_OFFSETS
	.align		4
        /*0174*/ 	.byte	0x04, 0x1c
        /*0176*/ 	.short	(.L_228 - .L_227)


	//   ....[0]....
.L_227:
        /*0178*/ 	.word	0x00000080


	//   ....[1]....
        /*017c*/ 	.word	0x000000c0


	//   ....[2]....
        /*0180*/ 	.word	0x000037b0


	//   ....[3]....
        /*0184*/ 	.word	0x00003800


	//----- nvinfo : EIATTR_MAX_THREADS
	.align		4
.L_228:
        /*0188*/ 	.byte	0x04, 0x05
        /*018a*/ 	.short	(.L_230 - .L_229)
.L_229:
        /*018c*/ 	.word	0x00000100
        /*0190*/ 	.word	0x00000001
        /*0194*/ 	.word	0x00000001


	//----- nvinfo : EIATTR_CRS_STACK_SIZE
	.align		4
.L_230:
        /*0198*/ 	.byte	0x04, 0x1e
        /*019a*/ 	.short	(.L_232 - .L_231)
.L_231:
        /*019c*/ 	.word	0x00000000


	//----- nvinfo : EIATTR_CBANK_PARAM_SIZE
	.align		4
.L_232:
        /*01a0*/ 	.byte	0x03, 0x19
        /*01a2*/ 	.short	0x001d


	//----- nvinfo : EIATTR_PARAM_CBANK
	.align		4
        /*01a4*/ 	.byte	0x04, 0x0a
        /*01a6*/ 	.short	(.L_234 - .L_233)
	.align		4
.L_233:
        /*01a8*/ 	.word	index@(.nv.constant0._ZN3cub18CUB_300001_SM_10006detail6reduce28DeviceReduceSingleTileKernelINS2_10policy_hubIiyN4cuda3__47maximumIiEEE10Policy1000EPiSB_iS8_iiNS5_3std3__410__identityEEEvT0_T1_T2_T3_T4_T6_)
        /*01ac*/ 	.short	0x0380
        /*01ae*/ 	.short	0x001d


	//----- nvinfo : EIATTR_SW_WAR
	.align		4
.L_234:
        /*01b0*/ 	.byte	0x04, 0x36
        /*01b2*/ 	.short	(.L_236 - .L_235)
.L_235:
        /*01b4*/ 	.word	0x00000008
.L_236:


//--------------------- .nv.info._ZN3cub18CUB_300001_SM_10006detail6reduce18DeviceReduceKernelINS2_10policy_hubIiyN4cuda3__47maximumIiEEE10Policy1000EN6thrust24THRUST_300001_SM_1000_NS6detail15normal_iteratorINSC_10device_ptrIiEEEEyS8_iNS5_3std3__410__identityEEEvT0_PT3_T1_NS0_13GridEvenShareISO_EET2_T4_ --------------------------
	.section	.nv.info._ZN3cub18CUB_300001_SM_10006detail6reduce18DeviceReduceKernelINS2_10policy_hubIiyN4cuda3__47maximumIiEEE10Policy1000EN6thrust24THRUST_300001_SM_1000_NS6detail15normal_iteratorINSC_10device_ptrIiEEEEyS8_iNS5_3std3__410__identityEEEvT0_PT3_T1_NS0_13GridEvenShareISO_EET2_T4_,"",@"SHT_CUDA_INFO"
	.sectionflags	@""
	.align	4


	//----- nvinfo : EIATTR_CUDA_API_VERSION
	.align		4
        /*0000*/ 	.byte	0x04, 0x37
        /*0002*/ 	.short	(.L_238 - .L_237)
.L_237:
        /*0004*/ 	.word	0x00000082


	//----- nvinfo : EIATTR_KPARAM_INFO
	.align		4
.L_238:
        /*0008*/ 	.byte	0x04, 0x17
        /*000a*/ 	.short	(.L_240 - .L_239)
.L_239:
        /*000c*/ 	.word	0x00000000
        /*0010*/ 	.short	0x0005
        /*0012*/ 	.short	0x0061
        /*0014*/ 	.byte	0x00, 0xf0, 0x05, 0x00


	//----- nvinfo : EIATTR_KPARAM_INFO
	.align		4
.L_240:
        /*0018*/ 	.byte	0x04, 0x17
        /*001a*/ 	.short	(.L_242 - .L_241)
.L_241:
        /*001c*/ 	.word	0x00000000
        /*0020*/ 	.short	0x0004
        /*0022*/ 	.short	0x0060
        /*0024*/ 	.byte	0x00, 0xf0, 0x05, 0x00


	//----- nvinfo : EIATTR_KPARAM_INFO
	.align		4
.L_242:
        /*0028*/ 	.byte	0x04, 0x17
        /*002a*/ 	.short	(.L_244 - .L_243)
.L_243:
        /*002c*/ 	.word	0x00000000
        /*0030*/ 	.short	0x0003
        /*0032*/ 	.short	0x0018
        /*0034*/ 	.byte	0x00, 0xf0, 0x21, 0x01


	//----- nvinfo : EIATTR_KPARAM_INFO
	.align		4
.L_244:
        /*0038*/ 	.byte	0x04, 0x17
        /*003a*/ 	.short	(.L_246 - .L_245)
.L_245:
        /*003c*/ 	.word	0x00000000
        /*0040*/ 	.short	0x0002
        /*0042*/ 	.short	0x0010
        /*0044*/ 	.byte	0x00, 0xf0, 0x21, 0x00


	//----- nvinfo : EIATTR_KPARAM_INFO
	.align		4
.L_246:
        /*0048*/ 	.byte	0x04, 0x17
        /*004a*/ 	.short	(.L_248 - .L_247)
.L_247:
        /*004c*/ 	.word	0x00000000
        /*0050*/ 	.short	0x0001
        /*0052*/ 	.short	0x0008
        /*0054*/ 	.byte	0x00, 0xf5, 0x21, 0x00


	//----- nvinfo : EIATTR_KPARAM_INFO
	.align		4
.L_248:
        /*0058*/ 	.byte	0x04, 0x17
        /*005a*/ 	.short	(.L_250 - .L_249)
.L_249:
        /*005c*/ 	.word	0x00000000
        /*0060*/ 	.short	0x0000
        /*0062*/ 	.short	0x0000
        /*0064*/ 	.byte	0x00, 0xf0, 0x21, 0x00


	//----- nvinfo : EIATTR_SPARSE_MMA_MASK
	.align		4
.L_250:
        /*0068*/ 	.byte	0x03, 0x50
        /*006a*/ 	.short	0x0000


	//----- nvinfo : EIATTR_MAXREG_COUNT
	.align		4
        /*006c*/ 	.byte	0x03, 0x1b
        /*006e*/ 	.short	0x00ff


	//----- nvinfo : EIATTR_NUM_BARRIERS
	.align		4
        /*0070*/ 	.byte	0x02, 0x4c
        /*0072*/ 	.byte	0x01
	.zero		1


	//----- nvinfo : EIATTR_MERCURY_ISA_VERSION
	.align		4
        /*0074*/ 	.byte	0x03, 0x5f
        /*0076*/ 	.short	0x0101


	//----- nvinfo : EIATTR_COOP_GROUP_MASK_REGIDS
	.align		4
        /*0078*/ 	.byte	0x04, 0x29
        /*007a*/ 	.short	(.L_252 - .L_251)


	//   ....[0]....
.L_251:
        /*007c*/ 	.word	0xffffffff


	//   ....[1]....
        /*0080*/ 	.word	0xffffffff


	//   ....[2]....
        /*0084*/ 	.word	0xffffffff


	//   ....[3]....
        /*0088*/ 	.word	0xffffffff


	//   ....[4]....
        /*008c*/ 	.word	0xffffffff


	//   ....[5]....
        /*0090*/ 	.word	0xffffffff


	//   ....[6]....
        /*0094*/ 	.word	0xffffffff


	//   ....[7]....
        /*0098*/ 	.word	0xffffffff


	//   ....[8]....
        /*009c*/ 	.word	0xffffffff


	//   ....[9]....
        /*00a0*/ 	.word	0xffffffff


	//   ....[10]....
        /*00a4*/ 	.word	0xffffffff


	//   ....[11]....
        /*00a8*/ 	.word	0xffffffff


	//   ....[12]....
        /*00ac*/ 	.word	0xffffffff


	//   ....[13]....
        /*00b0*/ 	.word	0xffffffff


	//   ....[14]....
        /*00b4*/ 	.word	0xffffffff


	//----- nvinfo : EIATTR_COOP_GROUP_INSTR_OFFSETS
	.align		4
.L_252:
        /*00b8*/ 	.byte	0x04, 0x28
        /*00ba*/ 	.short	(.L_254 - .L_253)


	//   ....[0]....
.L_253:
        /*00bc*/ 	.word	0x000008f0


	//   ....[1]....
        /*00c0*/ 	.word	0x00000950


	//   ....[2]....
        /*00c4*/ 	.word	0x000009c0


	//   ....[3]....
        /*00c8*/ 	.word	0x00000a10


	//   ....[4]....
        /*00cc*/ 	.word	0x00000a40


	//   ....[5]....
        /*00d0*/ 	.word	0x00000bd0


	//   ....[6]....
        /*00d4*/ 	.word	0x00000c60


	//   ....[7]....
        /*00d8*/ 	.word	0x00000cb0


	//   ....[8]....
        /*00dc*/ 	.word	0x00000cf0


	//   ....[9]....
        /*00e0*/ 	.word	0x00000d30


	//   ....[10]....
        /*00e4*/ 	.word	0x00001d60


	//   ....[11]....
        /*00e8*/ 	.word	0x00001de0


	//   ....[12]....
        /*00ec*/ 	.word	0x00001e30


	//   ....[13]....
        /*00f0*/ 	.word	0x00001e70


	//   ....[14]....
        /*00f4*/ 	.word	0x00001ea0


	//----- nvinfo : EIATTR_VRC_CTA_INIT_COUNT
	.align		4
.L_254:
        /*00f8*/ 	.byte	0x02, 0x4a
	.zero		1
	.zero		1


	//----- nvinfo : EIATTR_EXIT_INSTR_OFFSETS
	.align		4
        /*00fc*/ 	.byte	0x04, 0x1c
        /*00fe*/ 	.short	(.L_256 - .L_255)


	//   ....[0]....
.L_255:
        /*0100*/ 	.word	0x00001fc0


	//   ....[1]....
        /*0104*/ 	.word	0x00002020


	//----- nvinfo : EIATTR_MAX_THREADS
	.align		4
.L_256:
        /*0108*/ 	.byte	0x04, 0x05
        /*010a*/ 	.short	(.L_258 - .L_257)
.L_257:
        /*010c*/ 	.word	0x00000100
        /*0110*/ 	.word	0x00000001
        /*0114*/ 	.word	0x00000001


	//----- nvinfo : EIATTR_CRS_STACK_SIZE
	.align		4
.L_258:
        /*0118*/ 	.byte	0x04, 0x1e
        /*011a*/ 	.short	(.L_260 - .L_259)
.L_259:
        /*011c*/ 	.word	0x00000000


	//----- nvinfo : EIATTR_CBANK_PARAM_SIZE
	.align		4
.L_260:
        /*0120*/ 	.byte	0x03, 0x19
        /*0122*/ 	.short	0x0062


	//----- nvinfo : EIATTR_PARAM_CBANK
	.align		4
        /*0124*/ 	.byte	0x04, 0x0a
        /*0126*/ 	.short	(.L_262 - .L_261)
	.align		4
.L_261:
        /*0128*/ 	.word	index@(.nv.constant0._ZN3cub18CUB_300001_SM_10006detail6reduce18DeviceReduceKernelINS2_10policy_hubIiyN4cuda3__47maximumIiEEE10Policy1000EN6thrust24THRUST_300001_SM_1000_NS6detail15normal_iteratorINSC_10device_ptrIiEEEEyS8_iNS5_3std3__410__identityEEEvT0_PT3_T1_NS0_13GridEvenShareISO_EET2_T4_)
        /*012c*/ 	.short	0x0380
        /*012e*/ 	.short	0x0062


	//----- nvinfo : EIATTR_SW_WAR
	.align		4
.L_262:
        /*0130*/ 	.byte	0x04, 0x36
        /*0132*/ 	.short	(.L_264 - .L_263)
.L_263:
        /*0134*/ 	.word	0x00000008
.L_264:


//--------------------- .nv.info._ZN3cub18CUB_300001_SM_10006detail6reduce28DeviceReduceSingleTileKernelINS2_10policy_hubIiyN4cuda3__47maximumIiEEE10Policy1000EN6thrust24THRUST_300001_SM_1000_NS6detail15normal_iteratorINSC_10device_ptrIiEEEEPiyS8_iiNS5_3std3__410__identityEEEvT0_T1_T2_T3_T4_T6_ --------------------------
	.section	.nv.info._ZN3cub18CUB_300001_SM_10006detail6reduce28DeviceReduceSingleTileKernelINS2_10policy_hubIiyN4cuda3__47maximumIiEEE10Policy1000EN6thrust24THRUST_300001_SM_1000_NS6detail15normal_iteratorINSC_10device_ptrIiEEEEPiyS8_iiNS5_3std3__410__identityEEEvT0_T1_T2_T3_T4_T6_,"",@"SHT_CUDA_INFO"
	.sectionflags	@""
	.align	4


	//----- nvinfo : EIATTR_CUDA_API_VERSION
	.align		4
        /*0000*/ 	.byte	0x04, 0x37
        /*0002*/ 	.short	(.L_266 - .L_265)
.L_265:
        /*0004*/ 	.word	0x00000082


	//----- nvinfo : EIATTR_KPARAM_INFO
	.align		4
.L_266:
        /*0008*/ 	.byte	0x04, 0x17
        /*000a*/ 	.short	(.L_268 - .L_267)
.L_267:
        /*000c*/ 	.word	0x00000000
        /*0010*/ 	.short	0x0005
        /*0012*/ 	.short	0x0020
        /*0014*/ 	.byte	0x00, 0xf0, 0x05, 0x00


	//----- nvinfo : EIATTR_KPARAM_INFO
	.align		4
.L_268:
        /*0018*/ 	.byte	0x04, 0x17
        /*001a*/ 	.short	(.L_270 - .L_269)
.L_269:
        /*001c*/ 	.word	0x00000000
        /*0020*/ 	.short	0x0004
        /*0022*/ 	.short	0x001c
        /*0024*/ 	.byte	0x00, 0xf0, 0x11, 0x00


	//----- nvinfo : EIATTR_KPARAM_INFO
	.align		4
.L_270:
        /*0028*/ 	.byte	0x04, 0x17
        /*002a*/ 	.short	(.L_272 - .L_271)
.L_271:
        /*002c*/ 	.word	0x00000000
        /*0030*/ 	.short	0x0003
        /*0032*/ 	.short	0x0018
        /*0034*/ 	.byte	0x00, 0xf0, 0x05, 0x00


	//----- nvinfo : EIATTR_KPARAM_INFO
	.align		4
.L_272:
        /*0038*/ 	.byte	0x04, 0x17
        /*003a*/ 	.short	(.L_274 - .L_273)
.L_273:
        /*003c*/ 	.word	0x00000000
        /*0040*/ 	.short	0x0002
        /*0042*/ 	.short	0x0010
        /*0044*/ 	.byte	0x00, 0xf0, 0x21, 0x00


	//----- nvinfo : EIATTR_KPARAM_INFO
	.align		4
.L_274:
        /*0048*/ 	.byte	0x04, 0x17
        /*004a*/ 	.short	(.L_276 - .L_275)
.L_275:
        /*004c*/ 	.word	0x00000000
        /*0050*/ 	.short	0x0001
        /*0052*/ 	.short	0x0008
        /*0054*/ 	.byte	0x00, 0xf5, 0x21, 0x00


	//----- nvinfo : EIATTR_KPARAM_INFO
	.align		4
.L_276:
        /*0058*/ 	.byte	0x04, 0x17
        /*005a*/ 	.short	(.L_278 - .L_277)
.L_277:
        /*005c*/ 	.word	0x00000000
        /*0060*/ 	.short	0x0000
        /*0062*/ 	.short	0x0000
        /*0064*/ 	.byte	0x00, 0xf0, 0x21, 0x00


	//----- nvinfo : EIATTR_SPARSE_MMA_MASK
	.align		4
.L_278:
        /*0068*/ 	.byte	0x03, 0x50
        /*006a*/ 	.short	0x0000


	//----- nvinfo : EIATTR_MAXREG_COUNT
	.align		4
        /*006c*/ 	.byte	0x03, 0x1b
        /*006e*/ 	.short	0x00ff


	//----- nvinfo : EIATTR_NUM_BARRIERS
	.align		4
        /*0070*/ 	.byte	0x02, 0x4c
        /*0072*/ 	.byte	0x01
	.zero		1


	//----- nvinfo : EIATTR_MERCURY_ISA_VERSION
	.align		4
        /*0074*/ 	.byte	0x03, 0x5f
        /*0076*/ 	.short	0x0101


	//----- nvinfo : EIATTR_COOP_GROUP_MASK_REGIDS
	.align		4
        /*0078*/ 	.byte	0x04, 0x29
        /*007a*/ 	.short	(.L_280 - .L_279)


	//   ....[0]....
.L_279:
        /*007c*/ 	.word	0xffffffff


	//   ....[1]....
        /*0080*/ 	.word	0xffffffff


	//   ....[2]....
        /*0084*/ 	.word	0xffffffff


	//   ....[3]....
        /*0088*/ 	.word	0xffffffff


	//   ....[4]....
        /*008c*/ 	.word	0xffffffff


	//   ....[5]....
        /*0090*/ 	.word	0xffffffff


	//   ....[6]....
        /*0094*/ 	.word	0xffffffff


	//   ....[7]....
        /*0098*/ 	.word	0xffffffff


	//   ....[8]....
        /*009c*/ 	.word	0xffffffff


	//   ....[9]....
        /*00a0*/ 	.word	0xffffffff


	//   ....[10]....
        /*00a4*/ 	.word	0xffffffff


	//   ....[11]....
        /*00a8*/ 	.word	0xffffffff


	//   ....[12]....
        /*00ac*/ 	.word	0xffffffff


	//   ....[13]....
        /*00b0*/ 	.word	0xffffffff


	//   ....[14]....
        /*00b4*/ 	.word	0xffffffff


	//----- nvinfo : EIATTR_COOP_GROUP_INSTR_OFFSETS
	.align		4
.L_280:
        /*00b8*/ 	.byte	0x04, 0x28
        /*00ba*/ 	.short	(.L_282 - .L_281)


	//   ....[0]....
.L_281:
        /*00bc*/ 	.word	0x00000860


	//   ....[1]....
        /*00c0*/ 	.word	0x000008c0


	//   ....[2]....
        /*00c4*/ 	.word	0x00000930


	//   ....[3]....
        /*00c8*/ 	.word	0x00000980


	//   ....[4]....
        /*00cc*/ 	.word	0x000009b0


	//   ....[5]....
        /*00d0*/ 	.word	0x00000b40


	//   ....[6]....
        /*00d4*/ 	.word	0x00000bd0


	//   ....[7]....
        /*00d8*/ 	.word	0x00000c20


	//   ....[8]....
        /*00dc*/ 	.word	0x00000c60


	//   ....[9]....
        /*00e0*/ 	.word	0x00000ca0


	//   ....[10]....
        /*00e4*/ 	.word	0x00001b00


	//   ....[11]....
        /*00e8*/ 	.word	0x00001b80


	//   ....[12]....
        /*00ec*/ 	.word	0x00001bd0


	//   ....[13]....
        /*00f0*/ 	.word	0x00001c10


	//   ....[14]....
        /*00f4*/ 	.word	0x00001c40


	//----- nvinfo : EIATTR_VRC_CTA_INIT_COUNT
	.align		4
.L_282:
        /*00f8*/ 	.byte	0x02, 0x4a
	.zero		1
	.zero		1


	//----- nvinfo : EIATTR_EXIT_INSTR_OFFSETS
	.align		4
        /*00fc*/ 	.byte	0x04, 0x1c
        /*00fe*/ 	.short	(.L_284 - .L_283)


	//   ....[0]....
.L_283:
        /*0100*/ 	.word	0x000000a0


	//   ....[1]....
        /*0104*/ 	.word	0x000000e0


	//   ....[2]....
        /*0108*/ 	.word	0x00001d50


	//   ....[3]....
        /*010c*/ 	.word	0x00001da0


	//----- nvinfo : EIATTR_MAX_THREADS
	.align		4
.L_284:
        /*0110*/ 	.byte	0x04, 0x05
        /*0112*/ 	.short	(.L_286 - .L_285)
.L_285:
        /*0114*/ 	.word	0x00000100
        /*0118*/ 	.word	0x00000001
        /*011c*/ 	.word	0x00000001


	//----- nvinfo : EIATTR_CRS_STACK_SIZE
	.align		4
.L_286:
        /*0120*/ 	.byte	0x04, 0x1e
        /*0122*/ 	.short	(.L_288 - .L_287)
.L_287:
        /*0124*/ 	.word	0x00000000


	//----- nvinfo : EIATTR_CBANK_PARAM_SIZE
	.align		4
.L_288:
        /*0128*/ 	.byte	0x03, 0x19
        /*012a*/ 	.short	0x0021


	//----- nvinfo : EIATTR_PARAM_CBANK
	.align		4
        /*012c*/ 	.byte	0x04, 0x0a
        /*012e*/ 	.short	(.L_290 - .L_289)
	.align		4
.L_289:
        /*0130*/ 	.word	index@(.nv.constant0._ZN3cub18CUB_300001_SM_10006detail6reduce28DeviceReduceSingleTileKernelINS2_10policy_hubIiyN4cuda3__47maximumIiEEE10Policy1000EN6thrust24THRUST_300001_SM_1000_NS6detail15normal_iteratorINSC_10device_ptrIiEEEEPiyS8_iiNS5_3std3__410__identityEEEvT0_T1_T2_T3_T4_T6_)
        /*0134*/ 	.short	0x0380
        /*0136*/ 	.short	0x0021


	//----- nvinfo : EIATTR_SW_WAR
	.align		4
.L_290:
        /*0138*/ 	.byte	0x04, 0x36
        /*013a*/ 	.short	(.L_292 - .L_291)
.L_291:
        /*013c*/ 	.word	0x00000008
.L_292:


//--------------------- .nv.info._ZN3cub18CUB_300001_SM_10006detail6reduce28DeviceReduceSingleTileKernelINS2_10policy_hubIijN4cuda3__47maximumIiEEE10Policy1000EPiSB_iS8_iiNS5_3std3__410__identityEEEvT0_T1_T2_T3_T4_T6_ --------------------------
	.section	.nv.info._ZN3cub18CUB_300001_SM_10006detail6reduce28DeviceReduceSingleTileKernelINS2_10policy_hubIijN4cuda3__47maximumIiEEE10Policy1000EPiSB_iS8_iiNS5_3std3__410__identityEEEvT0_T1_T2_T3_T4_T6_,"",@"SHT_CUDA_INFO"
	.sectionflags	@""
	.align	4


	//----- nvinfo : EIATTR_CUDA_API_VERSION
	.align		4
        /*0000*/ 	.byte	0x04, 0x37
        /*0002*/ 	.short	(.L_294 - .L_293)
.L_293:
        /*0004*/ 	.word	0x00000082


	//----- nvinfo : EIATTR_KPARAM_INFO
	.align		4
.L_294:
        /*0008*/ 	.byte	0x04, 0x17
        /*000a*/ 	.short	(.L_296 - .L_295)
.L_295:
        /*000c*/ 	.word	0x00000000
        /*0010*/ 	.short	0x0005
        /*0012*/ 	.short	0x001c
        /*0014*/ 	.byte	0x00, 0xf0, 0x05, 0x00


	//----- nvinfo : EIATTR_KPARAM_INFO
	.align		4
.L_296:
        /*0018*/ 	.byte	0x04, 0x17
        /*001a*/ 	.short	(.L_298 - .L_297)
.L_297:
        /*001c*/ 	.word	0x00000000
        /*0020*/ 	.short	0x0004
        /*0022*/ 	.short	0x0018
        /*0024*/ 	.byte	0x00, 0xf0, 0x11, 0x00


	//----- nvinfo : EIATTR_KPARAM_INFO
	.align		4
.L_298:
        /*0028*/ 	.byte	0x04, 0x17
        /*002a*/ 	.short	(.L_300 - .L_299)
.L_299:
        /*002c*/ 	.word	0x00000000
        /*0030*/ 	.short	0x0003
        /*0032*/ 	.short	0x0014
        /*0034*/ 	.byte	0x00, 0xf0, 0x05, 0x00


	//----- nvinfo : EIATTR_KPARAM_INFO
	.align		4
.L_300:
        /*0038*/ 	.byte	0x04, 0x17
        /*003a*/ 	.short	(.L_302 - .L_301)
.L_301:
        /*003c*/ 	.word	0x00000000
        /*0040*/ 	.short	0x0002
        /*0042*/ 	.short	0x0010
        /*0044*/ 	.byte	0x00, 0xf0, 0x11, 0x00


	//----- nvinfo : EIATTR_KPARAM_INFO
	.align		4
.L_302:
        /*0048*/ 	.byte	0x04, 0x17
        /*004a*/ 	.short	(.L_304 - .L_303)
.L_303:
        /*004c*/ 	.word	0x00000000
        /*0050*/ 	.short	0x0001
        /*0052*/ 	.short	0x0008
        /*0054*/ 	.byte	0x00, 0xf5, 0x21, 0x00


	//----- nvinfo : EIATTR_KPARAM_INFO
	.align		4
.L_304:
        /*0058*/ 	.byte	0x04, 0x17
        /*005a*/ 	.short	(.L_306 - .L_305)
.L_305:
        /*005c*/ 	.word	0x00000000
        /*0060*/ 	.short	0x0000
        /*0062*/ 	.short	0x0000
        /*0064*/ 	.byte	0x00, 0xf5, 0x21, 0x00


	//----- nvinfo : EIATTR_SPARSE_MMA_MASK
	.align		4
.L_306:
        /*0068*/ 	.byte	0x03, 0x50
        /*006a*/ 	.short	0x0000


	//----- nvinfo : EIATTR_MAXREG_COUNT
	.align		4
        /*006c*/ 	.byte	0x03, 0x1b
        /*006e*/ 	.short	0x00ff


	//----- nvinfo : EIATTR_NUM_BARRIERS
	.align		4
        /*0070*/ 	.byte	0x02, 0x4c
        /*0072*/ 	.byte	0x01
	.zero		1


	//----- nvinfo : EIATTR_MERCURY_ISA_VERSION
	.align		4
        /*0074*/ 	.byte	0x03, 0x5f
        /*0076*/ 	.short	0x0101


	//----- nvinfo : EIATTR_COOP_GROUP_MASK_REGIDS
	.align		4
        /*0078*/ 	.byte	0x04, 0x29
        /*007a*/ 	.short	(.L_308 - .L_307)


	//   ....[0]....
.L_307:
        /*007c*/ 	.word	0xffffffff


	//   ....[1]....
        /*0080*/ 	.word	0xffffffff


	//   ....[2]....
        /*0084*/ 	.word	0xffffffff


	//   ....[3]....
        /*0088*/ 	.word	0xffffffff


	//   ....[4]....
        /*008c*/ 	.word	0xffffffff


	//   ....[5]....
        /*0090*/ 	.word	0xffffffff


	//   ....[6]....
        /*0094*/ 	.word	0xffffffff


	//   ....[7]....
        /*0098*/ 	.word	0xffffffff


	//   ....[8]....
        /*009c*/ 	.word	0xffffffff


	//   ....[9]....
        /*00a0*/ 	.word	0xffffffff


	//   ....[10]....
        /*00a4*/ 	.word	0xffffffff


	//   ....[11]....
        /*00a8*/ 	.word	0xffffffff


	//   ....[12]....
        /*00ac*/ 	.word	0xffffffff


	//   ....[13]....
        /*00b0*/ 	.word	0xffffffff


	//   ....[14]....
        /*00b4*/ 	.word	0xffffffff


	//   ....[15]....
        /*00b8*/ 	.word	0xffffffff


	//   ....[16]....
        /*00bc*/ 	.word	0xffffffff


	//   ....[17]....
        /*00c0*/ 	.word	0xffffffff


	//   ....[18]....
        /*00c4*/ 	.word	0xffffffff


	//   ....[19]....
        /*00c8*/ 	.word	0xffffffff


	//   ....[20]....
        /*00cc*/ 	.word	0xffffffff


	//   ....[21]....
        /*00d0*/ 	.word	0xffffffff


	//   ....[22]....
        /*00d4*/ 	.word	0xffffffff


	//   ....[23]....
        /*00d8*/ 	.word	0xffffffff


	//   ....[24]....
        /*00dc*/ 	.word	0xffffffff


	//   ....[25]....
        /*00e0*/ 	.word	0xffffffff


	//   ....[26]....
        /*00e4*/ 	.word	0xffffffff


	//   ....[27]....
        /*00e8*/ 	.word	0xffffffff


	//   ....[28]....
        /*00ec*/ 	.word	0xffffffff


	//   ....[29]....
        /*00f0*/ 	.word	0xffffffff


	//----- nvinfo : EIATTR_COOP_GROUP_INSTR_OFFSETS
	.align		4
.L_308:
        /*00f4*/ 	.byte	0x04, 0x28
        /*00f6*/ 	.short	(.L_310 - .L_309)


	//   ....[0]....
.L_309:
        /*00f8*/ 	.word	0x000008a0


	//   ....[1]....
        /*00fc*/ 	.word	0x00000900


	//   ....[2]....
        /*0100*/ 	.word	0x00000970


	//   ....[3]....
        /*0104*/ 	.word	0x000009c0


	//   ....[4]....
        /*0108*/ 	.word	0x000009f0


	//   ....[5]....
        /*010c*/ 	.word	0x00000b80


	//   ....[6]....
        /*0110*/ 	.word	0x00000c10


	//   ....[7]....
        /*0114*/ 	.word	0x00000c60


	//   ....[8]....
        /*0118*/ 	.word	0x00000ca0


	//   ....[9]....
        /*011c*/ 	.word	0x00000ce0


	//   ....[10]....
        /*0120*/ 	.word	0x00001940


	//   ....[11]....
        /*0124*/ 	.word	0x000019c0


	//   ....[12]....
        /*0128*/ 	.word	0x00001a10


	//   ....[13]....
        /*012c*/ 	.word	0x00001a50


	//   ....[14]....
        /*0130*/ 	.word	0x00001a80


	//   ....[15]....
        /*0134*/ 	.word	0x00002330


	//   ....[16]....
        /*0138*/ 	.word	0x00002390


	//   ....[17]....
        /*013c*/ 	.word	0x00002400


	//   ....[18]....
        /*0140*/ 	.word	0x00002450


	//   ....[19]....
        /*0144*/ 	.word	0x00002480


	//   ....[20]....
        /*0148*/ 	.word	0x00002610


	//   ....[21]....
        /*014c*/ 	.word	0x00002690


	//   ....[22]....
        /*0150*/ 	.word	0x000026d0


	//   ....[23]....
        /*0154*/ 	.word	0x00002720


	//   ....[24]....
        /*0158*/ 	.word	0x00002770


	//   ....[25]....
        /*015c*/ 	.word	0x00003550


	//   ....[26]....
        /*0160*/ 	.word	0x000035d0


	//   ....[27]....
        /*0164*/ 	.word	0x00003620


	//   ....[28]....
        /*0168*/ 	.word	0x00003660


	//   ....[29]....
        /*016c*/ 	.word	0x00003690


	//----- nvinfo : EIATTR_VRC_CTA_INIT_COUNT
	.align		4
.L_310:
        /*0170*/ 	.byte	0x02, 0x4a
	.zero		1
	.zero		1


	//----- nvinfo : EIATTR_EXIT_INSTR_OFFSETS
	.align		4
        /*0174*/ 	.byte	0x04, 0x1c
        /*0176*/ 	.short	(.L_312 - .L_311)


	//   ....[0]....
.L_311:
        /*0178*/ 	.word	0x00000080


	//   ....[1]....
        /*017c*/ 	.word	0x000000c0


	//   ....[2]....
        /*0180*/ 	.word	0x000037b0


	//   ....[3]....
        /*0184*/ 	.word	0x00003800


	//----- nvinfo : EIATTR_MAX_THREADS
	.align		4
.L_312:
        /*0188*/ 	.byte	0x04, 0x05
        /*018a*/ 	.short	(.L_314 - .L_313)
.L_313:
        /*018c*/ 	.word	0x00000100
        /*0190*/ 	.word	0x00000001
        /*0194*/ 	.word	0x00000001


	//----- nvinfo : EIATTR_CRS_STACK_SIZE
	.align		4
.L_314:
        /*0198*/ 	.byte	0x04, 0x1e
        /*019a*/ 	.short	(.L_316 - .L_315)
.L_315:
        /*019c*/ 	.word	0x00000000


	//----- nvinfo : EIATTR_CBANK_PARAM_SIZE
	.align		4
.L_316:
        /*01a0*/ 	.byte	0x03, 0x19
        /*01a2*/ 	.short	0x001d


	//----- nvinfo : EIATTR_PARAM_CBANK
	.align		4
        /*01a4*/ 	.byte	0x04, 0x0a
        /*01a6*/ 	.short	(.L_318 - .L_317)
	.align		4
.L_317:
        /*01a8*/ 	.word	index@(.nv.constant0._ZN3cub18CUB_300001_SM_10006detail6reduce28DeviceReduceSingleTileKernelINS2_10policy_hubIijN4cuda3__47maximumIiEEE10Policy1000EPiSB_iS8_iiNS5_3std3__410__identityEEEvT0_T1_T2_T3_T4_T6_)
        /*01ac*/ 	.short	0x0380
        /*01ae*/ 	.short	0x001d


	//----- nvinfo : EIATTR_SW_WAR
	.align		4
.L_318:
        /*01b0*/ 	.byte	0x04, 0x36
        /*01b2*/ 	.short	(.L_320 - .L_319)
.L_319:
        /*01b4*/ 	.word	0x00000008
.L_320:


//--------------------- .nv.info._ZN3cub18CUB_300001_SM_10006detail6reduce18DeviceReduceKernelINS2_10policy_hubIijN4cuda3__47maximumIiEEE10Policy1000EN6thrust24THRUST_300001_SM_1000_NS6detail15normal_iteratorINSC_10device_ptrIiEEEEjS8_iNS5_3std3__410__identityEEEvT0_PT3_T1_NS0_13GridEvenShareISO_EET2_T4_ --------------------------
	.section	.nv.info._ZN3cub18CUB_300001_SM_10006detail6reduce18DeviceReduceKernelINS2_10policy_hubIijN4cuda3__47maximumIiEEE10Policy1000EN6thrust24THRUST_300001_SM_1000_NS6detail15normal_iteratorINSC_10device_ptrIiEEEEjS8_iNS5_3std3__410__identityEEEvT0_PT3_T1_NS0_13GridEvenShareISO_EET2_T4_,"",@"SHT_CUDA_INFO"
	.sectionflags	@""
	.align	4


	//----- nvinfo : EIATTR_CUDA_API_VERSION
	.align		4
        /*0000*/ 	.byte	0x04, 0x37
        /*0002*/ 	.short	(.L_322 - .L_321)
.L_321:
        /*0004*/ 	.word	0x00000082


	//----- nvinfo : EIATTR_KPARAM_INFO
	.align		4
.L_322:
        /*0008*/ 	.byte	0x04, 0x17
        /*000a*/ 	.short	(.L_324 - .L_323)
.L_323:
        /*000c*/ 	.word	0x00000000
        /*0010*/ 	.short	0x0005
        /*0012*/ 	.short	0x003d
        /*0014*/ 	.byte	0x00, 0xf0, 0x05, 0x00


	//----- nvinfo : EIATTR_KPARAM_INFO
	.align		4
.L_324:
        /*0018*/ 	.byte	0x04, 0x17
        /*001a*/ 	.short	(.L_326 - .L_325)
.L_325:
        /*001c*/ 	.word	0x00000000
        /*0020*/ 	.short	0x0004
        /*0022*/ 	.short	0x003c
        /*0024*/ 	.byte	0x00, 0xf0, 0x05, 0x00


	//----- nvinfo : EIATTR_KPARAM_INFO
	.align		4
.L_326:
        /*0028*/ 	.byte	0x04, 0x17
        /*002a*/ 	.short	(.L_328 - .L_327)
.L_327:
        /*002c*/ 	.word	0x00000000
        /*0030*/ 	.short	0x0003
        /*0032*/ 	.short	0x0014
        /*0034*/ 	.byte	0x00, 0xf0, 0xa1, 0x00


	//----- nvinfo : EIATTR_KPARAM_INFO
	.align		4
.L_328:
        /*0038*/ 	.byte	0x04, 0x17
        /*003a*/ 	.short	(.L_330 - .L_329)
.L_329:
        /*003c*/ 	.word	0x00000000
        /*0040*/ 	.short	0x0002
        /*0042*/ 	.short	0x0010
        /*0044*/ 	.byte	0x00, 0xf0, 0x11, 0x00


	//----- nvinfo : EIATTR_KPARAM_INFO
	.align		4
.L_330:
        /*0048*/ 	.byte	0x04, 0x17
        /*004a*/ 	.short	(.L_332 - .L_331)
.L_331:
        /*004c*/ 	.word	0x00000000
        /*0050*/ 	.short	0x0001
        /*0052*/ 	.short	0x0008
        /*0054*/ 	.byte	0x00, 0xf5, 0x21, 0x00


	//----- nvinfo : EIATTR_KPARAM_INFO
	.align		4
.L_332:
        /*0058*/ 	.byte	0x04, 0x17
        /*005a*/ 	.short	(.L_334 - .L_333)
.L_333:
        /*005c*/ 	.word	0x00000000
        /*0060*/ 	.short	0x0000
        /*0062*/ 	.short	0x0000
        /*0064*/ 	.byte	0x00, 0xf0, 0x21, 0x00


	//----- nvinfo : EIATTR_SPARSE_MMA_MASK
	.align		4
.L_334:
        /*0068*/ 	.byte	0x03, 0x50
        /*006a*/ 	.short	0x0000


	//----- nvinfo : EIATTR_MAXREG_COUNT
	.align		4
        /*006c*/ 	.byte	0x03, 0x1b
        /*006e*/ 	.short	0x00ff


	//----- nvinfo : EIATTR_NUM_BARRIERS
	.align		4
        /*0070*/ 	.byte	0x02, 0x4c
        /*0072*/ 	.byte	0x01
	.zero		1


	//----- nvinfo : EIATTR_MERCURY_ISA_VERSION
	.align		4
        /*0074*/ 	.byte	0x03, 0x5f
        /*0076*/ 	.short	0x0101


	//----- nvinfo : EIATTR_COOP_GROUP_MASK_REGIDS
	.align		4
        /*0078*/ 	.byte	0x04, 0x29
        /*007a*/ 	.short	(.L_336 - .L_335)


	//   ....[0]....
.L_335:
        /*007c*/ 	.word	0xffffffff


	//   ....[1]....
        /*0080*/ 	.word	0xffffffff


	//   ....[2]....
        /*0084*/ 	.word	0xffffffff


	//   ....[3]....
        /*0088*/ 	.word	0xffffffff


	//   ....[4]....
        /*008c*/ 	.word	0xffffffff


	//   ....[5]....
        /*0090*/ 	.word	0xffffffff


	//   ....[6]....
        /*0094*/ 	.word	0xffffffff


	//   ....[7]....
        /*0098*/ 	.word	0xffffffff


	//   ....[8]....
        /*009c*/ 	.word	0xffffffff


	//   ....[9]....
        /*00a0*/ 	.word	0xffffffff


	//   ....[10]....
        /*00a4*/ 	.word	0xffffffff


	//   ....[11]....
        /*00a8*/ 	.word	0xffffffff


	//   ....[12]....
        /*00ac*/ 	.word	0xffffffff


	//   ....[13]....
        /*00b0*/ 	.word	0xffffffff


	//   ....[14]....
        /*00b4*/ 	.word	0xffffffff


	//----- nvinfo : EIATTR_COOP_GROUP_INSTR_OFFSETS
	.align		4
.L_336:
        /*00b8*/ 	.byte	0x04, 0x28
        /*00ba*/ 	.short	(.L_338 - .L_337)


	//   ....[0]....
.L_337:
        /*00bc*/ 	.word	0x00000b10


	//   ....[1]....
        /*00c0*/ 	.word	0x00000b70


	//   ....[2]....
        /*00c4*/ 	.word	0x00000be0


	//   ....[3]....
        /*00c8*/ 	.word	0x00000c30


	//   ....[4]....
        /*00cc*/ 	.word	0x00000c60


	//   ....[5]....
        /*00d0*/ 	.word	0x00000df0


	//   ....[6]....
        /*00d4*/ 	.word	0x00000e80


	//   ....[7]....
        /*00d8*/ 	.word	0x00000ed0


	//   ....[8]....
        /*00dc*/ 	.word	0x00000f10


	//   ....[9]....
        /*00e0*/ 	.word	0x00000f50


	//   ....[10]....
        /*00e4*/ 	.word	0x00002060


	//   ....[11]....
        /*00e8*/ 	.word	0x000020f0


	//   ....[12]....
        /*00ec*/ 	.word	0x00002140


	//   ....[13]....
        /*00f0*/ 	.word	0x00002180


	//   ....[14]....
        /*00f4*/ 	.word	0x000021b0


	//----- nvinfo : EIATTR_VRC_CTA_INIT_COUNT
	.align		4
.L_338:
        /*00f8*/ 	.byte	0x02, 0x4a
	.zero		1
	.zero		1


	//----- nvinfo : EIATTR_EXIT_INSTR_OFFSETS
	.align		4
        /*00fc*/ 	.byte	0x04, 0x1c
        /*00fe*/ 	.short	(.L_340 - .L_339)


	//   ....[0]....
.L_339:
        /*0100*/ 	.word	0x000022d0


	//   ....[1]....
        /*0104*/ 	.word	0x00002310


	//----- nvinfo : EIATTR_MAX_THREADS
	.align		4
.L_340:
        /*0108*/ 	.byte	0x04, 0x05
        /*010a*/ 	.short	(.L_342 - .L_341)
.L_341:
        /*010c*/ 	.word	0x00000100
        /*0110*/ 	.word	0x00000001
        /*0114*/ 	.word	0x00000001


	//----- nvinfo : EIATTR_CRS_STACK_SIZE
	.align		4
.L_342:
        /*0118*/ 	.byte	0x04, 0x1e
        /*011a*/ 	.short	(.L_344 - .L_343)
.L_343:
        /*011c*/ 	.word	0x00000000


	//----- nvinfo : EIATTR_CBANK_PARAM_SIZE
	.align		4
.L_344:
        /*0120*/ 	.byte	0x03, 0x19
        /*0122*/ 	.short	0x003e


	//----- nvinfo : EIATTR_PARAM_CBANK
	.align		4
        /*0124*/ 	.byte	0x04, 0x0a
        /*0126*/ 	.short	(.L_346 - .L_345)
	.align		4
.L_345:
        /*0128*/ 	.word	index@(.nv.constant0._ZN3cub18CUB_300001_SM_10006detail6reduce18DeviceReduceKernelINS2_10policy_hubIijN4cuda3__47maximumIiEEE10Policy1000EN6thrust24THRUST_300001_SM_1000_NS6detail15normal_iteratorINSC_10device_ptrIiEEEEjS8_iNS5_3std3__410__identityEEEvT0_PT3_T1_NS0_13GridEvenShareISO_EET2_T4_)
        /*012c*/ 	.short	0x0380
        /*012e*/ 	.short	0x003e


	//----- nvinfo : EIATTR_SW_WAR
	.align		4
.L_346:
        /*0130*/ 	.byte	0x04, 0x36
        /*0132*/ 	.short	(.L_348 - .L_347)
.L_347:
        /*0134*/ 	.word	0x00000008
.L_348:


//--------------------- .nv.info._ZN3cub18CUB_300001_SM_10006detail6reduce28DeviceReduceSingleTileKernelINS2_10policy_hubIijN4cuda3__47maximumIiEEE10Policy1000EN6thrust24THRUST_300001_SM_1000_NS6detail15normal_iteratorINSC_10device_ptrIiEEEEPijS8_iiNS5_3std3__410__identityEEEvT0_T1_T2_T3_T4_T6_ --------------------------
	.section	.nv.info._ZN3cub18CUB_300001_SM_10006detail6reduce28DeviceReduceSingleTileKernelINS2_10policy_hubIijN4cuda3__47maximumIiEEE10Policy1000EN6thrust24THRUST_300001_SM_1000_NS6detail15normal_iteratorINSC_10device_ptrIiEEEEPijS8_iiNS5_3std3__410__identityEEEvT0_T1_T2_T3_T4_T6_,"",@"SHT_CUDA_INFO"
	.sectionflags	@""
	.align	4


	//----- nvinfo : EIATTR_CUDA_API_VERSION
	.align		4
        /*0000*/ 	.byte	0x04, 0x37
        /*0002*/ 	.short	(.L_350 - .L_349)
.L_349:
        /*0004*/ 	.word	0x00000082


	//----- nvinfo : EIATTR_KPARAM_INFO
	.align		4
.L_350:
        /*0008*/ 	.byte	0x04, 0x17
        /*000a*/ 	.short	(.L_352 - .L_351)
.L_351:
        /*000c*/ 	.word	0x00000000
        /*0010*/ 	.short	0x0005
        /*0012*/ 	.short	0x001c
        /*0014*/ 	.byte	0x00, 0xf0, 0x05, 0x00


	//----- nvinfo : EIATTR_KPARAM_INFO
	.align		4
.L_352:
        /*0018*/ 	.byte	0x04, 0x17
        /*001a*/ 	.short	(.L_354 - .L_353)
.L_353:
        /*001c*/ 	.word	0x00000000
        /*0020*/ 	.short	0x0004
        /*0022*/ 	.short	0x0018
        /*0024*/ 	.byte	0x00, 0xf0, 0x11, 0x00


	//----- nvinfo : EIATTR_KPARAM_INFO
	.align		4
.L_354:
        /*0028*/ 	.byte	0x04, 0x17
        /*002a*/ 	.short	(.L_356 - .L_355)
.L_355:
        /*002c*/ 	.word	0x00000000
        /*0030*/ 	.short	0x0003
        /*0032*/ 	.short	0x0014
        /*0034*/ 	.byte	0x00, 0xf0, 0x05, 0x00


	//----- nvinfo : EIATTR_KPARAM_INFO
	.align		4
.L_356:
        /*0038*/ 	.byte	0x04, 0x17
        /*003a*/ 	.short	(.L_358 - .L_357)
.L_357:
        /*003c*/ 	.word	0x00000000
        /*0040*/ 	.short	0x0002
        /*0042*/ 	.short	0x0010
        /*0044*/ 	.byte	0x00, 0xf0, 0x11, 0x00


	//----- nvinfo : EIATTR_KPARAM_INFO
	.align		4
.L_358:
        /*0048*/ 	.byte	0x04, 0x17
        /*004a*/ 	.short	(.L_360 - .L_359)
.L_359:
        /*004c*/ 	.word	0x00000000
        /*0050*/ 	.short	0x0001
        /*0052*/ 	.short	0x0008
        /*0054*/ 	.byte	0x00, 0xf5, 0x21, 0x00


	//----- nvinfo : EIATTR_KPARAM_INFO
	.align		4
.L_360:
        /*0058*/ 	.byte	0x04, 0x17
        /*005a*/ 	.short	(.L_362 - .L_361)
.L_361:
        /*005c*/ 	.word	0x00000000
        /*0060*/ 	.short	0x0000
        /*0062*/ 	.short	0x0000
        /*0064*/ 	.byte	0x00, 0xf0, 0x21, 0x00


	//----- nvinfo : EIATTR_SPARSE_MMA_MASK
	.align		4
.L_362:
        /*0068*/ 	.byte	0x03, 0x50
        /*006a*/ 	.short	0x0000


	//----- nvinfo : EIATTR_MAXREG_COUNT
	.align		4
        /*006c*/ 	.byte	0x03, 0x1b
        /*006e*/ 	.short	0x00ff


	//----- nvinfo : EIATTR_NUM_BARRIERS
	.align		4
        /*0070*/ 	.byte	0x02, 0x4c
        /*0072*/ 	.byte	0x01
	.zero		1


	//----- nvinfo : EIATTR_MERCURY_ISA_VERSION
	.align		4
        /*0074*/ 	.byte	0x03, 0x5f
        /*0076*/ 	.short	0x0101


	//----- nvinfo : EIATTR_COOP_GROUP_MASK_REGIDS
	.align		4
        /*0078*/ 	.byte	0x04, 0x29
        /*007a*/ 	.short	(.L_364 - .L_363)


	//   ....[0]....
.L_363:
        /*007c*/ 	.word	0xffffffff


	//   ....[1]....
        /*0080*/ 	.word	0xffffffff


	//   ....[2]....
        /*0084*/ 	.word	0xffffffff


	//   ....[3]....
        /*0088*/ 	.word	0xffffffff


	//   ....[4]....
        /*008c*/ 	.word	0xffffffff


	//   ....[5]....
        /*0090*/ 	.word	0xffffffff


	//   ....[6]....
        /*0094*/ 	.word	0xffffffff


	//   ....[7]....
        /*0098*/ 	.word	0xffffffff


	//   ....[8]....
        /*009c*/ 	.word	0xffffffff


	//   ....[9]....
        /*00a0*/ 	.word	0xffffffff


	//   ....[10]....
        /*00a4*/ 	.word	0xffffffff


	//   ....[11]....
        /*00a8*/ 	.word	0xffffffff


	//   ....[12]....
        /*00ac*/ 	.word	0xffffffff


	//   ....[13]....
        /*00b0*/ 	.word	0xffffffff


	//   ....[14]....
        /*00b4*/ 	.word	0xffffffff


	//----- nvinfo : EIATTR_COOP_GROUP_INSTR_OFFSETS
	.align		4
.L_364:
        /*00b8*/ 	.byte	0x04, 0x28
        /*00ba*/ 	.short	(.L_366 - .L_365)


	//   ....[0]....
.L_365:
        /*00bc*/ 	.word	0x00000840


	//   ....[1]....
        /*00c0*/ 	.word	0x000008a0


	//   ....[2]....
        /*00c4*/ 	.word	0x00000910


	//   ....[3]....
        /*00c8*/ 	.word	0x00000960


	//   ....[4]....
        /*00cc*/ 	.word	0x00000990


	//   ....[5]....
        /*00d0*/ 	.word	0x00000b20


	//   ....[6]....
        /*00d4*/ 	.word	0x00000bb0


	//   ....[7]....
        /*00d8*/ 	.word	0x00000c00


	//   ....[8]....
        /*00dc*/ 	.word	0x00000c40


	//   ....[9]....
        /*00e0*/ 	.word	0x00000c80


	//   ....[10]....
        /*00e4*/ 	.word	0x00001c30


	//   ....[11]....
        /*00e8*/ 	.word	0x00001cb0


	//   ....[12]....
        /*00ec*/ 	.word	0x00001d00


	//   ....[13]....
        /*00f0*/ 	.word	0x00001d40


	//   ....[14]....
        /*00f4*/ 	.word	0x00001d70


	//----- nvinfo : EIATTR_VRC_CTA_INIT_COUNT
	.align		4
.L_366:
        /*00f8*/ 	.byte	0x02, 0x4a
	.zero		1
	.zero		1


	//----- nvinfo : EIATTR_EXIT_INSTR_OFFSETS
	.align		4
        /*00fc*/ 	.byte	0x04, 0x1c
        /*00fe*/ 	.short	(.L_368 - .L_367)


	//   ....[0]....
.L_367:
        /*0100*/ 	.word	0x00000080


	//   ....[1]....
        /*0104*/ 	.word	0x000000c0


	//   ....[2]....
        /*0108*/ 	.word	0x00001e90


	//   ....[3]....
        /*010c*/ 	.word	0x00001ee0


	//----- nvinfo : EIATTR_MAX_THREADS
	.align		4
.L_368:
        /*0110*/ 	.byte	0x04, 0x05
        /*0112*/ 	.short	(.L_370 - .L_369)
.L_369:
        /*0114*/ 	.word	0x00000100
        /*0118*/ 	.word	0x00000001
        /*011c*/ 	.word	0x00000001


	//----- nvinfo : EIATTR_CRS_STACK_SIZE
	.align		4
.L_370:
        /*0120*/ 	.byte	0x04, 0x1e
        /*0122*/ 	.short	(.L_372 - .L_371)
.L_371:
        /*0124*/ 	.word	0x00000000


	//----- nvinfo : EIATTR_CBANK_PARAM_SIZE
	.align		4
.L_372:
        /*0128*/ 	.byte	0x03, 0x19
        /*012a*/ 	.short	0x001d


	//----- nvinfo : EIATTR_PARAM_CBANK
	.align		4
        /*012c*/ 	.byte	0x04, 0x0a
        /*012e*/ 	.short	(.L_374 - .L_373)
	.align		4
.L_373:
        /*0130*/ 	.word	index@(.nv.constant0._ZN3cub18CUB_300001_SM_10006detail6reduce28DeviceReduceSingleTileKernelINS2_10policy_hubIijN4cuda3__47maximumIiEEE10Policy1000EN6thrust24THRUST_300001_SM_1000_NS6detail15normal_iteratorINSC_10device_ptrIiEEEEPijS8_iiNS5_3std3__410__identityEEEvT0_T1_T2_T3_T4_T6_)
        /*0134*/ 	.short	0x0380
        /*0136*/ 	.short	0x001d


	//----- nvinfo : EIATTR_SW_WAR
	.align		4
.L_374:
        /*0138*/ 	.byte	0x04, 0x36
        /*013a*/ 	.short	(.L_376 - .L_375)
.L_375:
        /*013c*/ 	.word	0x00000008
.L_376:


//--------------------- .nv.info._ZN3cub18CUB_300001_SM_10006detail9transform16transform_kernelINS2_10policy_hubILb1EN4cuda3std3__45tupleIJN6thrust24THRUST_300001_SM_1000_NS12zip_iteratorINS8_IJNSA_6detail15normal_iteratorINSA_10device_ptrIcEEEENSD_INSE_IiEEEESI_EEEEEEEEE10policy1000El12cmp_verticalSI_JSK_EEEvT0_iT1_T2_DpNS2_10kernel_argIT3_EE --------------------------
	.section	.nv.info._ZN3cub18CUB_300001_SM_10006detail9transform16transform_kernelINS2_10policy_hubILb1EN4cuda3std3__45tupleIJN6thrust24THRUST_300001_SM_1000_NS12zip_iteratorINS8_IJNSA_6detail15normal_iteratorINSA_10device_ptrIcEEEENSD_INSE_IiEEEESI_EEEEEEEEE10policy1000El12cmp_verticalSI_JSK_EEEvT0_iT1_T2_DpNS2_10kernel_argIT3_EE,"",@"SHT_CUDA_INFO"
	.sectionflags	@""
	.align	4


	//----- nvinfo : EIATTR_CUDA_API_VERSION
	.align		4
        /*0000*/ 	.byte	0x04, 0x37
        /*0002*/ 	.short	(.L_378 - .L_377)
.L_377:
        /*0004*/ 	.word	0x00000082


	//----- nvinfo : EIATTR_KPARAM_INFO
	.align		4
.L_378:
        /*0008*/ 	.byte	0x04, 0x17
        /*000a*/ 	.short	(.L_380 - .L_379)
.L_379:
        /*000c*/ 	.word	0x00000000
        /*0010*/ 	.short	0x0004
        /*0012*/ 	.short	0x0020
        /*0014*/ 	.byte	0x00, 0xf0, 0x61, 0x00


	//----- nvinfo : EIATTR_KPARAM_INFO
	.align		4
.L_380:
        /*0018*/ 	.byte	0x04, 0x17
        /*001a*/ 	.short	(.L_382 - .L_381)
.L_381:
        /*001c*/ 	.word	0x00000000
        /*0020*/ 	.short	0x0003
        /*0022*/ 	.short	0x0018
        /*0024*/ 	.byte	0x00, 0xf0, 0x21, 0x00


	//----- nvinfo : EIATTR_KPARAM_INFO
	.align		4
.L_382:
        /*0028*/ 	.byte	0x04, 0x17
        /*002a*/ 	.short	(.L_384 - .L_383)
.L_383:
        /*002c*/ 	.word	0x00000000
        /*0030*/ 	.short	0x0002
        /*0032*/ 	.short	0x000c
        /*0034*/ 	.byte	0x00, 0xf0, 0x31, 0x00


	//----- nvinfo : EIATTR_KPARAM_INFO
	.align		4
.L_384:
        /*0038*/ 	.byte	0x04, 0x17
        /*003a*/ 	.short	(.L_386 - .L_385)
.L_385:
        /*003c*/ 	.word	0x00000000
        /*0040*/ 	.short	0x0001
        /*0042*/ 	.short	0x0008
        /*0044*/ 	.byte	0x00, 0xf0, 0x11, 0x00


	//----- nvinfo : EIATTR_KPARAM_INFO
	.align		4
.L_386:
        /*0048*/ 	.byte	0x04, 0x17
        /*004a*/ 	.short	(.L_388 - .L_387)
.L_387:
        /*004c*/ 	.word	0x00000000
        /*0050*/ 	.short	0x0000
        /*0052*/ 	.short	0x0000
        /*0054*/ 	.byte	0x00, 0xf0, 0x21, 0x00


	//----- nvinfo : EIATTR_SPARSE_MMA_MASK
	.align		4
.L_388:
        /*0058*/ 	.byte	0x03, 0x50
        /*005a*/ 	.short	0x0000


	//----- nvinfo : EIATTR_MAXREG_COUNT
	.align		4
        /*005c*/ 	.byte	0x03, 0x1b
        /*005e*/ 	.short	0x00ff


	//----- nvinfo : EIATTR_MERCURY_ISA_VERSION
	.align		4
        /*0060*/ 	.byte	0x03, 0x5f
        /*0062*/ 	.short	0x0101


	//----- nvinfo : EIATTR_VRC_CTA_INIT_COUNT
	.align		4
        /*0064*/ 	.byte	0x02, 0x4a
	.zero		1
	.zero		1


	//----- nvinfo : EIATTR_EXIT_INSTR_OFFSETS
	.align		4
        /*0068*/ 	.byte	0x04, 0x1c
        /*006a*/ 	.short	(.L_390 - .L_389)


	//   ....[0]....
.L_389:
        /*006c*/ 	.word	0x00000160


	//   ....[1]....
        /*0070*/ 	.word	0x00001260


	//   ....[2]....
        /*0074*/ 	.word	0x00001570


	//   ....[3]....
        /*0078*/ 	.word	0x00001590


	//   ....[4]....
        /*007c*/ 	.word	0x00002250


	//   ....[5]....
        /*0080*/ 	.word	0x000024f0


	//----- nvinfo : EIATTR_MAX_THREADS
	.align		4
.L_390:
        /*0084*/ 	.byte	0x04, 0x05
        /*0086*/ 	.short	(.L_392 - .L_391)
.L_391:
        /*0088*/ 	.word	0x00000080
        /*008c*/ 	.word	0x00000001
        /*0090*/ 	.word	0x00000001


	//----- nvinfo : EIATTR_CRS_STACK_SIZE
	.align		4
.L_392:
        /*0094*/ 	.byte	0x04, 0x1e
        /*0096*/ 	.short	(.L_394 - .L_393)
.L_393:
        /*0098*/ 	.word	0x00000000


	//----- nvinfo : EIATTR_CBANK_PARAM_SIZE
	.align		4
.L_394:
        /*009c*/ 	.byte	0x03, 0x19
        /*009e*/ 	.short	0x0038


	//----- nvinfo : EIATTR_PARAM_CBANK
	.align		4
        /*00a0*/ 	.byte	0x04, 0x0a
        /*00a2*/ 	.short	(.L_396 - .L_395)
	.align		4
.L_395:
        /*00a4*/ 	.word	index@(.nv.constant0._ZN3cub18CUB_300001_SM_10006detail9transform16transform_kernelINS2_10policy_hubILb1EN4cuda3std3__45tupleIJN6thrust24THRUST_300001_SM_1000_NS12zip_iteratorINS8_IJNSA_6detail15normal_iteratorINSA_10device_ptrIcEEEENSD_INSE_IiEEEESI_EEEEEEEEE10policy1000El12cmp_verticalSI_JSK_EEEvT0_iT1_T2_DpNS2_10kernel_argIT3_EE)
        /*00a8*/ 	.short	0x0380
        /*00aa*/ 	.short	0x0038


	//----- nvinfo : EIATTR_SW_WAR
	.align		4
.L_396:
        /*00ac*/ 	.byte	0x04, 0x36
        /*00ae*/ 	.short	(.L_398 - .L_397)
.L_397:
        /*00b0*/ 	.word	0x00000008
.L_398:


//--------------------- .nv.info._ZN3cub18CUB_300001_SM_10006detail9transform16transform_kernelINS2_10policy_hubILb1EN4cuda3std3__45tupleIJN6thrust24THRUST_300001_SM_1000_NS12zip_iteratorINS8_IJNSA_6detail15normal_iteratorINSA_10device_ptrIcEEEENSD_INSE_IiEEEESI_EEEEEEEEE10policy1000Ei12cmp_verticalSI_JSK_EEEvT0_iT1_T2_DpNS2_10kernel_argIT3_EE --------------------------
	.section	.nv.info._ZN3cub18CUB_300001_SM_10006detail9transform16transform_kernelINS2_10policy_hubILb1EN4cuda3std3__45tupleIJN6thrust24THRUST_300001_SM_1000_NS12zip_iteratorINS8_IJNSA_6detail15normal_iteratorINSA_10device_ptrIcEEEENSD_INSE_IiEEEESI_EEEEEEEEE10policy1000Ei12cmp_verticalSI_JSK_EEEvT0_iT1_T2_DpNS2_10kernel_argIT3_EE,"",@"SHT_CUDA_INFO"
	.sectionflags	@""
	.align	4


	//----- nvinfo : EIATTR_CUDA_API_VERSION
	.align		4
        /*0000*/ 	.byte	0x04, 0x37
        /*0002*/ 	.short	(.L_400 - .L_399)
.L_399:
        /*0004*/ 	.word	0x00000082


	//----- nvinfo : EIATTR_KPARAM_INFO
	.align		4
.L_400:
        /*0008*/ 	.byte	0x04, 0x17
        /*000a*/ 	.short	(.L_402 - .L_401)
.L_401:
        /*000c*/ 	.word	0x00000000
        /*0010*/ 	.short	0x0004
        /*0012*/ 	.short	0x0020
        /*0014*/ 	.byte	0x00, 0xf0, 0x61, 0x00


	//----- nvinfo : EIATTR_KPARAM_INFO
	.align		4
.L_402:
        /*0018*/ 	.byte	0x04, 0x17
        /*001a*/ 	.short	(.L_404 - .L_403)
.L_403:
        /*001c*/ 	.word	0x00000000
        /*0020*/ 	.short	0x0003
        /*0022*/ 	.short	0x0018
        /*0024*/ 	.byte	0x00, 0xf0, 0x21, 0x00


	//----- nvinfo : EIATTR_KPARAM_INFO
	.align		4
.L_404:
        /*0028*/ 	.byte	0x04, 0x17
        /*002a*/ 	.short	(.L_406 - .L_405)
.L_405:
        /*002c*/ 	.word	0x00000000
        /*0030*/ 	.short	0x0002
        /*0032*/ 	.short	0x0008
        /*0034*/ 	.byte	0x00, 0xf0, 0x31, 0x00


	//----- nvinfo : EIATTR_KPARAM_INFO
	.align		4
.L_406:
        /*0038*/ 	.byte	0x04, 0x17
        /*003a*/ 	.short	(.L_408 - .L_407)
.L_407:
        /*003c*/ 	.word	0x00000000
        /*0040*/ 	.short	0x0001
        /*0042*/ 	.short	0x0004
        /*0044*/ 	.byte	0x00, 0xf0, 0x11, 0x00


	//----- nvinfo : EIATTR_KPARAM_INFO
	.align		4
.L_408:
        /*0048*/ 	.byte	0x04, 0x17
        /*004a*/ 	.short	(.L_410 - .L_409)
.L_409:
        /*004c*/ 	.word	0x00000000
        /*0050*/ 	.short	0x0000
        /*0052*/ 	.short	0x0000
        /*0054*/ 	.byte	0x00, 0xf0, 0x11, 0x00


	//----- nvinfo : EIATTR_SPARSE_MMA_MASK
	.align		4
.L_410:
        /*0058*/ 	.byte	0x03, 0x50
        /*005a*/ 	.short	0x0000


	//----- nvinfo : EIATTR_MAXREG_COUNT
	.align		4
        /*005c*/ 	.byte	0x03, 0x1b
        /*005e*/ 	.short	0x00ff


	//----- nvinfo : EIATTR_MERCURY_ISA_VERSION
	.align		4
        /*0060*/ 	.byte	0x03, 0x5f
        /*0062*/ 	.short	0x0101


	//----- nvinfo : EIATTR_VRC_CTA_INIT_COUNT
	.align		4
        /*0064*/ 	.byte	0x02, 0x4a
	.zero		1
	.zero		1


	//----- nvinfo : EIATTR_EXIT_INSTR_OFFSETS
	.align		4
        /*0068*/ 	.byte	0x04, 0x1c
        /*006a*/ 	.short	(.L_412 - .L_411)


	//   ....[0]....
.L_411:
        /*006c*/ 	.word	0x00000100


	//   ....[1]....
        /*0070*/ 	.word	0x00000dc0


	//   ....[2]....
        /*0074*/ 	.word	0x00001080


	//   ....[3]....
        /*0078*/ 	.word	0x000010a0


	//   ....[4]....
        /*007c*/ 	.word	0x000019d0


	//   ....[5]....
        /*0080*/ 	.word	0x00001cc0


	//----- nvinfo : EIATTR_MAX_THREADS
	.align		4
.L_412:
        /*0084*/ 	.byte	0x04, 0x05
        /*0086*/ 	.short	(.L_414 - .L_413)
.L_413:
        /*0088*/ 	.word	0x00000080
        /*008c*/ 	.word	0x00000001
        /*0090*/ 	.word	0x00000001


	//----- nvinfo : EIATTR_CRS_STACK_SIZE
	.align		4
.L_414:
        /*0094*/ 	.byte	0x04, 0x1e
        /*0096*/ 	.short	(.L_416 - .L_415)
.L_415:
        /*0098*/ 	.word	0x00000000


	//----- nvinfo : EIATTR_CBANK_PARAM_SIZE
	.align		4
.L_416:
        /*009c*/ 	.byte	0x03, 0x19
        /*009e*/ 	.short	0x0038


	//----- nvinfo : EIATTR_PARAM_CBANK
	.align		4
        /*00a0*/ 	.byte	0x04, 0x0a
        /*00a2*/ 	.short	(.L_418 - .L_417)
	.align		4
.L_417:
        /*00a4*/ 	.word	index@(.nv.constant0._ZN3cub18CUB_300001_SM_10006detail9transform16transform_kernelINS2_10policy_hubILb1EN4cuda3std3__45tupleIJN6thrust24THRUST_300001_SM_1000_NS12zip_iteratorINS8_IJNSA_6detail15normal_iteratorINSA_10device_ptrIcEEEENSD_INSE_IiEEEESI_EEEEEEEEE10policy1000Ei12cmp_verticalSI_JSK_EEEvT0_iT1_T2_DpNS2_10kernel_argIT3_EE)
        /*00a8*/ 	.short	0x0380
        /*00aa*/ 	.short	0x0038


	//----- nvinfo : EIATTR_SW_WAR
	.align		4
.L_418:
        /*00ac*/ 	.byte	0x04, 0x36
        /*00ae*/ 	.short	(.L_420 - .L_419)
.L_419:
        /*00b0*/ 	.word	0x00000008
.L_420:


//--------------------- .nv.info._ZN3cub18CUB_300001_SM_10006detail8for_each13static_kernelINS2_12policy_hub_t12policy_500_tElN6thrust24THRUST_300001_SM_1000_NS8cuda_cub6__fill7functorINS7_6detail15normal_iteratorINS7_10device_ptrIiEEEEiEEEEvT0_T1_ --------------------------
	.section	.nv.info._ZN3cub18CUB_300001_SM_10006detail8for_each13static_kernelINS2_12policy_hub_t12policy_500_tElN6thrust24THRUST_300001_SM_1000_NS8cuda_cub6__fill7functorINS7_6detail15normal_iteratorINS7_10device_ptrIiEEEEiEEEEvT0_T1_,"",@"SHT_CUDA_INFO"
	.sectionflags	@""
	.align	4


	//----- nvinfo : EIATTR_CUDA_API_VERSION
	.align		4
        /*0000*/ 	.byte	0x04, 0x37
        /*0002*/ 	.short	(.L_422 - .L_421)
.L_421:
        /*0004*/ 	.word	0x00000082


	//----- nvinfo : EIATTR_KPARAM_INFO
	.align		4
.L_422:
        /*0008*/ 	.byte	0x04, 0x17
        /*000a*/ 	.short	(.L_424 - .L_423)
.L_423:
        /*000c*/ 	.word	0x00000000
        /*0010*/ 	.short	0x0001
        /*0012*/ 	.short	0x0008
        /*0014*/ 	.byte	0x00, 0xf0, 0x41, 0x00


	//----- nvinfo : EIATTR_KPARAM_INFO
	.align		4
.L_424:
        /*0018*/ 	.byte	0x04, 0x17
        /*001a*/ 	.short	(.L_426 - .L_425)
.L_425:
        /*001c*/ 	.word	0x00000000
        /*0020*/ 	.short	0x0000
        /*0022*/ 	.short	0x0000
        /*0024*/ 	.byte	0x00, 0xf0, 0x21, 0x00


	//----- nvinfo : EIATTR_SPARSE_MMA_MASK
	.align		4
.L_426:
        /*0028*/ 	.byte	0x03, 0x50
        /*002a*/ 	.short	0x0000


	//----- nvinfo : EIATTR_MAXREG_COUNT
	.align		4
        /*002c*/ 	.byte	0x03, 0x1b
        /*002e*/ 	.short	0x00ff


	//----- nvinfo : EIATTR_MERCURY_ISA_VERSION
	.align		4
        /*0030*/ 	.byte	0x03, 0x5f
        /*0032*/ 	.short	0x0101


	//----- nvinfo : EIATTR_VRC_CTA_INIT_COUNT
	.align		4
        /*0034*/ 	.byte	0x02, 0x4a
	.zero		1
	.zero		1


	//----- nvinfo : EIATTR_EXIT_INSTR_OFFSETS
	.align		4
        /*0038*/ 	.byte	0x04, 0x1c
        /*003a*/ 	.short	(.L_428 - .L_427)


	//   ....[0]....
.L_427:
        /*003c*/ 	.word	0x00000130


	//   ....[1]....
        /*0040*/ 	.word	0x00000240


	//   ....[2]....
        /*0044*/ 	.word	0x00000270


	//----- nvinfo : EIATTR_MAX_THREADS
	.align		4
.L_428:
        /*0048*/ 	.byte	0x04, 0x05
        /*004a*/ 	.short	(.L_430 - .L_429)
.L_429:
        /*004c*/ 	.word	0x00000100
        /*0050*/ 	.word	0x00000001
        /*0054*/ 	.word	0x00000001


	//----- nvinfo : EIATTR_CBANK_PARAM_SIZE
	.align		4
.L_430:
        /*0058*/ 	.byte	0x03, 0x19
        /*005a*/ 	.short	0x0018


	//----- nvinfo : EIATTR_PARAM_CBANK
	.align		4
        /*005c*/ 	.byte	0x04, 0x0a
        /*005e*/ 	.short	(.L_432 - .L_431)
	.align		4
.L_431:
        /*0060*/ 	.word	index@(.nv.constant0._ZN3cub18CUB_300001_SM_10006detail8for_each13static_kernelINS2_12policy_hub_t12policy_500_tElN6thrust24THRUST_300001_SM_1000_NS8cuda_cub6__fill7functorINS7_6detail15normal_iteratorINS7_10device_ptrIiEEEEiEEEEvT0_T1_)
        /*0064*/ 	.short	0x0380
        /*0066*/ 	.short	0x0018


	//----- nvinfo : EIATTR_SW_WAR
	.align		4
.L_432:
        /*0068*/ 	.byte	0x04, 0x36
        /*006a*/ 	.short	(.L_434 - .L_433)
.L_433:
        /*006c*/ 	.word	0x00000008
.L_434:


//--------------------- .nv.info._ZN3cub18CUB_300001_SM_10006detail8for_each13static_kernelINS2_12policy_hub_t12policy_500_tEmN6thrust24THRUST_300001_SM_1000_NS8cuda_cub20__uninitialized_fill7functorINS7_10device_ptrIiEEiEEEEvT0_T1_ --------------------------
	.section	.nv.info._ZN3cub18CUB_300001_SM_10006detail8for_each13static_kernelINS2_12policy_hub_t12policy_500_tEmN6thrust24THRUST_300001_SM_1000_NS8cuda_cub20__uninitialized_fill7functorINS7_10device_ptrIiEEiEEEEvT0_T1_,"",@"SHT_CUDA_INFO"
	.sectionflags	@""
	.align	4


	//----- nvinfo : EIATTR_CUDA_API_VERSION
	.align		4
        /*0000*/ 	.byte	0x04, 0x37
        /*0002*/ 	.short	(.L_436 - .L_435)
.L_435:
        /*0004*/ 	.word	0x00000082


	//----- nvinfo : EIATTR_KPARAM_INFO
	.align		4
.L_436:
        /*0008*/ 	.byte	0x04, 0x17
        /*000a*/ 	.short	(.L_438 - .L_437)
.L_437:
        /*000c*/ 	.word	0x00000000
        /*0010*/ 	.short	0x0001
        /*0012*/ 	.short	0x0008
        /*0014*/ 	.byte	0x00, 0xf0, 0x41, 0x00


	//----- nvinfo : EIATTR_KPARAM_INFO
	.align		4
.L_438:
        /*0018*/ 	.byte	0x04, 0x17
        /*001a*/ 	.short	(.L_440 - .L_439)
.L_439:
        /*001c*/ 	.word	0x00000000
        /*0020*/ 	.short	0x0000
        /*0022*/ 	.short	0x0000
        /*0024*/ 	.byte	0x00, 0xf0, 0x21, 0x00


	//----- nvinfo : EIATTR_SPARSE_MMA_MASK
	.align		4
.L_440:
        /*0028*/ 	.byte	0x03, 0x50
        /*002a*/ 	.short	0x0000


	//----- nvinfo : EIATTR_MAXREG_COUNT
	.align		4
        /*002c*/ 	.byte	0x03, 0x1b
        /*002e*/ 	.short	0x00ff


	//----- nvinfo : EIATTR_MERCURY_ISA_VERSION
	.align		4
        /*0030*/ 	.byte	0x03, 0x5f
        /*0032*/ 	.short	0x0101


	//----- nvinfo : EIATTR_VRC_CTA_INIT_COUNT
	.align		4
        /*0034*/ 	.byte	0x02, 0x4a
	.zero		1
	.zero		1


	//----- nvinfo : EIATTR_EXIT_INSTR_OFFSETS
	.align		4
        /*0038*/ 	.byte	0x04, 0x1c
        /*003a*/ 	.short	(.L_442 - .L_441)


	//   ....[0]....
.L_441:
        /*003c*/ 	.word	0x00000130


	//   ....[1]....
        /*0040*/ 	.word	0x00000230


	//   ....[2]....
        /*0044*/ 	.word	0x00000260


	//----- nvinfo : EIATTR_MAX_THREADS
	.align		4
.L_442:
        /*0048*/ 	.byte	0x04, 0x05
        /*004a*/ 	.short	(.L_444 - .L_443)
.L_443:
        /*004c*/ 	.word	0x00000100
        /*0050*/ 	.word	0x00000001
        /*0054*/ 	.word	0x00000001


	//----- nvinfo : EIATTR_CBANK_PARAM_SIZE
	.align		4
.L_444:
        /*0058*/ 	.byte	0x03, 0x19
        /*005a*/ 	.short	0x0018


	//----- nvinfo : EIATTR_PARAM_CBANK
	.align		4
        /*005c*/ 	.byte	0x04, 0x0a
        /*005e*/ 	.short	(.L_446 - .L_445)
	.align		4
.L_445:
        /*0060*/ 	.word	index@(.nv.constant0._ZN3cub18CUB_300001_SM_10006detail8for_each13static_kernelINS2_12policy_hub_t12policy_500_tEmN6thrust24THRUST_300001_SM_1000_NS8cuda_cub20__uninitialized_fill7functorINS7_10device_ptrIiEEiEEEEvT0_T1_)
        /*0064*/ 	.short	0x0380
        /*0066*/ 	.short	0x0018


	//----- nvinfo : EIATTR_SW_WAR
	.align		4
.L_446:
        /*0068*/ 	.byte	0x04, 0x36
        /*006a*/ 	.short	(.L_448 - .L_447)
.L_447:
        /*006c*/ 	.word	0x00000008
.L_448:


//--------------------- .nv.info._ZN3cub18CUB_300001_SM_10006detail8for_each13static_kernelINS2_12policy_hub_t12policy_500_tEmN6thrust24THRUST_300001_SM_1000_NS8cuda_cub20__uninitialized_fill7functorINS7_10device_ptrIcEEcEEEEvT0_T1_ --------------------------
	.section	.nv.info._ZN3cub18CUB_300001_SM_10006detail8for_each13static_kernelINS2_12policy_hub_t12policy_500_tEmN6thrust24THRUST_300001_SM_1000_NS8cuda_cub20__uninitialized_fill7functorINS7_10device_ptrIcEEcEEEEvT0_T1_,"",@"SHT_CUDA_INFO"
	.sectionflags	@""
	.align	4


	//----- nvinfo : EIATTR_CUDA_API_VERSION
	.align		4
        /*0000*/ 	.byte	0x04, 0x37
        /*0002*/ 	.short	(.L_450 - .L_449)
.L_449:
        /*0004*/ 	.word	0x00000082


	//----- nvinfo : EIATTR_KPARAM_INFO
	.align		4
.L_450:
        /*0008*/ 	.byte	0x04, 0x17
        /*000a*/ 	.short	(.L_452 - .L_451)
.L_451:
        /*000c*/ 	.word	0x00000000
        /*0010*/ 	.short	0x0001
        /*0012*/ 	.short	0x0008
        /*0014*/ 	.byte	0x00, 0xf0, 0x41, 0x00


	//----- nvinfo : EIATTR_KPARAM_INFO
	.align		4
.L_452:
        /*0018*/ 	.byte	0x04, 0x17
        /*001a*/ 	.short	(.L_454 - .L_453)
.L_453:
        /*001c*/ 	.word	0x00000000
        /*0020*/ 	.short	0x0000
        /*0022*/ 	.short	0x0000
        /*0024*/ 	.byte	0x00, 0xf0, 0x21, 0x00


	//----- nvinfo : EIATTR_SPARSE_MMA_MASK
	.align		4
.L_454:
        /*0028*/ 	.byte	0x03, 0x50
        /*002a*/ 	.short	0x0000


	//----- nvinfo : EIATTR_MAXREG_COUNT
	.align		4
        /*002c*/ 	.byte	0x03, 0x1b
        /*002e*/ 	.short	0x00ff


	//----- nvinfo : EIATTR_MERCURY_ISA_VERSION
	.align		4
        /*0030*/ 	.byte	0x03, 0x5f
        /*0032*/ 	.short	0x0101


	//----- nvinfo : EIATTR_VRC_CTA_INIT_COUNT
	.align		4
        /*0034*/ 	.byte	0x02, 0x4a
	.zero		1
	.zero		1


	//----- nvinfo : EIATTR_EXIT_INSTR_OFFSETS
	.align		4
        /*0038*/ 	.byte	0x04, 0x1c
        /*003a*/ 	.short	(.L_456 - .L_455)


	//   ....[0]....
.L_455:
        /*003c*/ 	.word	0x00000120


	//   ....[1]....
        /*0040*/ 	.word	0x000001f0


	//   ....[2]....
        /*0044*/ 	.word	0x00000210


	//----- nvinfo : EIATTR_MAX_THREADS
	.align		4
.L_456:
        /*0048*/ 	.byte	0x04, 0x05
        /*004a*/ 	.short	(.L_458 - .L_457)
.L_457:
        /*004c*/ 	.word	0x00000100
        /*0050*/ 	.word	0x00000001
        /*0054*/ 	.word	0x00000001


	//----- nvinfo : EIATTR_CBANK_PARAM_SIZE
	.align		4
.L_458:
        /*0058*/ 	.byte	0x03, 0x19
        /*005a*/ 	.short	0x0018


	//----- nvinfo : EIATTR_PARAM_CBANK
	.align		4
        /*005c*/ 	.byte	0x04, 0x0a
        /*005e*/ 	.short	(.L_460 - .L_459)
	.align		4
.L_459:
        /*0060*/ 	.word	index@(.nv.constant0._ZN3cub18CUB_300001_SM_10006detail8for_each13static_kernelINS2_12policy_hub_t12policy_500_tEmN6thrust24THRUST_300001_SM_1000_NS8cuda_cub20__uninitialized_fill7functorINS7_10device_ptrIcEEcEEEEvT0_T1_)
        /*0064*/ 	.short	0x0380
        /*0066*/ 	.short	0x0018


	//----- nvinfo : EIATTR_SW_WAR
	.align		4
.L_460:
        /*0068*/ 	.byte	0x04, 0x36
        /*006a*/ 	.short	(.L_462 - .L_461)
.L_461:
        /*006c*/ 	.word	0x00000008
.L_462:


//--------------------- .nv.info._ZN3cub18CUB_300001_SM_10006detail11EmptyKernelIvEEvv --------------------------
	.section	.nv.info._ZN3cub18CUB_300001_SM_10006detail11EmptyKernelIvEEvv,"",@"SHT_CUDA_INFO"
	.sectionflags	@""
	.align	4


	//----- nvinfo : EIATTR_CUDA_API_VERSION
	.align		4
        /*0000*/ 	.byte	0x04, 0x37
        /*0002*/ 	.short	(.L_464 - .L_463)
.L_463:
        /*0004*/ 	.word	0x00000082


	//----- nvinfo : EIATTR_SPARSE_MMA_MASK
	.align		4
.L_464:
        /*0008*/ 	.byte	0x03, 0x50
        /*000a*/ 	.short	0x0000


	//----- nvinfo : EIATTR_MAXREG_COUNT
	.align		4
        /*000c*/ 	.byte	0x03, 0x1b
        /*000e*/ 	.short	0x00ff


	//----- nvinfo : EIATTR_MERCURY_ISA_VERSION
	.align		4
        /*0010*/ 	.byte	0x03, 0x5f
        /*0012*/ 	.short	0x0101


	//----- nvinfo : EIATTR_VRC_CTA_INIT_COUNT
	.align		4
        /*0014*/ 	.byte	0x02, 0x4a
	.zero		1
	.zero		1


	//----- nvinfo : EIATTR_EXIT_INSTR_OFFSETS
	.align		4
        /*0018*/ 	.byte	0x04, 0x1c
        /*001a*/ 	.short	(.L_466 - .L_465)


	//   ....[0]....
.L_465:
        /*001c*/ 	.word	0x00000010


	//----- nvinfo : EIATTR_SW_WAR
	.align		4
.L_466:
        /*0020*/ 	.byte	0x04, 0x36
        /*0022*/ 	.short	(.L_468 - .L_467)
.L_467:
        /*0024*/ 	.word	0x00000008
.L_468:


//--------------------- .nv.callgraph             --------------------------
	.section	.nv.callgraph,"",@"SHT_CUDA_CALLGRAPH"
	.align	4
	.sectionentsize	8
	.align		4
        /*0000*/ 	.word	0x00000000
	.align		4
        /*0004*/ 	.word	0xffffffff
	.align		4
        /*0008*/ 	.word	0x00000000
	.align		4
        /*000c*/ 	.word	0xfffffffe
	.align		4
        /*0010*/ 	.word	0x00000000
	.align		4
        /*0014*/ 	.word	0xfffffffd
	.align		4
        /*0018*/ 	.word	0x00000000
	.align		4
        /*001c*/ 	.word	0xfffffffc


//--------------------- .nv.constant4             --------------------------
	.section	.nv.constant4,"a",@progbits
	.align	8
	.align		8
.nv.constant4:
        /*0000*/ 	.dword	_ZN30_INTERNAL_eb937aea_4_k_cu_main4cuda3std3__45__cpo5beginE
	.align		8
        /*0008*/ 	.dword	_ZN30_INTERNAL_eb937aea_4_k_cu_main4cuda3std3__45__cpo3endE
	.align		8
        /*0010*/ 	.dword	_ZN30_INTERNAL_eb937aea_4_k_cu_main4cuda3std3__45__cpo6cbeginE
	.align		8
        /*0018*/ 	.dword	_ZN30_INTERNAL_eb937aea_4_k_cu_main4cuda3std3__45__cpo4cendE
	.align		8
        /*0020*/ 	.dword	_ZN30_INTERNAL_eb937aea_4_k_cu_main4cuda3std3__45__cpo6rbeginE
	.align		8
        /*0028*/ 	.dword	_ZN30_INTERNAL_eb937aea_4_k_cu_main4cuda3std3__45__cpo4rendE
	.align		8
        /*0030*/ 	.dword	_ZN30_INTERNAL_eb937aea_4_k_cu_main4cuda3std3__45__cpo7crbeginE
	.align		8
        /*0038*/ 	.dword	_ZN30_INTERNAL_eb937aea_4_k_cu_main4cuda3std3__45__cpo5crendE
	.align		8
        /*0040*/ 	.dword	_ZN30_INTERNAL_eb937aea_4_k_cu_main4cuda3std3__432_GLOBAL__N__eb937aea_4_k_cu_main6ignoreE
	.align		8
        /*0048*/ 	.dword	_ZN30_INTERNAL_eb937aea_4_k_cu_main4cuda3std3__419piecewise_constructE
	.align		8
        /*0050*/ 	.dword	_ZN30_INTERNAL_eb937aea_4_k_cu_main4cuda3std3__48in_placeE
	.align		8
        /*0058*/ 	.dword	_ZN30_INTERNAL_eb937aea_4_k_cu_main4cuda3std3__420unreachable_sentinelE
	.align		8
        /*0060*/ 	.dword	_ZN30_INTERNAL_eb937aea_4_k_cu_main4cuda3std3__47nulloptE
	.align		8
        /*0068*/ 	.dword	_ZN30_INTERNAL_eb937aea_4_k_cu_main4cuda3std3__48unexpectE
	.align		8
        /*0070*/ 	.dword	_ZN30_INTERNAL_eb937aea_4_k_cu_main4cuda3std6ranges3__45__cpo4swapE
	.align		8
        /*0078*/ 	.dword	_ZN30_INTERNAL_eb937aea_4_k_cu_main4cuda3std6ranges3__45__cpo9iter_moveE
	.align		8
        /*0080*/ 	.dword	_ZN30_INTERNAL_eb937aea_4_k_cu_main4cuda3std6ranges3__45__cpo5beginE
	.align		8
        /*0088*/ 	.dword	_ZN30_INTERNAL_eb937aea_4_k_cu_main4cuda3std6ranges3__45__cpo3endE
	.align		8
        /*0090*/ 	.dword	_ZN30_INTERNAL_eb937aea_4_k_cu_main4cuda3std6ranges3__45__cpo6cbeginE
	.align		8
        /*0098*/ 	.dword	_ZN30_INTERNAL_eb937aea_4_k_cu_main4cuda3std6ranges3__45__cpo4cendE
	.align		8
        /*00a0*/ 	.dword	_ZN30_INTERNAL_eb937aea_4_k_cu_main4cuda3std6ranges3__45__cpo7advanceE
	.align		8
        /*00a8*/ 	.dword	_ZN30_INTERNAL_eb937aea_4_k_cu_main4cuda3std6ranges3__45__cpo9iter_swapE
	.align		8
        /*00b0*/ 	.dword	_ZN30_INTERNAL_eb937aea_4_k_cu_main4cuda3std6ranges3__45__cpo4nextE
	.align		8
        /*00b8*/ 	.dword	_ZN30_INTERNAL_eb937aea_4_k_cu_main4cuda3std6ranges3__45__cpo4prevE
	.align		8
        /*00c0*/ 	.dword	_ZN30_INTERNAL_eb937aea_4_k_cu_main4cuda3std6ranges3__45__cpo4dataE
	.align		8
        /*00c8*/ 	.dword	_ZN30_INTERNAL_eb937aea_4_k_cu_main4cuda3std6ranges3__45__cpo5cdataE
	.align		8
        /*00d0*/ 	.dword	_ZN30_INTERNAL_eb937aea_4_k_cu_main4cuda3std6ranges3__45__cpo4sizeE
	.align		8
        /*00d8*/ 	.dword	_ZN30_INTERNAL_eb937aea_4_k_cu_main4cuda3std6ranges3__45__cpo5ssizeE
	.align		8
        /*00e0*/ 	.dword	_ZN30_INTERNAL_eb937aea_4_k_cu_main4cuda3std6ranges3__45__cpo8distanceE
	.align		8
        /*00e8*/ 	.dword	_ZN30_INTERNAL_eb937aea_4_k_cu_main6thrust24THRUST_300001_SM_1000_NS8cuda_cub3parE
	.align		8
        /*00f0*/ 	.dword	_ZN30_INTERNAL_eb937aea_4_k_cu_main6thrust24THRUST_300001_SM_1000_NS8cuda_cub10par_nosyncE
	.align		8
        /*00f8*/ 	.dword	_ZN30_INTERNAL_eb937aea_4_k_cu_main6thrust24THRUST_300001_SM_1000_NS6system6detail10sequential3seqE
	.align		8
        /*0100*/ 	.dword	_ZN30_INTERNAL_eb937aea_4_k_cu_main6thrust24THRUST_300001_SM_1000_NS12placeholders2_1E
	.align		8
        /*0108*/ 	.dword	_ZN30_INTERNAL_eb937aea_4_k_cu_main6thrust24THRUST_300001_SM_1000_NS12placeholders2_2E
	.align		8
        /*0110*/ 	.dword	_ZN30_INTERNAL_eb937aea_4_k_cu_main6thrust24THRUST_300001_SM_1000_NS12placeholders2_3E
	.align		8
        /*0118*/ 	.dword	_ZN30_INTERNAL_eb937aea_4_k_cu_main6thrust24THRUST_300001_SM_1000_NS12placeholders2_4E
	.align		8
        /*0120*/ 	.dword	_ZN30_INTERNAL_eb937aea_4_k_cu_main6thrust24THRUST_300001_SM_1000_NS12placeholders2_5E
	.align		8
        /*0128*/ 	.dword	_ZN30_INTERNAL_eb937aea_4_k_cu_main6thrust24THRUST_300001_SM_1000_NS12placeholders2_6E
	.align		8
        /*0130*/ 	.dword	_ZN30_INTERNAL_eb937aea_4_k_cu_main6thrust24THRUST_300001_SM_1000_NS12placeholders2_7E
	.align		8
        /*0138*/ 	.dword	_ZN30_INTERNAL_eb937aea_4_k_cu_main6thrust24THRUST_300001_SM_1000_NS12placeholders2_8E
	.align		8
        /*0140*/ 	.dword	_ZN30_INTERNAL_eb937aea_4_k_cu_main6thrust24THRUST_300001_SM_1000_NS12placeholders2_9E
	.align		8
        /*0148*/ 	.dword	_ZN30_INTERNAL_eb937aea_4_k_cu_main6thrust24THRUST_300001_SM_1000_NS12placeholders3_10E
	.align		8
        /*0150*/ 	.dword	_ZN30_INTERNAL_eb937aea_4_k_cu_main6thrust24THRUST_300001_SM_1000_NS3seqE


//--------------------- .text._ZN3cub18CUB_300001_SM_10006detail4scan16DeviceScanKernelINS2_10policy_hubIiiim14cmp_horizontalE10Policy1000EN6thrust24THRUST_300001_SM_1000_NS6detail15normal_iteratorINS9_10device_ptrIiEEEESE_NS0_13ScanTileStateIiLb1EEES5_NS0_8NullTypeEmiLb0ESH_EEvT0_T1_T2_iT3_T4_T5_ --------------------------
	.section	.text._ZN3cub18CUB_300001_SM_10006detail4scan16DeviceScanKernelINS2_10policy_hubIiiim14cmp_horizontalE10Policy1000EN6thrust24THRUST_300001_SM_1000_NS6detail15normal_iteratorINS9_10device_ptrIiEEEESE_NS0_13ScanTileStateIiLb1EEES5_NS0_8NullTypeEmiLb0ESH_EEvT0_T1_T2_iT3_T4_T5_,"ax",@progbits
	.align	128
        .global         _ZN3cub18CUB_300001_SM_10006detail4scan16DeviceScanKernelINS2_10policy_hubIiiim14cmp_horizontalE10Policy1000EN6thrust24THRUST_300001_SM_1000_NS6detail15normal_iteratorINS9_10device_ptrIiEEEESE_NS0_13ScanTileStateIiLb1EEES5_NS0_8NullTypeEmiLb0ESH_EEvT0_T1_T2_iT3_T4_T5_
        .type           _ZN3cub18CUB_300001_SM_10006detail4scan16DeviceScanKernelINS2_10policy_hubIiiim14cmp_horizontalE10Policy1000EN6thrust24THRUST_300001_SM_1000_NS6detail15normal_iteratorINS9_10device_ptrIiEEEESE_NS0_13ScanTileStateIiLb1EEES5_NS0_8NullTypeEmiLb0ESH_EEvT0_T1_T2_iT3_T4_T5_,@function
        .size           _ZN3cub18CUB_300001_SM_10006detail4scan16DeviceScanKernelINS2_10policy_hubIiiim14cmp_horizontalE10Policy1000EN6thrust24THRUST_300001_SM_1000_NS6detail15normal_iteratorINS9_10device_ptrIiEEEESE_NS0_13ScanTileStateIiLb1EEES5_NS0_8NullTypeEmiLb0ESH_EEvT0_T1_T2_iT3_T4_T5_,(.L_x_1377 - _ZN3cub18CUB_300001_SM_10006detail4scan16DeviceScanKernelINS2_10policy_hubIiiim14cmp_horizontalE10Policy1000EN6thrust24THRUST_300001_SM_1000_NS6detail15normal_iteratorINS9_10device_ptrIiEEEESE_NS0_13ScanTileStateIiLb1EEES5_NS0_8NullTypeEmiLb0ESH_EEvT0_T1_T2_iT3_T4_T5_)
        .other          _ZN3cub18CUB_300001_SM_10006detail4scan16DeviceScanKernelINS2_10policy_hubIiiim14cmp_horizontalE10Policy1000EN6thrust24THRUST_300001_SM_1000_NS6detail15normal_iteratorINS9_10device_ptrIiEEEESE_NS0_13ScanTileStateIiLb1EEES5_NS0_8NullTypeEmiLb0ESH_EEvT0_T1_T2_iT3_T4_T5_,@"STO_CUDA_ENTRY STV_DEFAULT"
_ZN3cub18CUB_300001_SM_10006detail4scan16DeviceScanKernelINS2_10policy_hubIiiim14cmp_horizontalE10Policy1000EN6thrust24THRUST_300001_SM_1000_NS6detail15normal_iteratorINS9_10device_ptrIiEEEESE_NS0_13ScanTileStateIiLb1EEES5_NS0_8NullTypeEmiLb0ESH_EEvT0_T1_T2_iT3_T4_T5_:
.text._ZN3cub18CUB_300001_SM_10006detail4scan16DeviceScanKernelINS2_10policy_hubIiiim14cmp_horizontalE10Policy1000EN6thrust24THRUST_300001_SM_1000_NS6detail15normal_iteratorINS9_10device_ptrIiEEEESE_NS0_13ScanTileStateIiLb1EEES5_NS0_8NullTypeEmiLb0ESH_EEvT0_T1_T2_iT3_T4_T5_:
[----:B------:R-:W-:Y:S08]  /*0000*/  LDC R1, c[0x0][0x37c] ;  /* 0x0000df00ff017b82 */ /* 0x000ff00000000800 */
[----:B------:R-:W0:Y:S01]  /*0010*/  S2UR UR6, SR_CTAID.X ;  /* 0x00000000000679c3 */ /* 0x000e220000002500 */
[----:B------:R-:W0:Y:S01]  /*0020*/  LDCU UR4, c[0x0][0x398] ;  /* 0x00007300ff0477ac */ /* 0x000e220008000800 */
[----:B------:R-:W1:Y:S01]  /*0030*/  LDCU.64 UR8, c[0x0][0x3a0] ;  /* 0x00007400ff0877ac */ /* 0x000e620008000a00 */
[----:B------:R-:W2:Y:S01]  /*0040*/  LDCU.64 UR10, c[0x0][0x358] ;  /* 0x00006b00ff0a77ac */ /* 0x000ea20008000a00 */
[----:B0-----:R-:W-:-:S04]  /*0050*/  UIADD3 UR6, UPT, UPT, UR6, UR4, URZ ;  /* 0x0000000406067290 */ /* 0x001fc8000fffe0ff */
[----:B------:R-:W-:-:S04]  /*0060*/  UIMAD.WIDE UR12, UR6, 0x780, URZ ;  /* 0x00000780060c78a5 */ /* 0x000fc8000f8e02ff */
[----:B-1----:R-:W-:-:S04]  /*0070*/  UIADD3 UR7, UP0, UPT, -UR12, UR8, URZ ;  /* 0x000000080c077290 */ /* 0x002fc8000ff1e1ff */
[----:B------:R-:W-:Y:S02]  /*0080*/  UIADD3.X UR4, UPT, UPT, ~UR13, UR9, URZ, UP0, !UPT ;  /* 0x000000090d047290 */ /* 0x000fe400087fe5ff */
[----:B------:R-:W-:-:S04]  /*0090*/  UISETP.GE.U32.AND UP0, UPT, UR7, 0x781, UPT ;  /* 0x000007810700788c */ /* 0x000fc8000bf06070 */
[----:B------:R-:W-:-:S09]  /*00a0*/  UISETP.GE.U32.AND.EX UP0, UPT, UR4, URZ, UPT, UP0 ;  /* 0x000000ff0400728c */ /* 0x000fd2000bf06100 */
[----:B--2---:R-:W-:Y:S05]  /*00b0*/  BRA.U !UP0, `(.L_x_0) ;  /* 0x0000005d08807547 */ /* 0x004fea000b800000 */
[----:B------:R-:W0:Y:S01]  /*00c0*/  S2R R37, SR_TID.X ;  /* 0x0000000000257919 */ /* 0x000e220000002100 */
[----:B------:R-:W1:Y:S01]  /*00d0*/  LDCU.64 UR4, c[0x0][0x380] ;  /* 0x00007000ff0477ac */ /* 0x000e620008000a00 */
[C---:B0-----:R-:W-:Y:S02]  /*00e0*/  LOP3.LUT R0, R37.reuse, 0x1f, RZ, 0xc0, !PT ;  /* 0x0000001f25007812 */ /* 0x041fe400078ec0ff */
[----:B------:R-:W-:-:S05]  /*00f0*/  LOP3.LUT R3, R37, 0x3e0, RZ, 0xc0, !PT ;  /* 0x000003e025037812 */ /* 0x000fca00078ec0ff */
[----:B------:R-:W-:-:S05]  /*0100*/  IMAD R0, R3, 0xf, R0 ;  /* 0x0000000f03007824 */ /* 0x000fca00078e0200 */
[----:B------:R-:W-:-:S05]  /*0110*/  IADD3 R0, P0, PT, R0, UR12, RZ ;  /* 0x0000000c00007c10 */ /* 0x000fca000ff1e0ff */
[----:B------:R-:W-:Y:S02]  /*0120*/  IMAD.X R31, RZ, RZ, UR13, P0 ;  /* 0x0000000dff1f7e24 */ /* 0x000fe400080e06ff */
[----:B------:R-:W-:-:S03]  /*0130*/  IMAD.SHL.U32 R34, R0, 0x4, RZ ;  /* 0x0000000400227824 */ /* 0x000fc600078e00ff */
[----:B------:R-:W-:Y:S02]  /*0140*/  SHF.L.U64.HI R31, R0, 0x2, R31 ;  /* 0x00000002001f7819 */ /* 0x000fe4000001021f */
[----:B-1----:R-:W-:-:S04]  /*0150*/  IADD3 R2, P0, PT, R34, UR4, RZ ;  /* 0x0000000422027c10 */ /* 0x002fc8000ff1e0ff */
[----:B------:R-:W-:-:S05]  /*0160*/  IADD3.X R3, PT, PT, R31, UR5, RZ, P0, !PT ;  /* 0x000000051f037c10 */ /* 0x000fca00087fe4ff */
[----:B------:R-:W2:Y:S04]  /*0170*/  LDG.E R0, desc[UR10][R2.64] ;  /* 0x0000000a02007981 */ /* 0x000ea8000c1e1900 */
[----:B------:R-:W3:Y:S04]  /*0180*/  LDG.E R4, desc[UR10][R2.64+0x80] ;  /* 0x0000800a02047981 */ /* 0x000ee8000c1e1900 */
[----:B------:R-:W4:Y:S04]  /*0190*/  LDG.E R6, desc[UR10][R2.64+0x100] ;  /* 0x0001000a02067981 */ /* 0x000f28000c1e1900 */
[----:B------:R-:W5:Y:S04]  /*01a0*/  LDG.E R8, desc[UR10][R2.64+0x180] ;  /* 0x0001800a02087981 */ /* 0x000f68000c1e1900 */
        /* <DEDUP_REMOVED lines=10> */
[----:B------:R-:W5:Y:S01]  /*0250*/  LDG.E R7, desc[UR10][R2.64+0x700] ;  /* 0x0007000a02077981 */ /* 0x000f62000c1e1900 */
[----:B------:R-:W0:Y:S01]  /*0260*/  S2UR UR5, SR_CgaCtaId ;  /* 0x00000000000579c3 */ /* 0x000e220000008800 */
[----:B------:R-:W-:Y:S01]  /*0270*/  SHF.R.U32.HI R22, RZ, 0x5, R37 ;  /* 0x00000005ff167819 */ /* 0x000fe20000011625 */
[----:B------:R-:W-:Y:S01]  /*0280*/  UMOV UR4, 0x400 ;  /* 0x0000040000047882 */ /* 0x000fe20000000000 */
[----:B------:R-:W1:Y:S01]  /*0290*/  S2R R35, SR_LANEID ;  /* 0x0000000000237919 */ /* 0x000e620000000000 */
[----:B------:R-:W-:Y:S01]  /*02a0*/  UISETP.NE.AND UP0, UPT, UR6, URZ, UPT ;  /* 0x000000ff0600728c */ /* 0x000fe2000bf05270 */
[----:B------:R-:W-:Y:S01]  /*02b0*/  BSSY.RECONVERGENT B0, `(.L_x_1) ;  /* 0x000058d000007945 */ /* 0x000fe20003800200 */
[----:B0-----:R-:W-:Y:S01]  /*02c0*/  ULEA UR4, UR5, UR4, 0x18 ;  /* 0x0000000405047291 */ /* 0x001fe2000f8ec0ff */
[----:B-1----:R-:W-:-:S05]  /*02d0*/  IMAD R19, R22, 0x1e0, R35 ;  /* 0x000001e016137824 */ /* 0x002fca00078e0223 */
[----:B------:R-:W-:-:S05]  /*02e0*/  LEA R19, R19, UR4, 0x2 ;  /* 0x0000000413137c11 */ /* 0x000fca000f8e10ff */
[----:B------:R-:W-:Y:S01]  /*02f0*/  IMAD R20, R35, 0x38, R19 ;  /* 0x0000003823147824 */ /* 0x000fe200078e0213 */
[----:B--2---:R0:W-:Y:S04]  /*0300*/  STS [R19], R0 ;  /* 0x0000000013007388 */ /* 0x0041e80000000800 */
[----:B---3--:R0:W-:Y:S04]  /*0310*/  STS [R19+0x80], R4 ;  /* 0x0000800413007388 */ /* 0x0081e80000000800 */
[----:B----4-:R0:W-:Y:S04]  /*0320*/  STS [R19+0x100], R6 ;  /* 0x0001000613007388 */ /* 0x0101e80000000800 */
[----:B-----5:R0:W-:Y:S04]  /*0330*/  STS [R19+0x180], R8 ;  /* 0x0001800813007388 */ /* 0x0201e80000000800 */
[----:B------:R0:W-:Y:S04]  /*0340*/  STS [R19+0x200], R10 ;  /* 0x0002000a13007388 */ /* 0x0001e80000000800 */
        /* <DEDUP_REMOVED lines=9> */
[----:B------:R0:W-:Y:S01]  /*03e0*/  STS [R19+0x700], R7 ;  /* 0x0007000713007388 */ /* 0x0001e20000000800 */
[----:B------:R-:W-:-:S03]  /*03f0*/  NOP ;  /* 0x0000000000007918 */ /* 0x000fc60000000000 */
[----:B------:R0:W1:Y:S04]  /*0400*/  LDS R26, [R20] ;  /* 0x00000000141a7984 */ /* 0x0000680000000800 */
[----:B------:R0:W2:Y:S04]  /*0410*/  LDS R18, [R20+0x4] ;  /* 0x0000040014127984 */ /* 0x0000a80000000800 */
[----:B------:R0:W3:Y:S04]  /*0420*/  LDS R17, [R20+0x8] ;  /* 0x0000080014117984 */ /* 0x0000e80000000800 */
[----:B------:R0:W4:Y:S04]  /*0430*/  LDS R16, [R20+0xc] ;  /* 0x00000c0014107984 */ /* 0x0001280000000800 */
[----:B------:R0:W0:Y:S04]  /*0440*/  LDS R15, [R20+0x10] ;  /* 0x00001000140f7984 */ /* 0x0000280000000800 */
        /* <DEDUP_REMOVED lines=9> */
[----:B------:R0:W0:Y:S01]  /*04e0*/  LDS R0, [R20+0x38] ;  /* 0x0000380014007984 */ /* 0x0000220000000800 */
[----:B------:R-:W-:Y:S06]  /*04f0*/  BAR.SYNC.DEFER_BLOCKING 0x0 ;  /* 0x0000000000007b1d */ /* 0x000fec0000010000 */
[----:B-1234-:R-:W-:Y:S05]  /*0500*/  BRA.U UP0, `(.L_x_2) ;  /* 0x0000002100407547 */ /* 0x01efea000b800000 */
[----:B------:R-:W-:Y:S01]  /*0510*/  VIMNMX R9, PT, PT, R26, 0x1, !PT ;  /* 0x000000011a097848 */ /* 0x000fe20007fe0100 */
[----:B------:R-:W-:Y:S03]  /*0520*/  BSSY.RECONVERGENT B1, `(.L_x_3) ;  /* 0x000000b000017945 */ /* 0x000fe60003800200 */
[----:B------:R-:W-:Y:S01]  /*0530*/  ISETP.GT.AND P0, PT, R9, R18, PT ;  /* 0x000000120900720c */ /* 0x000fe20003f04270 */
[----:B------:R-:W-:-:S12]  /*0540*/  IMAD.MOV.U32 R9, RZ, RZ, R18 ;  /* 0x000000ffff097224 */ /* 0x000fd800078e0012 */
[----:B------:R-:W-:Y:S05]  /*0550*/  @!P0 BRA `(.L_x_4) ;  /* 0x00000000001c8947 */ /* 0x000fea0003800000 */
[----:B------:R-:W-:Y:S01]  /*0560*/  ISETP.GE.AND P0, PT, R26, 0x2, PT ;  /* 0x000000021a00780c */ /* 0x000fe20003f06270 */
[----:B------:R-:W-:-:S12]  /*0570*/  IMAD.MOV.U32 R9, RZ, RZ, RZ ;  /* 0x000000ffff097224 */ /* 0x000fd800078e00ff */
[----:B------:R-:W-:Y:S05]  /*0580*/  @!P0 BRA `(.L_x_4) ;  /* 0x0000000000108947 */ /* 0x000fea0003800000 */
[----:B------:R-:W-:-:S05]  /*0590*/  VIADD R9, R26, 0xffffffff ;  /* 0xffffffff1a097836 */ /* 0x000fca0000000000 */
[----:B------:R-:W-:-:S13]  /*05a0*/  ISETP.GT.AND P0, PT, R9, R18, PT ;  /* 0x000000120900720c */ /* 0x000fda0003f04270 */
[----:B------:R-:W-:-:S04]  /*05b0*/  @!P0 ISETP.NE.AND P1, PT, R18, R9, PT ;  /* 0x000000091200820c */ /* 0x000fc80003f25270 */
[----:B------:R-:W-:-:S09]  /*05c0*/  @!P0 SEL R9, R9, RZ, !P1 ;  /* 0x000000ff09098207 */ /* 0x000fd20004800000 */
.L_x_4:
[----:B------:R-:W-:Y:S05]  /*05d0*/  BSYNC.RECONVERGENT B1 ;  /* 0x0000000000017941 */ /* 0x000fea0003800200 */
.L_x_3:
[----:B0-----:R-:W-:Y:S01]  /*05e0*/  VIMNMX R8, PT, PT, R9, 0x1, !PT ;  /* 0x0000000109087848 */ /* 0x001fe20007fe0100 */
[----:B------:R-:W-:Y:S03]  /*05f0*/  BSSY.RECONVERGENT B1, `(.L_x_5) ;  /* 0x000000b000017945 */ /* 0x000fe60003800200 */
[----:B------:R-:W-:Y:S01]  /*0600*/  ISETP.GT.AND P0, PT, R8, R17, PT ;  /* 0x000000110800720c */ /* 0x000fe20003f04270 */
[----:B------:R-:W-:-:S12]  /*0610*/  IMAD.MOV.U32 R8, RZ, RZ, R17 ;  /* 0x000000ffff087224 */ /* 0x000fd800078e0011 */
[----:B------:R-:W-:Y:S05]  /*0620*/  @!P0 BRA `(.L_x_6) ;  /* 0x00000000001c8947 */ /* 0x000fea0003800000 */
[----:B------:R-:W-:Y:S01]  /*0630*/  ISETP.GE.U32.AND P0, PT, R9, 0x2, PT ;  /* 0x000000020900780c */ /* 0x000fe20003f06070 */
[----:B------:R-:W-:-:S12]  /*0640*/  IMAD.MOV.U32 R8, RZ, RZ, RZ ;  /* 0x000000ffff087224 */ /* 0x000fd800078e00ff */
[----:B------:R-:W-:Y:S05]  /*0650*/  @!P0 BRA `(.L_x_6) ;  /* 0x0000000000108947 */ /* 0x000fea0003800000 */
[----:B------:R-:W-:-:S05]  /*0660*/  VIADD R8, R9, 0xffffffff ;  /* 0xffffffff09087836 */ /* 0x000fca0000000000 */
[----:B------:R-:W-:-:S13]  /*0670*/  ISETP.GT.AND P0, PT, R8, R17, PT ;  /* 0x000000110800720c */ /* 0x000fda0003f04270 */
[----:B------:R-:W-:-:S04]  /*0680*/  @!P0 ISETP.NE.AND P1, PT, R17, R8, PT ;  /* 0x000000081100820c */ /* 0x000fc80003f25270 */
[----:B------:R-:W-:-:S09]  /*0690*/  @!P0 SEL R8, R8, RZ, !P1 ;  /* 0x000000ff08088207 */ /* 0x000fd20004800000 */
.L_x_6:
[----:B------:R-:W-:Y:S05]  /*06a0*/  BSYNC.RECONVERGENT B1 ;  /* 0x0000000000017941 */ /* 0x000fea0003800200 */
.L_x_5:
[----:B------:R-:W-:Y:S01]  /*06b0*/  VIMNMX R9, PT, PT, R8, 0x1, !PT ;  /* 0x0000000108097848 */ /* 0x000fe20007fe0100 */
        /* <DEDUP_REMOVED lines=11> */
.L_x_8:
[----:B------:R-:W-:Y:S05]  /*0770*/  BSYNC.RECONVERGENT B1 ;  /* 0x0000000000017941 */ /* 0x000fea0003800200 */
.L_x_7:
        /* <DEDUP_REMOVED lines=12> */
.L_x_10:
[----:B------:R-:W-:Y:S05]  /*0840*/  BSYNC.RECONVERGENT B1 ;  /* 0x0000000000017941 */ /* 0x000fea0003800200 */
.L_x_9:
        /* <DEDUP_REMOVED lines=12> */
.L_x_12:
[----:B------:R-:W-:Y:S05]  /*0910*/  BSYNC.RECONVERGENT B1 ;  /* 0x0000000000017941 */ /* 0x000fea0003800200 */
.L_x_11:
        /* <DEDUP_REMOVED lines=12> */
.L_x_14:
[----:B------:R-:W-:Y:S05]  /*09e0*/  BSYNC.RECONVERGENT B1 ;  /* 0x0000000000017941 */ /* 0x000fea0003800200 */
.L_x_13:
        /* <DEDUP_REMOVED lines=12> */
.L_x_16:
[----:B------:R-:W-:Y:S05]  /*0ab0*/  BSYNC.RECONVERGENT B1 ;  /* 0x0000000000017941 */ /* 0x000fea0003800200 */
.L_x_15:
        /* <DEDUP_REMOVED lines=12> */
.L_x_18:
[----:B------:R-:W-:Y:S05]  /*0b80*/  BSYNC.RECONVERGENT B1 ;  /* 0x0000000000017941 */ /* 0x000fea0003800200 */
.L_x_17:
        /* <DEDUP_REMOVED lines=12> */
.L_x_20:
[----:B------:R-:W-:Y:S05]  /*0c50*/  BSYNC.RECONVERGENT B1 ;  /* 0x0000000000017941 */ /* 0x000fea0003800200 */
.L_x_19:
        /* <DEDUP_REMOVED lines=12> */
.L_x_22:
[----:B------:R-:W-:Y:S05]  /*0d20*/  BSYNC.RECONVERGENT B1 ;  /* 0x0000000000017941 */ /* 0x000fea0003800200 */
.L_x_21:
        /* <DEDUP_REMOVED lines=12> */
.L_x_24:
[----:B------:R-:W-:Y:S05]  /*0df0*/  BSYNC.RECONVERGENT B1 ;  /* 0x0000000000017941 */ /* 0x000fea0003800200 */
.L_x_23:
        /* <DEDUP_REMOVED lines=12> */
.L_x_26:
[----:B------:R-:W-:Y:S05]  /*0ec0*/  BSYNC.RECONVERGENT B1 ;  /* 0x0000000000017941 */ /* 0x000fea0003800200 */
.L_x_25:
        /* <DEDUP_REMOVED lines=12> */
.L_x_28:
[----:B------:R-:W-:Y:S05]  /*0f90*/  BSYNC.RECONVERGENT B1 ;  /* 0x0000000000017941 */ /* 0x000fea0003800200 */
.L_x_27:
        /* <DEDUP_REMOVED lines=12> */
.L_x_30:
[----:B------:R-:W-:Y:S05]  /*1060*/  BSYNC.RECONVERGENT B1 ;  /* 0x0000000000017941 */ /* 0x000fea0003800200 */
.L_x_29:
[----:B------:R-:W0:Y:S01]  /*1070*/  SHFL.UP PT, R10, R11, 0x1, RZ ;  /* 0x042000000b0a7989 */ /* 0x000e2200000e00ff */
[----:B------:R-:W-:Y:S01]  /*1080*/  ISETP.NE.AND P1, PT, R11, RZ, PT ;  /* 0x000000ff0b00720c */ /* 0x000fe20003f25270 */
[----:B------:R-:W-:Y:S01]  /*1090*/  BSSY.RECONVERGENT B1, `(.L_x_31) ;  /* 0x000000c000017945 */ /* 0x000fe20003800200 */
[----:B------:R-:W-:Y:S01]  /*10a0*/  ISETP.GE.AND P3, PT, R35, 0x1, PT ;  /* 0x000000012300780c */ /* 0x000fe20003f66270 */
[----:B------:R-:W-:Y:S01]  /*10b0*/  IMAD.MOV.U32 R8, RZ, RZ, R11 ;  /* 0x000000ffff087224 */ /* 0x000fe200078e000b */
[----:B0-----:R-:W-:-:S13]  /*10c0*/  ISETP.GE.AND P0, PT, R11, R10, PT ;  /* 0x0000000a0b00720c */ /* 0x001fda0003f06270 */
[----:B------:R-:W-:Y:S05]  /*10d0*/  @P0 BRA P1, `(.L_x_32) ;  /* 0x00000000001c0947 */ /* 0x000fea0000800000 */
[----:B------:R-:W-:-:S05]  /*10e0*/  VIADD R8, R10, 0xffffffff ;  /* 0xffffffff0a087836 */ /* 0x000fca0000000000 */
[----:B------:R-:W-:-:S04]  /*10f0*/  ISETP.GT.AND P0, PT, R8, R11, PT ;  /* 0x0000000b0800720c */ /* 0x000fc80003f04270 */
[----:B------:R-:W-:-:S13]  /*1100*/  ISETP.GT.AND P0, PT, R10, 0x1, P0 ;  /* 0x000000010a00780c */ /* 0x000fda0000704270 */
[----:B------:R-:W-:Y:S02]  /*1110*/  @!P0 ISETP.NE.AND P2, PT, R11, R8, PT ;  /* 0x000000080b00820c */ /* 0x000fe40003f45270 */
[----:B------:R-:W-:Y:S02]  /*1120*/  @!P0 ISETP.GT.AND P1, PT, R10, 0x1, PT ;  /* 0x000000010a00880c */ /* 0x000fe40003f24270 */
[----:B------:R-:W-:-:S04]  /*1130*/  @!P0 SEL R9, R8, RZ, !P2 ;  /* 0x000000ff08098207 */ /* 0x000fc80005000000 */
[----:B------:R-:W-:-:S07]  /*1140*/  @!P0 SEL R8, R9, RZ, P1 ;  /* 0x000000ff09088207 */ /* 0x000fce0000800000 */
.L_x_32:
[----:B------:R-:W-:Y:S05]  /*1150*/  BSYNC.RECONVERGENT B1 ;  /* 0x0000000000017941 */ /* 0x000fea0003800200 */
.L_x_31:
[----:B------:R-:W-:Y:S01]  /*1160*/  SEL R9, R11, R8, !P3 ;  /* 0x000000080b097207 */ /* 0x000fe20005800000 */
[----:B------:R-:W-:Y:S01]  /*1170*/  BSSY.RECONVERGENT B1, `(.L_x_33) ;  /* 0x000000e000017945 */ /* 0x000fe20003800200 */
[----:B------:R-:W-:-:S03]  /*1180*/  ISETP.GE.AND P3, PT, R35, 0x2, PT ;  /* 0x000000022300780c */ /* 0x000fc60003f66270 */
[----:B------:R-:W0:Y:S02]  /*1190*/  SHFL.UP PT, R10, R9, 0x2, RZ ;  /* 0x04400000090a7989 */ /* 0x000e2400000e00ff */
[----:B0-----:R-:W-:-:S04]  /*11a0*/  VIMNMX R8, PT, PT, R10, 0x1, !PT ;  /* 0x000000010a087848 */ /* 0x001fc80007fe0100 */
[----:B------:R-:W-:Y:S01]  /*11b0*/  ISETP.GT.AND P0, PT, R8, R9, PT ;  /* 0x000000090800720c */ /* 0x000fe20003f04270 */
[----:B------:R-:W-:-:S12]  /*11c0*/  IMAD.MOV.U32 R8, RZ, RZ, R9 ;  /* 0x000000ffff087224 */ /* 0x000fd800078e0009 */
[----:B------:R-:W-:Y:S05]  /*11d0*/  @!P0 BRA `(.L_x_34) ;  /* 0x00000000001c8947 */ /* 0x000fea0003800000 */
[----:B------:R-:W-:-:S05]  /*11e0*/  VIADD R8, R10, 0xffffffff ;  /* 0xffffffff0a087836 */ /* 0x000fca0000000000 */
[----:B------:R-:W-:-:S04]  /*11f0*/  ISETP.GT.AND P0, PT, R8, R9, PT ;  /* 0x000000090800720c */ /* 0x000fc80003f04270 */
[----:B------:R-:W-:-:S13]  /*1200*/  ISETP.GT.AND P0, PT, R10, 0x1, P0 ;  /* 0x000000010a00780c */ /* 0x000fda0000704270 */
[----:B------:R-:W-:Y:S02]  /*1210*/  @!P0 ISETP.NE.AND P2, PT, R9, R8, PT ;  /* 0x000000080900820c */ /* 0x000fe40003f45270 */
[----:B------:R-:W-:Y:S02]  /*1220*/  @!P0 ISETP.GT.AND P1, PT, R10, 0x1, PT ;  /* 0x000000010a00880c */ /* 0x000fe40003f24270 */
[----:B------:R-:W-:-:S04]  /*1230*/  @!P0 SEL R10, R8, RZ, !P2 ;  /* 0x000000ff080a8207 */ /* 0x000fc80005000000 */
[----:B------:R-:W-:-:S07]  /*1240*/  @!P0 SEL R8, R10, RZ, P1 ;  /* 0x000000ff0a088207 */ /* 0x000fce0000800000 */
.L_x_34:
[----:B------:R-:W-:Y:S05]  /*1250*/  BSYNC.RECONVERGENT B1 ;  /* 0x0000000000017941 */ /* 0x000fea0003800200 */
.L_x_33:
        /* <DEDUP_REMOVED lines=15> */
.L_x_36:
[----:B------:R-:W-:Y:S05]  /*1350*/  BSYNC.RECONVERGENT B1 ;  /* 0x0000000000017941 */ /* 0x000fea0003800200 */
.L_x_35:
        /* <DEDUP_REMOVED lines=15> */
.L_x_38:
[----:B------:R-:W-:Y:S05]  /*1450*/  BSYNC.RECONVERGENT B1 ;  /* 0x0000000000017941 */ /* 0x000fea0003800200 */
.L_x_37:
[----:B------:R-:W-:Y:S01]  /*1460*/  SEL R30, R9, R8, !P3 ;  /* 0x00000008091e7207 */ /* 0x000fe20005800000 */
[----:B------:R-:W-:Y:S01]  /*1470*/  BSSY.RECONVERGENT B1, `(.L_x_39) ;  /* 0x000000f000017945 */ /* 0x000fe20003800200 */
[----:B------:R-:W-:-:S03]  /*1480*/  ISETP.NE.AND P3, PT, R35, 0x1f, PT ;  /* 0x0000001f2300780c */ /* 0x000fc60003f65270 */
[----:B------:R-:W0:Y:S01]  /*1490*/  SHFL.UP PT, R9, R30, 0x10, RZ ;  /* 0x060000001e097989 */ /* 0x000e2200000e00ff */
[----:B------:R-:W-:-:S09]  /*14a0*/  IMAD.MOV.U32 R23, RZ, RZ, R30 ;  /* 0x000000ffff177224 */ /* 0x000fd200078e001e */
[----:B------:R-:W-:Y:S02]  /*14b0*/  @!P3 LEA R24, R22, UR4, 0x2 ;  /* 0x000000041618bc11 */ /* 0x000fe4000f8e10ff */
[----:B0-----:R-:W-:-:S04]  /*14c0*/  VIMNMX R8, PT, PT, R9, 0x1, !PT ;  /* 0x0000000109087848 */ /* 0x001fc80007fe0100 */
[----:B------:R-:W-:-:S13]  /*14d0*/  ISETP.GT.AND P0, PT, R8, R30, PT ;  /* 0x0000001e0800720c */ /* 0x000fda0003f04270 */
        /* <DEDUP_REMOVED lines=8> */
.L_x_40:
[----:B------:R-:W-:Y:S05]  /*1560*/  BSYNC.RECONVERGENT B1 ;  /* 0x0000000000017941 */ /* 0x000fea0003800200 */
.L_x_39:
[----:B------:R-:W-:Y:S01]  /*1570*/  @!P3 STS [R24+0x10], R23 ;  /* 0x000010171800b388 */ /* 0x000fe20000000800 */
[----:B------:R-:W-:Y:S01]  /*1580*/  BAR.SYNC.DEFER_BLOCKING 0x0 ;  /* 0x0000000000007b1d */ /* 0x000fe20000010000 */
[----:B------:R-:W-:-:S04]  /*1590*/  ISETP.GE.AND P0, PT, R35, 0x10, PT ;  /* 0x000000102300780c */ /* 0x000fc80003f06270 */
[----:B------:R-:W-:-:S06]  /*15a0*/  SEL R21, R30, R23, !P0 ;  /* 0x000000171e157207 */ /* 0x000fcc0004000000 */
[----:B------:R-:W-:Y:S04]  /*15b0*/  SHFL.UP PT, R21, R21, 0x1, RZ ;  /* 0x0420000015157989 */ /* 0x000fe800000e00ff */
[----:B------:R-:W0:Y:S02]  /*15c0*/  LDS.128 R8, [UR4+0x10] ;  /* 0x00001004ff087984 */ /* 0x000e240008000c00 */
        /* <DEDUP_REMOVED lines=11> */
.L_x_41:
[----:B------:R-:W-:Y:S01]  /*1680*/  VIMNMX R9, PT, PT, R28, 0x1, !PT ;  /* 0x000000011c097848 */ /* 0x000fe20007fe0100 */
[----:B------:R-:W-:-:S03]  /*1690*/  IMAD.MOV.U32 R23, RZ, RZ, R10 ;  /* 0x000000ffff177224 */ /* 0x000fc600078e000a */
        /* <DEDUP_REMOVED lines=9> */
.L_x_42:
[----:B------:R-:W-:Y:S01]  /*1730*/  VIMNMX R10, PT, PT, R23, 0x1, !PT ;  /* 0x00000001170a7848 */ /* 0x000fe20007fe0100 */
[----:B------:R-:W-:Y:S01]  /*1740*/  IMAD.MOV.U32 R9, RZ, RZ, R11 ;  /* 0x000000ffff097224 */ /* 0x000fe200078e000b */
[----:B------:R-:W-:Y:S02]  /*1750*/  ISETP.NE.AND P0, PT, R22, 0x2, PT ;  /* 0x000000021600780c */ /* 0x000fe40003f05270 */
[----:B------:R-:W-:Y:S02]  /*1760*/  ISETP.GT.AND P3, PT, R10, R11, PT ;  /* 0x0000000b0a00720c */ /* 0x000fe40003f64270 */
[----:B------:R-:W-:Y:S02]  /*1770*/  ISETP.NE.AND P1, PT, R22, 0x3, PT ;  /* 0x000000031600780c */ /* 0x000fe40003f25270 */
[----:B------:R-:W-:Y:S02]  /*1780*/  ISETP.GE.U32.AND P2, PT, R37, 0x20, PT ;  /* 0x000000202500780c */ /* 0x000fe40003f46070 */
[----:B------:R-:W-:-:S07]  /*1790*/  SEL R8, R28, R8, !P0 ;  /* 0x000000081c087207 */ /* 0x000fce0004000000 */
        /* <DEDUP_REMOVED lines=8> */
.L_x_43:
[----:B------:R-:W-:Y:S01]  /*1820*/  BSSY.RECONVERGENT B1, `(.L_x_44) ;  /* 0x0000012000017945 */ /* 0x000fe20003800200 */
[----:B------:R-:W-:-:S03]  /*1830*/  SEL R23, R23, R8, !P1 ;  /* 0x0000000817177207 */ /* 0x000fc60004800000 */
[----:B------:R-:W-:Y:S05]  /*1840*/  @!P2 BRA `(.L_x_45) ;  /* 0x00000000003ca947 */ /* 0x000fea0003800000 */
[----:B------:R-:W-:Y:S01]  /*1850*/  VIMNMX R8, PT, PT, R23, 0x1, !PT ;  /* 0x0000000117087848 */ /* 0x000fe20007fe0100 */
[----:B------:R-:W-:Y:S01]  /*1860*/  BSSY.RECONVERGENT B2, `(.L_x_46) ;  /* 0x000000c000027945 */ /* 0x000fe20003800200 */
[----:B------:R-:W-:Y:S02]  /*1870*/  ISETP.NE.AND P3, PT, R35, RZ, PT ;  /* 0x000000ff2300720c */ /* 0x000fe40003f65270 */
        /* <DEDUP_REMOVED lines=10> */
.L_x_47:
[----:B------:R-:W-:Y:S05]  /*1920*/  BSYNC.RECONVERGENT B2 ;  /* 0x0000000000027941 */ /* 0x000fea0003800200 */
.L_x_46:
[----:B------:R-:W-:-:S07]  /*1930*/  SEL R21, R23, R8, !P3 ;  /* 0x0000000817157207 */ /* 0x000fce0005800000 */
.L_x_45:
[----:B------:R-:W-:Y:S05]  /*1940*/  BSYNC.RECONVERGENT B1 ;  /* 0x0000000000017941 */ /* 0x000fea0003800200 */
.L_x_44:
[----:B------:R-:W-:Y:S01]  /*1950*/  ISETP.NE.AND P0, PT, R37, RZ, PT ;  /* 0x000000ff2500720c */ /* 0x000fe20003f05270 */
[----:B------:R-:W-:Y:S01]  /*1960*/  BSSY.RECONVERGENT B1, `(.L_x_48) ;  /* 0x000000e000017945 */ /* 0x000fe20003800200 */
[----:B------:R-:W-:-:S11]  /*1970*/  IMAD.MOV.U32 R11, RZ, RZ, R26 ;  /* 0x000000ffff0b7224 */ /* 0x000fd600078e001a */
[----:B------:R-:W-:Y:S05]  /*1980*/  @!P0 BRA `(.L_x_49) ;  /* 0x00000000002c8947 */ /* 0x000fea0003800000 */
[----:B------:R-:W-:-:S04]  /*1990*/  VIMNMX R11, PT, PT, R21, 0x1, !PT ;  /* 0x00000001150b7848 */ /* 0x000fc80007fe0100 */
        /* <DEDUP_REMOVED lines=10> */
.L_x_49:
[----:B------:R-:W-:Y:S05]  /*1a40*/  BSYNC.RECONVERGENT B1 ;  /* 0x0000000000017941 */ /* 0x000fea0003800200 */
.L_x_48:
        /* <DEDUP_REMOVED lines=12> */
.L_x_51:
[----:B------:R-:W-:Y:S05]  /*1b10*/  BSYNC.RECONVERGENT B1 ;  /* 0x0000000000017941 */ /* 0x000fea0003800200 */
.L_x_50:
[----:B------:R-:W-:Y:S01]  /*1b20*/  VIMNMX R8, PT, PT, R21, 0x1, !PT ;  /* 0x0000000115087848 */ /* 0x000fe20007fe0100 */
[----:B------:R-:W-:Y:S01]  /*1b30*/  BSSY.RECONVERGENT B1, `(.L_x_52) ;  /* 0x000000b000017945 */ /* 0x000fe20003800200 */
[----:B------:R-:W-:Y:S02]  /*1b40*/  IMAD.MOV.U32 R10, RZ, RZ, R17 ;  /* 0x000000ffff0a7224 */ /* 0x000fe400078e0011 */
[----:B------:R-:W-:-:S13]  /*1b50*/  ISETP.GT.AND P0, PT, R8, R17, PT ;  /* 0x000000110800720c */ /* 0x000fda0003f04270 */
        /* <DEDUP_REMOVED lines=8> */
.L_x_53:
[----:B------:R-:W-:Y:S05]  /*1be0*/  BSYNC.RECONVERGENT B1 ;  /* 0x0000000000017941 */ /* 0x000fea0003800200 */
.L_x_52:
        /* <DEDUP_REMOVED lines=12> */
.L_x_55:
[----:B------:R-:W-:Y:S05]  /*1cb0*/  BSYNC.RECONVERGENT B1 ;  /* 0x0000000000017941 */ /* 0x000fea0003800200 */
.L_x_54:
        /* <DEDUP_REMOVED lines=12> */
.L_x_57:
[----:B------:R-:W-:Y:S05]  /*1d80*/  BSYNC.RECONVERGENT B1 ;  /* 0x0000000000017941 */ /* 0x000fea0003800200 */
.L_x_56:
        /* <DEDUP_REMOVED lines=12> */
.L_x_59:
[----:B------:R-:W-:Y:S05]  /*1e50*/  BSYNC.RECONVERGENT B1 ;  /* 0x0000000000017941 */ /* 0x000fea0003800200 */
.L_x_58:
        /* <DEDUP_REMOVED lines=12> */
.L_x_61:
[----:B------:R-:W-:Y:S05]  /*1f20*/  BSYNC.RECONVERGENT B1 ;  /* 0x0000000000017941 */ /* 0x000fea0003800200 */
.L_x_60:
        /* <DEDUP_REMOVED lines=12> */
.L_x_63:
[----:B------:R-:W-:Y:S05]  /*1ff0*/  BSYNC.RECONVERGENT B1 ;  /* 0x0000000000017941 */ /* 0x000fea0003800200 */
.L_x_62:
        /* <DEDUP_REMOVED lines=12> */
.L_x_65:
[----:B------:R-:W-:Y:S05]  /*20c0*/  BSYNC.RECONVERGENT B1 ;  /* 0x0000000000017941 */ /* 0x000fea0003800200 */
.L_x_64:
        /* <DEDUP_REMOVED lines=12> */
.L_x_67:
[----:B------:R-:W-:Y:S05]  /*2190*/  BSYNC.RECONVERGENT B1 ;  /* 0x0000000000017941 */ /* 0x000fea0003800200 */
.L_x_66:
        /* <DEDUP_REMOVED lines=12> */
.L_x_69:
[----:B------:R-:W-:Y:S05]  /*2260*/  BSYNC.RECONVERGENT B1 ;  /* 0x0000000000017941 */ /* 0x000fea0003800200 */
.L_x_68:
        /* <DEDUP_REMOVED lines=12> */
.L_x_71:
[----:B------:R-:W-:Y:S05]  /*2330*/  BSYNC.RECONVERGENT B1 ;  /* 0x0000000000017941 */ /* 0x000fea0003800200 */
.L_x_70:
        /* <DEDUP_REMOVED lines=12> */
.L_x_73:
[----:B------:R-:W-:Y:S05]  /*2400*/  BSYNC.RECONVERGENT B1 ;  /* 0x0000000000017941 */ /* 0x000fea0003800200 */
.L_x_72:
        /* <DEDUP_REMOVED lines=12> */
.L_x_75:
[----:B------:R-:W-:Y:S05]  /*24d0*/  BSYNC.RECONVERGENT B1 ;  /* 0x0000000000017941 */ /* 0x000fea0003800200 */
.L_x_74:
[----:B------:R-:W-:Y:S01]  /*24e0*/  VIMNMX R3, PT, PT, R23, 0x1, !PT ;  /* 0x0000000117037848 */ /* 0x000fe20007fe0100 */
[----:B------:R-:W-:Y:S01]  /*24f0*/  BSSY.RECONVERGENT B1, `(.L_x_76) ;  /* 0x000000c000017945 */ /* 0x000fe20003800200 */
[----:B------:R-:W-:Y:S01]  /*2500*/  ISETP.NE.AND P2, PT, R37, RZ, PT ;  /* 0x000000ff2500720c */ /* 0x000fe20003f45270 */
[----:B------:R-:W-:Y:S01]  /*2510*/  IMAD.MOV.U32 R25, RZ, RZ, R0 ;  /* 0x000000ffff197224 */ /* 0x000fe200078e0000 */
        /* <DEDUP_REMOVED lines=9> */
.L_x_77:
[----:B------:R-:W-:Y:S05]  /*25b0*/  BSYNC.RECONVERGENT B1 ;  /* 0x0000000000017941 */ /* 0x000fea0003800200 */
.L_x_76:
[----:B------:R-:W-:Y:S05]  /*25c0*/  @P2 BRA `(.L_x_78) ;  /* 0x00000034006c2947 */ /* 0x000fea0003800000 */
[----:B------:R-:W0:Y:S01]  /*25d0*/  LDC.64 R2, c[0x0][0x390] ;  /* 0x0000e400ff027b82 */ /* 0x000e220000000a00 */
[----:B------:R-:W-:-:S05]  /*25e0*/  IMAD.MOV.U32 R8, RZ, RZ, 0x65 ;  /* 0x00000065ff087424 */ /* 0x000fca00078e00ff */
[----:B0-----:R0:W-:Y:S01]  /*25f0*/  ST.E.64.STRONG.GPU desc[UR10][R2.64+0x100], R8 ;  /* 0x0001000802007985 */ /* 0x0011e2000c10fb0a */
[----:B------:R-:W-:Y:S05]  /*2600*/  BRA `(.L_x_78) ;  /* 0x00000034005c7947 */ /* 0x000fea0003800000 */
.L_x_2:
        /* <DEDUP_REMOVED lines=12> */
.L_x_80:
[----:B------:R-:W-:Y:S05]  /*26d0*/  BSYNC.RECONVERGENT B1 ;  /* 0x0000000000017941 */ /* 0x000fea0003800200 */
.L_x_79:
        /* <DEDUP_REMOVED lines=12> */
.L_x_82:
[----:B------:R-:W-:Y:S05]  /*27a0*/  BSYNC.RECONVERGENT B1 ;  /* 0x0000000000017941 */ /* 0x000fea0003800200 */
.L_x_81:
        /* <DEDUP_REMOVED lines=12> */
.L_x_84:
[----:B------:R-:W-:Y:S05]  /*2870*/  BSYNC.RECONVERGENT B1 ;  /* 0x0000000000017941 */ /* 0x000fea0003800200 */
.L_x_83:
        /* <DEDUP_REMOVED lines=12> */
.L_x_86:
[----:B------:R-:W-:Y:S05]  /*2940*/  BSYNC.RECONVERGENT B1 ;  /* 0x0000000000017941 */ /* 0x000fea0003800200 */
.L_x_85:
        /* <DEDUP_REMOVED lines=12> */
.L_x_88:
[----:B------:R-:W-:Y:S05]  /*2a10*/  BSYNC.RECONVERGENT B1 ;  /* 0x0000000000017941 */ /* 0x000fea0003800200 */
.L_x_87:
        /* <DEDUP_REMOVED lines=12> */
.L_x_90:
[----:B------:R-:W-:Y:S05]  /*2ae0*/  BSYNC.RECONVERGENT B1 ;  /* 0x0000000000017941 */ /* 0x000fea0003800200 */
.L_x_89:
        /* <DEDUP_REMOVED lines=12> */
.L_x_92:
[----:B------:R-:W-:Y:S05]  /*2bb0*/  BSYNC.RECONVERGENT B1 ;  /* 0x0000000000017941 */ /* 0x000fea0003800200 */
.L_x_91:
        /* <DEDUP_REMOVED lines=12> */
.L_x_94:
[----:B------:R-:W-:Y:S05]  /*2c80*/  BSYNC.RECONVERGENT B1 ;  /* 0x0000000000017941 */ /* 0x000fea0003800200 */
.L_x_93:
        /* <DEDUP_REMOVED lines=12> */
.L_x_96:
[----:B------:R-:W-:Y:S05]  /*2d50*/  BSYNC.RECONVERGENT B1 ;  /* 0x0000000000017941 */ /* 0x000fea0003800200 */
.L_x_95:
        /* <DEDUP_REMOVED lines=12> */
.L_x_98:
[----:B------:R-:W-:Y:S05]  /*2e20*/  BSYNC.RECONVERGENT B1 ;  /* 0x0000000000017941 */ /* 0x000fea0003800200 */
.L_x_97:
        /* <DEDUP_REMOVED lines=12> */
.L_x_100:
[----:B------:R-:W-:Y:S05]  /*2ef0*/  BSYNC.RECONVERGENT B1 ;  /* 0x0000000000017941 */ /* 0x000fea0003800200 */
.L_x_99:
        /* <DEDUP_REMOVED lines=12> */
.L_x_102:
[----:B------:R-:W-:Y:S05]  /*2fc0*/  BSYNC.RECONVERGENT B1 ;  /* 0x0000000000017941 */ /* 0x000fea0003800200 */
.L_x_101:
        /* <DEDUP_REMOVED lines=12> */
.L_x_104:
[----:B------:R-:W-:Y:S05]  /*3090*/  BSYNC.RECONVERGENT B1 ;  /* 0x0000000000017941 */ /* 0x000fea0003800200 */
.L_x_103:
        /* <DEDUP_REMOVED lines=12> */
.L_x_106:
[----:B------:R-:W-:Y:S05]  /*3160*/  BSYNC.RECONVERGENT B1 ;  /* 0x0000000000017941 */ /* 0x000fea0003800200 */
.L_x_105:
        /* <DEDUP_REMOVED lines=14> */
.L_x_108:
[----:B------:R-:W-:Y:S05]  /*3250*/  BSYNC.RECONVERGENT B1 ;  /* 0x0000000000017941 */ /* 0x000fea0003800200 */
.L_x_107:
        /* <DEDUP_REMOVED lines=15> */
.L_x_110:
[----:B------:R-:W-:Y:S05]  /*3350*/  BSYNC.RECONVERGENT B1 ;  /* 0x0000000000017941 */ /* 0x000fea0003800200 */
.L_x_109:
        /* <DEDUP_REMOVED lines=15> */
.L_x_112:
[----:B------:R-:W-:Y:S05]  /*3450*/  BSYNC.RECONVERGENT B1 ;  /* 0x0000000000017941 */ /* 0x000fea0003800200 */
.L_x_111:
        /* <DEDUP_REMOVED lines=15> */
.L_x_114:
[----:B------:R-:W-:Y:S05]  /*3550*/  BSYNC.RECONVERGENT B1 ;  /* 0x0000000000017941 */ /* 0x000fea0003800200 */
.L_x_113:
        /* <DEDUP_REMOVED lines=16> */
.L_x_116:
[----:B------:R-:W-:Y:S05]  /*3660*/  BSYNC.RECONVERGENT B1 ;  /* 0x0000000000017941 */ /* 0x000fea0003800200 */
.L_x_115:
        /* <DEDUP_REMOVED lines=17> */
.L_x_117:
        /* <DEDUP_REMOVED lines=11> */
.L_x_118:
        /* <DEDUP_REMOVED lines=15> */
.L_x_119:
[----:B------:R-:W-:Y:S01]  /*3920*/  SEL R8, R9, R8, !P1 ;  /* 0x0000000809087207 */ /* 0x000fe20004800000 */
[----:B------:R-:W-:Y:S06]  /*3930*/  @!P2 BRA `(.L_x_120) ;  /* 0x000000000040a947 */ /* 0x000fec0003800000 */
        /* <DEDUP_REMOVED lines=13> */
.L_x_122:
[----:B------:R-:W-:Y:S05]  /*3a10*/  BSYNC.RECONVERGENT B1 ;  /* 0x0000000000017941 */ /* 0x000fea0003800200 */
.L_x_121:
[----:B------:R-:W-:Y:S01]  /*3a20*/  SEL R30, R8, R9, !P3 ;  /* 0x00000009081e7207 */ /* 0x000fe20005800000 */
[----:B------:R-:W-:Y:S06]  /*3a30*/  BRA `(.L_x_123) ;  /* 0x0000001000f07947 */ /* 0x000fec0003800000 */
.L_x_120:
[----:B------:R-:W0:Y:S01]  /*3a40*/  LDC.64 R8, c[0x0][0x390] ;  /* 0x0000e400ff087b82 */ /* 0x000e220000000a00 */
[----:B------:R-:W-:Y:S01]  /*3a50*/  ISETP.NE.AND P0, PT, R37, RZ, PT ;  /* 0x000000ff2500720c */ /* 0x000fe20003f05270 */
[----:B------:R-:W-:Y:S01]  /*3a60*/  IMAD.U32 R33, RZ, RZ, UR6 ;  /* 0x00000006ff217e24 */ /* 0x000fe2000f8e00ff */
[----:B------:R-:W-:-:S05]  /*3a70*/  LOP3.LUT R23, RZ, R37, RZ, 0x33, !PT ;  /* 0x00000025ff177212 */ /* 0x000fca00078e33ff */
[----:B------:R-:W1:Y:S01]  /*3a80*/  LDC R27, c[0x0][0x370] ;  /* 0x0000dc00ff1b7b82 */ /* 0x000e620000000800 */
[----:B------:R-:W-:-:S05]  /*3a90*/  VIADD R23, R23, UR6 ;  /* 0x0000000617177c36 */ /* 0x000fca0008000000 */
[----:B------:R-:W-:Y:S01]  /*3aa0*/  @!P0 IMAD.MOV.U32 R28, RZ, RZ, 0x64 ;  /* 0x00000064ff1c8424 */ /* 0x000fe200078e00ff */
[----:B------:R2:W-:Y:S01]  /*3ab0*/  @!P0 STS [UR4+0xc], R29 ;  /* 0x00000c1dff008988 */ /* 0x0005e20008000804 */
[----:B0-----:R-:W-:-:S05]  /*3ac0*/  IMAD.WIDE R32, R33, 0x8, R8 ;  /* 0x0000000821207825 */ /* 0x001fca00078e0208 */
[----:B------:R2:W-:Y:S01]  /*3ad0*/  @!P0 ST.E.64.STRONG.GPU desc[UR10][R32.64+0x100], R28 ;  /* 0x0001001c20008985 */ /* 0x0005e2000c10fb0a */
[----:B-1----:R-:W-:-:S13]  /*3ae0*/  ISETP.GT.U32.AND P1, PT, R27, 0x1f3, PT ;  /* 0x000001f31b00780c */ /* 0x002fda0003f24070 */
[----:B--2---:R-:W-:Y:S05]  /*3af0*/  @P1 BRA `(.L_x_124) ;  /* 0x0000000000081947 */ /* 0x004fea0003800000 */
[----:B------:R0:W-:Y:S06]  /*3b00*/  MEMBAR.SC.CTA ;  /* 0x0000000000007992 */ /* 0x0001ec0000000000 */
[----:B0-----:R-:W-:Y:S05]  /*3b10*/  BRA `(.L_x_125) ;  /* 0x0000000000087947 */ /* 0x001fea0003800000 */
.L_x_124:
[----:B------:R-:W-:Y:S05]  /*3b20*/  NANOSLEEP 0x1c2 ;  /* 0x000001c20000795d */ /* 0x000fea0003800000 */
[----:B------:R-:W-:Y:S01]  /*3b30*/  NOP ;  /* 0x0000000000007918 */ /* 0x000fe20000000000 */
.L_x_125:
[----:B------:R-:W-:-:S05]  /*3b40*/  IMAD.WIDE R8, R23, 0x8, R8 ;  /* 0x0000000817087825 */ /* 0x000fca00078e0208 */
[----:B------:R-:W2:Y:S01]  /*3b50*/  LD.E.64.STRONG.GPU R10, desc[UR10][R8.64+0x100] ;  /* 0x0001000a080a7980 */ /* 0x000ea2000c10fb00 */
[----:B------:R-:W-:Y:S01]  /*3b60*/  UMOV UR5, 0xffffffff ;  /* 0xffffffff00057882 */ /* 0x000fe20000000000 */
[----:B--2---:R-:W-:Y:S02]  /*3b70*/  ISETP.NE.AND P0, PT, R10, 0x63, PT ;  /* 0x000000630a00780c */ /* 0x004fe40003f05270 */
[----:B------:R-:W-:Y:S11]  /*3b80*/  BRA.DIV UR5, `(.L_x_126) ;  /* 0x0000008205f87947 */ /* 0x000ff6000b800000 */
[----:B------:R-:W-:-:S13]  /*3b90*/  VOTE.ANY P0, !P0 ;  /* 0x0000000000ff7806 */ /* 0x000fda0004000100 */
.L_x_414:
[----:B------:R-:W-:Y:S05]  /*3ba0*/  @!P0 BRA `(.L_x_127) ;  /* 0x0000000000308947 */ /* 0x000fea0003800000 */
.L_x_131:
[----:B------:R-:W-:Y:S05]  /*3bb0*/  YIELD ;  /* 0x0000000000007946 */ /* 0x000fea0003800000 */
[----:B------:R-:W-:Y:S05]  /*3bc0*/  @P1 BRA `(.L_x_128) ;  /* 0x0000000000081947 */ /* 0x000fea0003800000 */
[----:B------:R0:W-:Y:S06]  /*3bd0*/  MEMBAR.SC.CTA ;  /* 0x0000000000007992 */ /* 0x0001ec0000000000 */
[----:B0-----:R-:W-:Y:S05]  /*3be0*/  BRA `(.L_x_129) ;  /* 0x0000000000087947 */ /* 0x001fea0003800000 */
.L_x_128:
[----:B------:R-:W-:Y:S05]  /*3bf0*/  NANOSLEEP 0x15e ;  /* 0x0000015e0000795d */ /* 0x000fea0003800000 */
[----:B------:R-:W-:Y:S01]  /*3c00*/  NOP ;  /* 0x0000000000007918 */ /* 0x000fe20000000000 */
.L_x_129:
[----:B------:R-:W2:Y:S01]  /*3c10*/  LD.E.64.STRONG.GPU R10, desc[UR10][R8.64+0x100] ;  /* 0x0001000a080a7980 */ /* 0x000ea2000c10fb00 */
[----:B------:R-:W-:Y:S01]  /*3c20*/  UMOV UR5, 0xffffffff ;  /* 0xffffffff00057882 */ /* 0x000fe20000000000 */
[----:B--2---:R-:W-:Y:S02]  /*3c30*/  ISETP.NE.AND P0, PT, R10, 0x63, PT ;  /* 0x000000630a00780c */ /* 0x004fe40003f05270 */
[----:B------:R-:W-:Y:S11]  /*3c40*/  BRA.DIV UR5, `(.L_x_130) ;  /* 0x0000008205e87947 */ /* 0x000ff6000b800000 */
[----:B------:R-:W-:-:S13]  /*3c50*/  VOTE.ANY P0, !P0 ;  /* 0x0000000000ff7806 */ /* 0x000fda0004000100 */
.L_x_417:
[----:B------:R-:W-:Y:S05]  /*3c60*/  @P0 BRA `(.L_x_131) ;  /* 0xfffffffc00d00947 */ /* 0x000fea000383ffff */
.L_x_127:
[----:B------:R-:W-:Y:S01]  /*3c70*/  UMOV UR5, 0xffffffff ;  /* 0xffffffff00057882 */ /* 0x000fe20000000000 */
[----:B------:R-:W-:Y:S02]  /*3c80*/  ISETP.NE.AND P0, PT, R10, 0x65, PT ;  /* 0x000000650a00780c */ /* 0x000fe40003f05270 */
[----:B------:R-:W-:Y:S11]  /*3c90*/  BRA.DIV UR5, `(.L_x_132) ;  /* 0x0000008205f47947 */ /* 0x000ff6000b800000 */
[----:B------:R-:W0:Y:S01]  /*3ca0*/  S2R R8, SR_GEMASK ;  /* 0x0000000000087919 */ /* 0x000e220000003c00 */
[----:B------:R-:W-:-:S04]  /*3cb0*/  VOTE.ANY R22, PT, !P0 ;  /* 0x0000000000167806 */ /* 0x000fc800040e0100 */
[----:B0-----:R-:W-:-:S05]  /*3cc0*/  LOP3.LUT R22, R22, 0x80000000, R8, 0xec, !PT ;  /* 0x8000000016167812 */ /* 0x001fca00078eec08 */
[----:B------:R-:W-:-:S05]  /*3cd0*/  VIADD R9, R22, 0xffffffff ;  /* 0xffffffff16097836 */ /* 0x000fca0000000000 */
[----:B------:R-:W-:-:S06]  /*3ce0*/  LOP3.LUT R9, R22, R9, RZ, 0xc, !PT ;  /* 0x0000000916097212 */ /* 0x000fcc00078e0cff */
[----:B------:R-:W0:Y:S02]  /*3cf0*/  POPC R9, R9 ;  /* 0x0000000900097309 */ /* 0x000e240000000000 */
[----:B0-----:R0:W1:Y:S02]  /*3d00*/  SHFL.DOWN PT, R24, R11, 0x1, R9 ;  /* 0x082000000b187989 */ /* 0x00106400000e0009 */
.L_x_421:
[----:B------:R-:W-:Y:S01]  /*3d10*/  ISETP.GE.AND P0, PT, R35, R9, PT ;  /* 0x000000092300720c */ /* 0x000fe20003f06270 */
[----:B------:R-:W-:Y:S01]  /*3d20*/  BSSY.RECONVERGENT B1, `(.L_x_133) ;  /* 0x000000e000017945 */ /* 0x000fe20003800200 */
[----:B------:R-:W-:-:S11]  /*3d30*/  IMAD.MOV.U32 R21, RZ, RZ, R11 ;  /* 0x000000ffff157224 */ /* 0x000fd600078e000b */
[----:B------:R-:W-:Y:S05]  /*3d40*/  @P0 BRA `(.L_x_134) ;  /* 0x00000000002c0947 */ /* 0x000fea0003800000 */
[----:B-1----:R-:W-:Y:S01]  /*3d50*/  VIMNMX R8, PT, PT, R24, 0x1, !PT ;  /* 0x0000000118087848 */ /* 0x002fe20007fe0100 */
        /* <DEDUP_REMOVED lines=10> */
.L_x_134:
[----:B------:R-:W-:Y:S05]  /*3e00*/  BSYNC.RECONVERGENT B1 ;  /* 0x0000000000017941 */ /* 0x000fea0003800200 */
.L_x_133:
[----:B------:R-:W-:-:S03]  /*3e10*/  UMOV UR5, 0xffffffff ;  /* 0xffffffff00057882 */ /* 0x000fc60000000000 */
[----:B------:R-:W-:Y:S05]  /*3e20*/  BRA.DIV UR5, `(.L_x_135) ;  /* 0x0000008205e07947 */ /* 0x000fea000b800000 */
[----:B------:R2:W3:Y:S02]  /*3e30*/  SHFL.DOWN PT, R8, R21, 0x2, R9 ;  /* 0x0840000015087989 */ /* 0x0004e400000e0009 */
.L_x_424:
[----:B0-----:R-:W-:Y:S01]  /*3e40*/  VIADD R11, R35, 0x2 ;  /* 0x00000002230b7836 */ /* 0x001fe20000000000 */
[----:B------:R-:W-:Y:S04]  /*3e50*/  BSSY.RECONVERGENT B1, `(.L_x_136) ;  /* 0x000000f000017945 */ /* 0x000fe80003800200 */
[----:B------:R-:W-:Y:S01]  /*3e60*/  ISETP.GT.AND P0, PT, R11, R9, PT ;  /* 0x000000090b00720c */ /* 0x000fe20003f04270 */
[----:B------:R-:W-:-:S12]  /*3e70*/  IMAD.MOV.U32 R11, RZ, RZ, R21 ;  /* 0x000000ffff0b7224 */ /* 0x000fd800078e0015 */
[----:B------:R-:W-:Y:S05]  /*3e80*/  @P0 BRA `(.L_x_137) ;  /* 0x00000000002c0947 */ /* 0x000fea0003800000 */
[----:B---3--:R-:W-:Y:S01]  /*3e90*/  VIMNMX R22, PT, PT, R8, 0x1, !PT ;  /* 0x0000000108167848 */ /* 0x008fe20007fe0100 */
        /* <DEDUP_REMOVED lines=10> */
.L_x_137:
[----:B------:R-:W-:Y:S05]  /*3f40*/  BSYNC.RECONVERGENT B1 ;  /* 0x0000000000017941 */ /* 0x000fea0003800200 */
.L_x_136:
[----:B------:R-:W-:-:S03]  /*3f50*/  UMOV UR5, 0xffffffff ;  /* 0xffffffff00057882 */ /* 0x000fc60000000000 */
[----:B------:R-:W-:Y:S05]  /*3f60*/  BRA.DIV UR5, `(.L_x_138) ;  /* 0x0000008205b07947 */ /* 0x000fea000b800000 */
[----:B---3--:R0:W3:Y:S02]  /*3f70*/  SHFL.DOWN PT, R8, R11, 0x4, R9 ;  /* 0x088000000b087989 */ /* 0x0080e400000e0009 */
.L_x_427:
[----:B--2---:R-:W-:Y:S01]  /*3f80*/  VIADD R21, R35, 0x4 ;  /* 0x0000000423157836 */ /* 0x004fe20000000000 */
        /* <DEDUP_REMOVED lines=8> */
[C---:B------:R-:W-:Y:S01]  /*4010*/  VIADD R21, R8.reuse, 0xffffffff ;  /* 0xffffffff08157836 */ /* 0x040fe20000000000 */
[----:B------:R-:W-:-:S04]  /*4020*/  ISETP.GT.AND P2, PT, R8, 0x1, PT ;  /* 0x000000010800780c */ /* 0x000fc80003f44270 */
[----:B------:R-:W-:-:S13]  /*4030*/  ISETP.GT.AND P0, PT, R21, R11, P2 ;  /* 0x0000000b1500720c */ /* 0x000fda0001704270 */
[----:B------:R-:W-:-:S04]  /*4040*/  @!P0 ISETP.NE.AND P1, PT, R11, R21, PT ;  /* 0x000000150b00820c */ /* 0x000fc80003f25270 */
[----:B------:R-:W-:-:S04]  /*4050*/  @!P0 SEL R8, R21, RZ, !P1 ;  /* 0x000000ff15088207 */ /* 0x000fc80004800000 */
[----:B------:R-:W-:-:S07]  /*4060*/  @!P0 SEL R21, R8, RZ, P2 ;  /* 0x000000ff08158207 */ /* 0x000fce0001000000 */
.L_x_140:
[----:B------:R-:W-:Y:S05]  /*4070*/  BSYNC.RECONVERGENT B1 ;  /* 0x0000000000017941 */ /* 0x000fea0003800200 */
.L_x_139:
[----:B------:R-:W-:-:S03]  /*4080*/  UMOV UR5, 0xffffffff ;  /* 0xffffffff00057882 */ /* 0x000fc60000000000 */
[----:B------:R-:W-:Y:S05]  /*4090*/  BRA.DIV UR5, `(.L_x_141) ;  /* 0x0000008205887947 */ /* 0x000fea000b800000 */
[----:B---3--:R2:W3:Y:S02]  /*40a0*/  SHFL.DOWN PT, R8, R21, 0x8, R9 ;  /* 0x0900000015087989 */ /* 0x0084e400000e0009 */
.L_x_430:
[----:B------:R-:W-:Y:S01]  /*40b0*/  VIADD R37, R35, 0x8 ;  /* 0x0000000823257836 */ /* 0x000fe20000000000 */
[----:B------:R-:W-:Y:S01]  /*40c0*/  BSSY.RECONVERGENT B1, `(.L_x_142) ;  /* 0x000000e000017945 */ /* 0x000fe20003800200 */
[----:B0-----:R-:W-:-:S03]  /*40d0*/  IMAD.MOV.U32 R11, RZ, RZ, R21 ;  /* 0x000000ffff0b7224 */ /* 0x001fc600078e0015 */
[----:B------:R-:W-:-:S13]  /*40e0*/  ISETP.GT.AND P0, PT, R37, R9, PT ;  /* 0x000000092500720c */ /* 0x000fda0003f04270 */
        /* <DEDUP_REMOVED lines=11> */
.L_x_143:
[----:B------:R-:W-:Y:S05]  /*41a0*/  BSYNC.RECONVERGENT B1 ;  /* 0x0000000000017941 */ /* 0x000fea0003800200 */
.L_x_142:
[----:B------:R-:W-:-:S03]  /*41b0*/  UMOV UR5, 0xffffffff ;  /* 0xffffffff00057882 */ /* 0x000fc60000000000 */
[----:B------:R-:W-:Y:S05]  /*41c0*/  BRA.DIV UR5, `(.L_x_144) ;  /* 0x00000082055c7947 */ /* 0x000fea000b800000 */
[----:B---3--:R0:W3:Y:S02]  /*41d0*/  SHFL.DOWN PT, R8, R11, 0x10, R9 ;  /* 0x0a0000000b087989 */ /* 0x0080e400000e0009 */
.L_x_433:
[----:B-1----:R-:W1:Y:S01]  /*41e0*/  LDC.64 R24, c[0x0][0x390] ;  /* 0x0000e400ff187b82 */ /* 0x002e620000000a00 */
[----:B------:R-:W-:Y:S01]  /*41f0*/  VIADD R36, R35, 0x10 ;  /* 0x0000001023247836 */ /* 0x000fe20000000000 */
[----:B------:R-:W-:Y:S01]  /*4200*/  BSSY.RECONVERGENT B1, `(.L_x_145) ;  /* 0x0000010000017945 */ /* 0x000fe20003800200 */
[----:B------:R-:W-:Y:S01]  /*4210*/  ISETP.NE.AND P0, PT, R10, 0x65, PT ;  /* 0x000000650a00780c */ /* 0x000fe20003f05270 */
[----:B------:R-:W-:Y:S02]  /*4220*/  IMAD.MOV.U32 R28, RZ, RZ, R11 ;  /* 0x000000ffff1c7224 */ /* 0x000fe400078e000b */
[----:B------:R-:W-:Y:S02]  /*4230*/  ISETP.GT.AND P1, PT, R36, R9, PT ;  /* 0x000000092400720c */ /* 0x000fe40003f24270 */
[----:B-1----:R-:W-:-:S11]  /*4240*/  IADD3 R24, P3, PT, R24, 0x100, RZ ;  /* 0x0000010018187810 */ /* 0x002fd60007f7e0ff */
[----:B------:R-:W-:Y:S05]  /*4250*/  @P1 BRA `(.L_x_146) ;  /* 0x0000000000281947 */ /* 0x000fea0003800000 */
[----:B0-23--:R-:W-:Y:S01]  /*4260*/  VIMNMX R9, PT, PT, R8, 0x1, !PT ;  /* 0x0000000108097848 */ /* 0x00dfe20007fe0100 */
        /* <DEDUP_REMOVED lines=9> */
.L_x_146:
[----:B------:R-:W-:Y:S05]  /*4300*/  BSYNC.RECONVERGENT B1 ;  /* 0x0000000000017941 */ /* 0x000fea0003800200 */
.L_x_145:
[----:B------:R-:W-:Y:S01]  /*4310*/  UMOV UR5, 0xffffffff ;  /* 0xffffffff00057882 */ /* 0x000fe20000000000 */
[----:B------:R-:W-:Y:S02]  /*4320*/  IMAD.X R25, RZ, RZ, R25, P3 ;  /* 0x000000ffff197224 */ /* 0x000fe400018e0619 */
[----:B------:R-:W-:Y:S05]  /*4330*/  BRA.DIV UR5, `(.L_x_147) ;  /* 0x0000008205247947 */ /* 0x000fea000b800000 */
[----:B------:R-:W-:-:S13]  /*4340*/  VOTE.ALL P0, P0 ;  /* 0x0000000000ff7806 */ /* 0x000fda0000000000 */
.L_x_436:
[----:B------:R-:W-:Y:S05]  /*4350*/  @!P0 BRA `(.L_x_148) ;  /* 0x00000008002c8947 */ /* 0x000fea0003800000 */
.L_x_173:
[----:B0-23--:R-:W-:-:S05]  /*4360*/  IMAD.WIDE R8, R23, 0x8, R24 ;  /* 0x0000000817087825 */ /* 0x00dfca00078e0218 */
[----:B------:R-:W2:Y:S01]  /*4370*/  LD.E.64.STRONG.GPU R10, desc[UR10][R8.64+-0x100] ;  /* 0xffff000a080a7980 */ /* 0x000ea2000c10fb00 */
[----:B------:R-:W-:Y:S05]  /*4380*/  YIELD ;  /* 0x0000000000007946 */ /* 0x000fea0003800000 */
[----:B------:R-:W-:Y:S01]  /*4390*/  UMOV UR5, 0xffffffff ;  /* 0xffffffff00057882 */ /* 0x000fe20000000000 */
[----:B--2---:R-:W-:Y:S02]  /*43a0*/  ISETP.NE.AND P0, PT, R10, 0x63, PT ;  /* 0x000000630a00780c */ /* 0x004fe40003f05270 */
[----:B------:R-:W-:Y:S11]  /*43b0*/  BRA.DIV UR5, `(.L_x_149) ;  /* 0x0000008205207947 */ /* 0x000ff6000b800000 */
[----:B------:R-:W-:-:S13]  /*43c0*/  VOTE.ANY P0, !P0 ;  /* 0x0000000000ff7806 */ /* 0x000fda0004000100 */
.L_x_439:
[----:B------:R-:W-:Y:S05]  /*43d0*/  @!P0 BRA `(.L_x_150) ;  /* 0x0000000000348947 */ /* 0x000fea0003800000 */
[----:B------:R-:W-:-:S13]  /*43e0*/  ISETP.GT.U32.AND P1, PT, R27, 0x1f3, PT ;  /* 0x000001f31b00780c */ /* 0x000fda0003f24070 */
.L_x_154:
[----:B------:R-:W-:Y:S05]  /*43f0*/  YIELD ;  /* 0x0000000000007946 */ /* 0x000fea0003800000 */
[----:B------:R-:W-:Y:S05]  /*4400*/  @P1 BRA `(.L_x_151) ;  /* 0x0000000000081947 */ /* 0x000fea0003800000 */
[----:B------:R0:W-:Y:S06]  /*4410*/  MEMBAR.SC.CTA ;  /* 0x0000000000007992 */ /* 0x0001ec0000000000 */
[----:B0-----:R-:W-:Y:S05]  /*4420*/  BRA `(.L_x_152) ;  /* 0x0000000000087947 */ /* 0x001fea0003800000 */
.L_x_151:
[----:B------:R-:W-:Y:S05]  /*4430*/  NANOSLEEP 0x15e ;  /* 0x0000015e0000795d */ /* 0x000fea0003800000 */
[----:B------:R-:W-:Y:S01]  /*4440*/  NOP ;  /* 0x0000000000007918 */ /* 0x000fe20000000000 */
.L_x_152:
[----:B------:R-:W2:Y:S01]  /*4450*/  LD.E.64.STRONG.GPU R10, desc[UR10][R8.64+-0x100] ;  /* 0xffff000a080a7980 */ /* 0x000ea2000c10fb00 */
[----:B------:R-:W-:Y:S01]  /*4460*/  UMOV UR5, 0xffffffff ;  /* 0xffffffff00057882 */ /* 0x000fe20000000000 */
[----:B--2---:R-:W-:Y:S02]  /*4470*/  ISETP.NE.AND P0, PT, R10, 0x63, PT ;  /* 0x000000630a00780c */ /* 0x004fe40003f05270 */
[----:B------:R-:W-:Y:S11]  /*4480*/  BRA.DIV UR5, `(.L_x_153) ;  /* 0x00000082050c7947 */ /* 0x000ff6000b800000 */
[----:B------:R-:W-:-:S13]  /*4490*/  VOTE.ANY P0, !P0 ;  /* 0x0000000000ff7806 */ /* 0x000fda0004000100 */
.L_x_442:
[----:B------:R-:W-:Y:S05]  /*44a0*/  @P0 BRA `(.L_x_154) ;  /* 0xfffffffc00d00947 */ /* 0x000fea000383ffff */
.L_x_150:
        /* <DEDUP_REMOVED lines=10> */
.L_x_446:
[----:B------:R-:W-:Y:S01]  /*4550*/  ISETP.GE.AND P0, PT, R35, R9, PT ;  /* 0x000000092300720c */ /* 0x000fe20003f06270 */
[----:B------:R-:W-:Y:S01]  /*4560*/  BSSY.RECONVERGENT B1, `(.L_x_156) ;  /* 0x000000d000017945 */ /* 0x000fe20003800200 */
[----:B------:R-:W-:-:S11]  /*4570*/  IMAD.MOV.U32 R21, RZ, RZ, R11 ;  /* 0x000000ffff157224 */ /* 0x000fd600078e000b */
[----:B------:R-:W-:Y:S05]  /*4580*/  @P0 BRA `(.L_x_157) ;  /* 0x0000000000280947 */ /* 0x000fea0003800000 */
[----:B-1----:R-:W-:-:S04]  /*4590*/  VIMNMX R21, PT, PT, R8, 0x1, !PT ;  /* 0x0000000108157848 */ /* 0x002fc80007fe0100 */
[----:B------:R-:W-:Y:S01]  /*45a0*/  ISETP.GT.AND P0, PT, R21, R11, PT ;  /* 0x0000000b1500720c */ /* 0x000fe20003f04270 */
[----:B------:R-:W-:-:S12]  /*45b0*/  IMAD.MOV.U32 R21, RZ, RZ, R11 ;  /* 0x000000ffff157224 */ /* 0x000fd800078e000b */
[----:B------:R-:W-:Y:S05]  /*45c0*/  @!P0 BRA `(.L_x_157) ;  /* 0x0000000000188947 */ /* 0x000fea0003800000 */
[C---:B------:R-:W-:Y:S01]  /*45d0*/  VIADD R21, R8.reuse, 0xffffffff ;  /* 0xffffffff08157836 */ /* 0x040fe20000000000 */
[----:B------:R-:W-:-:S04]  /*45e0*/  ISETP.GT.AND P2, PT, R8, 0x1, PT ;  /* 0x000000010800780c */ /* 0x000fc80003f44270 */
[----:B------:R-:W-:-:S13]  /*45f0*/  ISETP.GT.AND P0, PT, R21, R11, P2 ;  /* 0x0000000b1500720c */ /* 0x000fda0001704270 */
[----:B------:R-:W-:-:S04]  /*4600*/  @!P0 ISETP.NE.AND P1, PT, R11, R21, PT ;  /* 0x000000150b00820c */ /* 0x000fc80003f25270 */
[----:B------:R-:W-:-:S04]  /*4610*/  @!P0 SEL R8, R21, RZ, !P1 ;  /* 0x000000ff15088207 */ /* 0x000fc80004800000 */
[----:B------:R-:W-:-:S07]  /*4620*/  @!P0 SEL R21, R8, RZ, P2 ;  /* 0x000000ff08158207 */ /* 0x000fce0001000000 */
.L_x_157:
[----:B------:R-:W-:Y:S05]  /*4630*/  BSYNC.RECONVERGENT B1 ;  /* 0x0000000000017941 */ /* 0x000fea0003800200 */
.L_x_156:
[----:B------:R-:W-:-:S03]  /*4640*/  UMOV UR5, 0xffffffff ;  /* 0xffffffff00057882 */ /* 0x000fc60000000000 */
[----:B------:R-:W-:Y:S05]  /*4650*/  BRA.DIV UR5, `(.L_x_158) ;  /* 0x0000008205087947 */ /* 0x000fea000b800000 */
[----:B-1----:R1:W2:Y:S02]  /*4660*/  SHFL.DOWN PT, R8, R21, 0x2, R9 ;  /* 0x0840000015087989 */ /* 0x0022a400000e0009 */
.L_x_449:
[----:B0-----:R-:W-:Y:S01]  /*4670*/  VIADD R11, R35, 0x2 ;  /* 0x00000002230b7836 */ /* 0x001fe20000000000 */
[----:B------:R-:W-:Y:S04]  /*4680*/  BSSY.RECONVERGENT B1, `(.L_x_159) ;  /* 0x000000e000017945 */ /* 0x000fe80003800200 */
[----:B------:R-:W-:Y:S01]  /*4690*/  ISETP.GT.AND P0, PT, R11, R9, PT ;  /* 0x000000090b00720c */ /* 0x000fe20003f04270 */
[----:B------:R-:W-:-:S12]  /*46a0*/  IMAD.MOV.U32 R11, RZ, RZ, R21 ;  /* 0x000000ffff0b7224 */ /* 0x000fd800078e0015 */
[----:B------:R-:W-:Y:S05]  /*46b0*/  @P0 BRA `(.L_x_160) ;  /* 0x0000000000280947 */ /* 0x000fea0003800000 */
[----:B--2---:R-:W-:-:S04]  /*46c0*/  VIMNMX R11, PT, PT, R8, 0x1, !PT ;  /* 0x00000001080b7848 */ /* 0x004fc80007fe0100 */
        /* <DEDUP_REMOVED lines=9> */
.L_x_160:
[----:B------:R-:W-:Y:S05]  /*4760*/  BSYNC.RECONVERGENT B1 ;  /* 0x0000000000017941 */ /* 0x000fea0003800200 */
.L_x_159:
[----:B------:R-:W-:-:S03]  /*4770*/  UMOV UR5, 0xffffffff ;  /* 0xffffffff00057882 */ /* 0x000fc60000000000 */
[----:B------:R-:W-:Y:S05]  /*4780*/  BRA.DIV UR5, `(.L_x_161) ;  /* 0x0000007e05dc7947 */ /* 0x000fea000b800000 */
[----:B--2---:R0:W2:Y:S02]  /*4790*/  SHFL.DOWN PT, R8, R11, 0x4, R9 ;  /* 0x088000000b087989 */ /* 0x0040a400000e0009 */
.L_x_452:
[----:B-1----:R-:W-:Y:S01]  /*47a0*/  VIADD R21, R35, 0x4 ;  /* 0x0000000423157836 */ /* 0x002fe20000000000 */
        /* <DEDUP_REMOVED lines=14> */
.L_x_163:
[----:B------:R-:W-:Y:S05]  /*4890*/  BSYNC.RECONVERGENT B1 ;  /* 0x0000000000017941 */ /* 0x000fea0003800200 */
.L_x_162:
[----:B------:R-:W-:-:S03]  /*48a0*/  UMOV UR5, 0xffffffff ;  /* 0xffffffff00057882 */ /* 0x000fc60000000000 */
[----:B------:R-:W-:Y:S05]  /*48b0*/  BRA.DIV UR5, `(.L_x_164) ;  /* 0x0000007e05b47947 */ /* 0x000fea000b800000 */
[----:B--2---:R1:W2:Y:S02]  /*48c0*/  SHFL.DOWN PT, R8, R21, 0x8, R9 ;  /* 0x0900000015087989 */ /* 0x0042a400000e0009 */
.L_x_455:
[----:B------:R-:W-:Y:S01]  /*48d0*/  ISETP.GT.AND P0, PT, R37, R9, PT ;  /* 0x000000092500720c */ /* 0x000fe20003f04270 */
[----:B------:R-:W-:Y:S01]  /*48e0*/  BSSY.RECONVERGENT B1, `(.L_x_165) ;  /* 0x000000d000017945 */ /* 0x000fe20003800200 */
[----:B0-----:R-:W-:-:S11]  /*48f0*/  IMAD.MOV.U32 R11, RZ, RZ, R21 ;  /* 0x000000ffff0b7224 */ /* 0x001fd600078e0015 */
        /* <DEDUP_REMOVED lines=11> */
.L_x_166:
[----:B------:R-:W-:Y:S05]  /*49b0*/  BSYNC.RECONVERGENT B1 ;  /* 0x0000000000017941 */ /* 0x000fea0003800200 */
.L_x_165:
[----:B------:R-:W-:-:S03]  /*49c0*/  UMOV UR5, 0xffffffff ;  /* 0xffffffff00057882 */ /* 0x000fc60000000000 */
[----:B------:R-:W-:Y:S05]  /*49d0*/  BRA.DIV UR5, `(.L_x_167) ;  /* 0x0000007e058c7947 */ /* 0x000fea000b800000 */
[----:B--2---:R0:W2:Y:S02]  /*49e0*/  SHFL.DOWN PT, R8, R11, 0x10, R9 ;  /* 0x0a0000000b087989 */ /* 0x0040a400000e0009 */
.L_x_458:
[----:B------:R-:W-:Y:S01]  /*49f0*/  ISETP.GT.AND P0, PT, R36, R9, PT ;  /* 0x000000092400720c */ /* 0x000fe20003f04270 */
[----:B------:R-:W-:Y:S01]  /*4a00*/  BSSY.RECONVERGENT B1, `(.L_x_168) ;  /* 0x000000d000017945 */ /* 0x000fe20003800200 */
[----:B01----:R-:W-:-:S11]  /*4a10*/  IMAD.MOV.U32 R9, RZ, RZ, R11 ;  /* 0x000000ffff097224 */ /* 0x003fd600078e000b */
        /* <DEDUP_REMOVED lines=11> */
.L_x_169:
[----:B------:R-:W-:Y:S05]  /*4ad0*/  BSYNC.RECONVERGENT B1 ;  /* 0x0000000000017941 */ /* 0x000fea0003800200 */
.L_x_168:
[----:B--2---:R-:W-:Y:S01]  /*4ae0*/  VIMNMX R8, PT, PT, R9, 0x1, !PT ;  /* 0x0000000109087848 */ /* 0x004fe20007fe0100 */
[----:B------:R-:W-:Y:S01]  /*4af0*/  BSSY.RECONVERGENT B1, `(.L_x_170) ;  /* 0x000000b000017945 */ /* 0x000fe20003800200 */
[----:B------:R-:W-:Y:S02]  /*4b00*/  ISETP.NE.AND P0, PT, R10, 0x65, PT ;  /* 0x000000650a00780c */ /* 0x000fe40003f05270 */
        /* <DEDUP_REMOVED lines=9> */
.L_x_171:
[----:B------:R-:W-:Y:S05]  /*4ba0*/  BSYNC.RECONVERGENT B1 ;  /* 0x0000000000017941 */ /* 0x000fea0003800200 */
.L_x_170:
[----:B------:R-:W-:Y:S01]  /*4bb0*/  UMOV UR5, 0xffffffff ;  /* 0xffffffff00057882 */ /* 0x000fe20000000000 */
[----:B------:R-:W-:Y:S02]  /*4bc0*/  VIADD R23, R23, 0xffffffe0 ;  /* 0xffffffe017177836 */ /* 0x000fe40000000000 */
[----:B------:R-:W-:Y:S05]  /*4bd0*/  BRA.DIV UR5, `(.L_x_172) ;  /* 0x0000007e05307947 */ /* 0x000fea000b800000 */
[----:B------:R-:W-:-:S13]  /*4be0*/  VOTE.ALL P0, P0 ;  /* 0x0000000000ff7806 */ /* 0x000fda0000000000 */
.L_x_461:
[----:B------:R-:W-:Y:S01]  /*4bf0*/  IMAD.MOV.U32 R28, RZ, RZ, R8 ;  /* 0x000000ffff1c7224 */ /* 0x000fe200078e0008 */
[----:B------:R-:W-:Y:S06]  /*4c00*/  @P0 BRA `(.L_x_173) ;  /* 0xfffffff400d40947 */ /* 0x000fec000383ffff */
.L_x_148:
[----:B---3--:R-:W1:Y:S01]  /*4c10*/  S2R R8, SR_TID.X ;  /* 0x0000000000087919 */ /* 0x008e620000002100 */
[----:B------:R-:W-:Y:S01]  /*4c20*/  BSSY.RECONVERGENT B1, `(.L_x_174) ;  /* 0x0000017000017945 */ /* 0x000fe20003800200 */
[----:B-1----:R-:W-:-:S13]  /*4c30*/  ISETP.NE.AND P0, PT, R8, RZ, PT ;  /* 0x000000ff0800720c */ /* 0x002fda0003f05270 */
[----:B------:R-:W-:Y:S05]  /*4c40*/  @P0 BRA `(.L_x_175) ;  /* 0x0000000000500947 */ /* 0x000fea0003800000 */
[----:B------:R-:W-:Y:S01]  /*4c50*/  VIMNMX R8, PT, PT, R28, 0x1, !PT ;  /* 0x000000011c087848 */ /* 0x000fe20007fe0100 */
[----:B------:R-:W-:Y:S01]  /*4c60*/  BSSY.RECONVERGENT B2, `(.L_x_176) ;  /* 0x000000b000027945 */ /* 0x000fe20003800200 */
[----:B0-2---:R-:W-:Y:S02]  /*4c70*/  IMAD.MOV.U32 R9, RZ, RZ, R29 ;  /* 0x000000ffff097224 */ /* 0x005fe400078e001d */
        /* <DEDUP_REMOVED lines=9> */
.L_x_177:
[----:B------:R-:W-:Y:S05]  /*4d10*/  BSYNC.RECONVERGENT B2 ;  /* 0x0000000000027941 */ /* 0x000fea0003800200 */
.L_x_176:
[----:B------:R-:W0:Y:S01]  /*4d20*/  S2UR UR7, SR_CgaCtaId ;  /* 0x00000000000779c3 */ /* 0x000e220000008800 */
[----:B------:R-:W-:Y:S01]  /*4d30*/  UMOV UR5, 0x400 ;  /* 0x0000040000057882 */ /* 0x000fe20000000000 */
[----:B------:R-:W-:-:S05]  /*4d40*/  IMAD.MOV.U32 R8, RZ, RZ, 0x65 ;  /* 0x00000065ff087424 */ /* 0x000fca00078e00ff */
[----:B------:R1:W-:Y:S01]  /*4d50*/  ST.E.64.STRONG.GPU desc[UR10][R32.64+0x100], R8 ;  /* 0x0001000820007985 */ /* 0x0003e2000c10fb0a */
[----:B0-----:R-:W-:-:S09]  /*4d60*/  ULEA UR5, UR7, UR5, 0x18 ;  /* 0x0000000507057291 */ /* 0x001fd2000f8ec0ff */
[----:B------:R1:W-:Y:S04]  /*4d70*/  STS [UR5+0x8], R9 ;  /* 0x00000809ff007988 */ /* 0x0003e80008000805 */
[----:B------:R1:W-:Y:S02]  /*4d80*/  STS [UR5+0x4], R28 ;  /* 0x0000041cff007988 */ /* 0x0003e40008000805 */
.L_x_175:
[----:B------:R-:W-:Y:S05]  /*4d90*/  BSYNC.RECONVERGENT B1 ;  /* 0x0000000000017941 */ /* 0x000fea0003800200 */
.L_x_174:
[----:B------:R-:W-:-:S13]  /*4da0*/  ISETP.NE.AND P0, PT, R35, RZ, PT ;  /* 0x000000ff2300720c */ /* 0x000fda0003f05270 */
[----:B012---:R-:W0:Y:S01]  /*4db0*/  @!P0 S2R R9, SR_CgaCtaId ;  /* 0x0000000000098919 */ /* 0x007e220000008800 */
[----:B------:R-:W-:Y:S01]  /*4dc0*/  @!P0 MOV R8, 0x400 ;  /* 0x0000040000088802 */ /* 0x000fe20000000f00 */
[----:B------:R-:W-:-:S03]  /*4dd0*/  @!P0 IMAD.MOV.U32 R30, RZ, RZ, R28 ;  /* 0x000000ffff1e8224 */ /* 0x000fc600078e001c */
[----:B0-----:R-:W-:-:S05]  /*4de0*/  @!P0 LEA R9, R9, R8, 0x18 ;  /* 0x0000000809098211 */ /* 0x001fca00078ec0ff */
[----:B------:R0:W-:Y:S02]  /*4df0*/  @!P0 STS [R9+0x24], R28 ;  /* 0x0000241c09008388 */ /* 0x0001e40000000800 */
.L_x_123:
[----:B------:R-:W-:Y:S05]  /*4e00*/  WARPSYNC.ALL ;  /* 0x0000000000007948 */ /* 0x000fea0003800000 */
[----:B------:R-:W1:Y:S01]  /*4e10*/  S2R R8, SR_TID.X ;  /* 0x0000000000087919 */ /* 0x000e620000002100 */
[----:B------:R-:W2:Y:S01]  /*4e20*/  S2UR UR5, SR_CgaCtaId ;  /* 0x00000000000579c3 */ /* 0x000ea20000008800 */
[----:B------:R-:W-:Y:S01]  /*4e30*/  UMOV UR4, 0x400 ;  /* 0x0000040000047882 */ /* 0x000fe20000000000 */
[----:B------:R-:W-:Y:S06]  /*4e40*/  BSSY.RECONVERGENT B1, `(.L_x_178) ;  /* 0x0000012000017945 */ /* 0x000fec0003800200 */
[----:B------:R-:W-:Y:S01]  /*4e50*/  BAR.SYNC.DEFER_BLOCKING 0x0 ;  /* 0x0000000000007b1d */ /* 0x000fe20000010000 */
[----:B0-----:R-:W-:Y:S01]  /*4e60*/  IMAD.MOV.U32 R9, RZ, RZ, R30 ;  /* 0x000000ffff097224 */ /* 0x001fe200078e001e */
[----:B--2---:R-:W-:Y:S01]  /*4e70*/  ULEA UR4, UR5, UR4, 0x18 ;  /* 0x0000000405047291 */ /* 0x004fe2000f8ec0ff */
[----:B-1----:R-:W-:-:S13]  /*4e80*/  ISETP.NE.AND P0, PT, R8, RZ, PT ;  /* 0x000000ff0800720c */ /* 0x002fda0003f05270 */
[----:B------:R-:W-:Y:S05]  /*4e90*/  @!P0 BRA `(.L_x_179) ;  /* 0x0000000000308947 */ /* 0x000fea0003800000 */
[----:B------:R-:W0:Y:S02]  /*4ea0*/  LDS R8, [UR4+0x24] ;  /* 0x00002404ff087984 */ /* 0x000e240008000800 */
        /* <DEDUP_REMOVED lines=11> */
.L_x_179:
[----:B------:R-:W-:Y:S05]  /*4f60*/  BSYNC.RECONVERGENT B1 ;  /* 0x0000000000017941 */ /* 0x000fea0003800200 */
.L_x_178:
[----:B------:R-:W-:Y:S01]  /*4f70*/  VIMNMX R11, PT, PT, R9, 0x1, !PT ;  /* 0x00000001090b7848 */ /* 0x000fe20007fe0100 */
[----:B------:R-:W-:Y:S03]  /*4f80*/  BSSY.RECONVERGENT B1, `(.L_x_180) ;  /* 0x000000b000017945 */ /* 0x000fe60003800200 */
        /* <DEDUP_REMOVED lines=10> */
.L_x_181:
[----:B------:R-:W-:Y:S05]  /*5030*/  BSYNC.RECONVERGENT B1 ;  /* 0x0000000000017941 */ /* 0x000fea0003800200 */
.L_x_180:
[----:B------:R-:W-:Y:S01]  /*5040*/  VIMNMX R9, PT, PT, R11, 0x1, !PT ;  /* 0x000000010b097848 */ /* 0x000fe20007fe0100 */
[----:B------:R-:W-:Y:S01]  /*5050*/  BSSY.RECONVERGENT B1, `(.L_x_182) ;  /* 0x000000b000017945 */ /* 0x000fe20003800200 */
[----:B------:R-:W-:Y:S02]  /*5060*/  IMAD.MOV.U32 R21, RZ, RZ, R18 ;  /* 0x000000ffff157224 */ /* 0x000fe400078e0012 */
[----:B------:R-:W-:-:S13]  /*5070*/  ISETP.GT.AND P0, PT, R9, R18, PT ;  /* 0x000000120900720c */ /* 0x000fda0003f04270 */
        /* <DEDUP_REMOVED lines=8> */
.L_x_183:
[----:B------:R-:W-:Y:S05]  /*5100*/  BSYNC.RECONVERGENT B1 ;  /* 0x0000000000017941 */ /* 0x000fea0003800200 */
.L_x_182:
        /* <DEDUP_REMOVED lines=12> */
.L_x_185:
[----:B------:R-:W-:Y:S05]  /*51d0*/  BSYNC.RECONVERGENT B1 ;  /* 0x0000000000017941 */ /* 0x000fea0003800200 */
.L_x_184:
        /* <DEDUP_REMOVED lines=12> */
.L_x_187:
[----:B------:R-:W-:Y:S05]  /*52a0*/  BSYNC.RECONVERGENT B1 ;  /* 0x0000000000017941 */ /* 0x000fea0003800200 */
.L_x_186:
        /* <DEDUP_REMOVED lines=12> */
.L_x_189:
[----:B------:R-:W-:Y:S05]  /*5370*/  BSYNC.RECONVERGENT B1 ;  /* 0x0000000000017941 */ /* 0x000fea0003800200 */
.L_x_188:
        /* <DEDUP_REMOVED lines=12> */
.L_x_191:
[----:B------:R-:W-:Y:S05]  /*5440*/  BSYNC.RECONVERGENT B1 ;  /* 0x0000000000017941 */ /* 0x000fea0003800200 */
.L_x_190:
        /* <DEDUP_REMOVED lines=12> */
.L_x_193:
[----:B------:R-:W-:Y:S05]  /*5510*/  BSYNC.RECONVERGENT B1 ;  /* 0x0000000000017941 */ /* 0x000fea0003800200 */
.L_x_192:
        /* <DEDUP_REMOVED lines=12> */
.L_x_195:
[----:B------:R-:W-:Y:S05]  /*55e0*/  BSYNC.RECONVERGENT B1 ;  /* 0x0000000000017941 */ /* 0x000fea0003800200 */
.L_x_194:
        /* <DEDUP_REMOVED lines=12> */
.L_x_197:
[----:B------:R-:W-:Y:S05]  /*56b0*/  BSYNC.RECONVERGENT B1 ;  /* 0x0000000000017941 */ /* 0x000fea0003800200 */
.L_x_196:
        /* <DEDUP_REMOVED lines=12> */
.L_x_199:
[----:B------:R-:W-:Y:S05]  /*5780*/  BSYNC.RECONVERGENT B1 ;  /* 0x0000000000017941 */ /* 0x000fea0003800200 */
.L_x_198:
        /* <DEDUP_REMOVED lines=12> */
.L_x_201:
[----:B------:R-:W-:Y:S05]  /*5850*/  BSYNC.RECONVERGENT B1 ;  /* 0x0000000000017941 */ /* 0x000fea0003800200 */
.L_x_200:
        /* <DEDUP_REMOVED lines=12> */
.L_x_203:
[----:B------:R-:W-:Y:S05]  /*5920*/  BSYNC.RECONVERGENT B1 ;  /* 0x0000000000017941 */ /* 0x000fea0003800200 */
.L_x_202:
        /* <DEDUP_REMOVED lines=12> */
.L_x_205:
[----:B------:R-:W-:Y:S05]  /*59f0*/  BSYNC.RECONVERGENT B1 ;  /* 0x0000000000017941 */ /* 0x000fea0003800200 */
.L_x_204:
        /* <DEDUP_REMOVED lines=12> */
.L_x_207:
[----:B------:R-:W-:Y:S05]  /*5ac0*/  BSYNC.RECONVERGENT B1 ;  /* 0x0000000000017941 */ /* 0x000fea0003800200 */
.L_x_206:
[----:B------:R-:W-:Y:S01]  /*5ad0*/  VIMNMX R3, PT, PT, R23, 0x1, !PT ;  /* 0x0000000117037848 */ /* 0x000fe20007fe0100 */
[----:B------:R-:W-:-:S03]  /*5ae0*/  IMAD.MOV.U32 R25, RZ, RZ, R0 ;  /* 0x000000ffff197224 */ /* 0x000fc600078e0000 */
        /* <DEDUP_REMOVED lines=9> */
.L_x_78:
[----:B------:R-:W-:Y:S05]  /*5b80*/  BSYNC.RECONVERGENT B0 ;  /* 0x0000000000007941 */ /* 0x000fea0003800200 */
.L_x_1:
[----:B------:R-:W-:Y:S06]  /*5b90*/  BAR.SYNC.DEFER_BLOCKING 0x0 ;  /* 0x0000000000007b1d */ /* 0x000fec0000010000 */
[----:B------:R-:W1:Y:S01]  /*5ba0*/  LDCU.64 UR4, c[0x0][0x388] ;  /* 0x00007100ff0477ac */ /* 0x000e620008000a00 */
[----:B------:R-:W-:Y:S01]  /*5bb0*/  STS [R20], R11 ;  /* 0x0000000b14007388 */ /* 0x000fe20000000800 */
[----:B-1----:R-:W-:-:S03]  /*5bc0*/  IADD3 R34, P0, PT, R34, UR4, RZ ;  /* 0x0000000422227c10 */ /* 0x002fc6000ff1e0ff */
[----:B------:R-:W-:Y:S01]  /*5bd0*/  STS [R20+0x4], R21 ;  /* 0x0000041514007388 */ /* 0x000fe20000000800 */
[----:B------:R-:W-:-:S03]  /*5be0*/  IADD3.X R35, PT, PT, R31, UR5, RZ, P0, !PT ;  /* 0x000000051f237c10 */ /* 0x000fc600087fe4ff */
[----:B------:R-:W-:Y:S04]  /*5bf0*/  STS [R20+0x8], R10 ;  /* 0x0000080a14007388 */ /* 0x000fe80000000800 */
        /* <DEDUP_REMOVED lines=11> */
[----:B------:R-:W-:Y:S01]  /*5cb0*/  STS [R20+0x38], R25 ;  /* 0x0000381914007388 */ /* 0x000fe20000000800 */
[----:B------:R-:W-:-:S03]  /*5cc0*/  NOP ;  /* 0x0000000000007918 */ /* 0x000fc60000000000 */
[----:B0-----:R-:W0:Y:S04]  /*5cd0*/  LDS R3, [R19] ;  /* 0x0000000013037984 */ /* 0x001e280000000800 */
[----:B------:R-:W1:Y:S04]  /*5ce0*/  LDS R9, [R19+0x80] ;  /* 0x0000800013097984 */ /* 0x000e680000000800 */
[----:B------:R-:W2:Y:S04]  /*5cf0*/  LDS R11, [R19+0x100] ;  /* 0x00010000130b7984 */ /* 0x000ea80000000800 */
[----:B------:R-:W3:Y:S04]  /*5d00*/  LDS R7, [R19+0x180] ;  /* 0x0001800013077984 */ /* 0x000ee80000000800 */
[----:B------:R-:W4:Y:S04]  /*5d10*/  LDS R13, [R19+0x200] ;  /* 0x00020000130d7984 */ /* 0x000f280000000800 */
[----:B------:R-:W5:Y:S04]  /*5d20*/  LDS R5, [R19+0x280] ;  /* 0x0002800013057984 */ /* 0x000f680000000800 */
        /* <DEDUP_REMOVED lines=9> */
[----:B0-----:R-:W-:Y:S04]  /*5dc0*/  STG.E desc[UR10][R34.64], R3 ;  /* 0x0000000322007986 */ /* 0x001fe8000c10190a */
[----:B-1----:R-:W-:Y:S04]  /*5dd0*/  STG.E desc[UR10][R34.64+0x80], R9 ;  /* 0x0000800922007986 */ /* 0x002fe8000c10190a */
[----:B--2---:R-:W-:Y:S04]  /*5de0*/  STG.E desc[UR10][R34.64+0x100], R11 ;  /* 0x0001000b22007986 */ /* 0x004fe8000c10190a */
[----:B---3--:R-:W-:Y:S04]  /*5df0*/  STG.E desc[UR10][R34.64+0x180], R7 ;  /* 0x0001800722007986 */ /* 0x008fe8000c10190a */
[----:B----4-:R-:W-:Y:S04]  /*5e00*/  STG.E desc[UR10][R34.64+0x200], R13 ;  /* 0x0002000d22007986 */ /* 0x010fe8000c10190a */
[----:B-----5:R-:W-:Y:S04]  /*5e10*/  STG.E desc[UR10][R34.64+0x280], R5 ;  /* 0x0002800522007986 */ /* 0x020fe8000c10190a */
[----:B------:R-:W-:Y:S04]  /*5e20*/  STG.E desc[UR10][R34.64+0x300], R15 ;  /* 0x0003000f22007986 */ /* 0x000fe8000c10190a */
[----:B------:R-:W-:Y:S04]  /*5e30*/  STG.E desc[UR10][R34.64+0x380], R17 ;  /* 0x0003801122007986 */ /* 0x000fe8000c10190a */
[----:B------:R-:W-:Y:S04]  /*5e40*/  STG.E desc[UR10][R34.64+0x400], R21 ;  /* 0x0004001522007986 */ /* 0x000fe8000c10190a */
[----:B------:R-:W-:Y:S04]  /*5e50*/  STG.E desc[UR10][R34.64+0x480], R23 ;  /* 0x0004801722007986 */ /* 0x000fe8000c10190a */
[----:B------:R-:W-:Y:S04]  /*5e60*/  STG.E desc[UR10][R34.64+0x500], R25 ;  /* 0x0005001922007986 */ /* 0x000fe8000c10190a */
[----:B------:R-:W-:Y:S04]  /*5e70*/  STG.E desc[UR10][R34.64+0x580], R27 ;  /* 0x0005801b22007986 */ /* 0x000fe8000c10190a */
[----:B------:R-:W-:Y:S04]  /*5e80*/  STG.E desc[UR10][R34.64+0x600], R29 ;  /* 0x0006001d22007986 */ /* 0x000fe8000c10190a */
[----:B------:R-:W-:Y:S04]  /*5e90*/  STG.E desc[UR10][R34.64+0x680], R33 ;  /* 0x0006802122007986 */ /* 0x000fe8000c10190a */
[----:B------:R-:W-:Y:S01]  /*5ea0*/  STG.E desc[UR10][R34.64+0x700], R37 ;  /* 0x0007002522007986 */ /* 0x000fe2000c10190a */
[----:B------:R-:W-:Y:S05]  /*5eb0*/  EXIT ;  /* 0x000000000000794d */ /* 0x000fea0003800000 */
.L_x_0:
[----:B------:R-:W-:-:S04]  /*5ec0*/  ISETP.NE.U32.AND P0, PT, RZ, UR7, PT ;  /* 0x00000007ff007c0c */ /* 0x000fc8000bf05070 */
[----:B------:R-:W-:-:S13]  /*5ed0*/  ISETP.NE.AND.EX P0, PT, RZ, UR4, PT, P0 ;  /* 0x00000004ff007c0c */ /* 0x000fda000bf05300 */
[----:B------:R-:W-:Y:S05]  /*5ee0*/  @!P0 EXIT ;  /* 0x000000000000894d */ /* 0x000fea0003800000 */
[----:B------:R-:W0:Y:S02]  /*5ef0*/  LDCU.64 UR4, c[0x0][0x380] ;  /* 0x00007000ff0477ac */ /* 0x000e240008000a00 */
[----:B0-----:R-:W-:-:S06]  /*5f00*/  UIMAD.WIDE UR4, UR6, 0x1e00, UR4 ;  /* 0x00001e00060478a5 */ /* 0x001fcc000f8e0204 */
[----:B------:R-:W-:Y:S02]  /*5f10*/  IMAD.U32 R2, RZ, RZ, UR4 ;  /* 0x00000004ff027e24 */ /* 0x000fe4000f8e00ff */
[----:B------:R-:W-:-:S05]  /*5f20*/  IMAD.U32 R3, RZ, RZ, UR5 ;  /* 0x00000005ff037e24 */ /* 0x000fca000f8e00ff */
[----:B------:R0:W2:Y:S01]  /*5f30*/  LDG.E R5, desc[UR10][R2.64] ;  /* 0x0000000a02057981 */ /* 0x0000a2000c1e1900 */
[----:B------:R-:W1:Y:S02]  /*5f40*/  S2R R28, SR_TID.X ;  /* 0x00000000001c7919 */ /* 0x000e640000002100 */
[C---:B-1----:R-:W-:Y:S02]  /*5f50*/  LOP3.LUT R0, R28.reuse, 0x1f, RZ, 0xc0, !PT ;  /* 0x0000001f1c007812 */ /* 0x042fe400078ec0ff */
[----:B------:R-:W-:-:S05]  /*5f60*/  LOP3.LUT R7, R28, 0x3e0, RZ, 0xc0, !PT ;  /* 0x000003e01c077812 */ /* 0x000fca00078ec0ff */
[----:B------:R-:W-:-:S04]  /*5f70*/  IMAD R30, R7, 0xf, R0 ;  /* 0x0000000f071e7824 */ /* 0x000fc800078e0200 */
[C---:B------:R-:W-:Y:S01]  /*5f80*/  VIADD R0, R30.reuse, 0x20 ;  /* 0x000000201e007836 */ /* 0x040fe20000000000 */
[C---:B------:R-:W-:Y:S01]  /*5f90*/  ISETP.GE.U32.AND P3, PT, R30.reuse, UR7, PT ;  /* 0x000000071e007c0c */ /* 0x040fe2000bf66070 */
[C---:B0-----:R-:W-:Y:S01]  /*5fa0*/  VIADD R3, R30.reuse, 0xa0 ;  /* 0x000000a01e037836 */ /* 0x041fe20000000000 */
[C---:B------:R-:W-:Y:S01]  /*5fb0*/  LEA R2, P2, R30.reuse, UR4, 0x2 ;  /* 0x000000041e027c11 */ /* 0x040fe2000f8410ff */
[----:B------:R-:W-:Y:S01]  /*5fc0*/  VIADD R4, R30, 0x40 ;  /* 0x000000401e047836 */ /* 0x000fe20000000000 */
[----:B------:R-:W-:Y:S01]  /*5fd0*/  ISETP.GE.U32.AND P4, PT, R0, UR7, PT ;  /* 0x0000000700007c0c */ /* 0x000fe2000bf86070 */
[----:B------:R-:W-:Y:S01]  /*5fe0*/  VIADD R0, R30, 0x80 ;  /* 0x000000801e007836 */ /* 0x000fe20000000000 */
[----:B------:R-:W-:Y:S01]  /*5ff0*/  ISETP.GE.U32.AND P1, PT, R3, UR7, PT ;  /* 0x0000000703007c0c */ /* 0x000fe2000bf26070 */
[----:B------:R-:W-:Y:S01]  /*6000*/  IMAD.X R3, RZ, RZ, UR5, P2 ;  /* 0x00000005ff037e24 */ /* 0x000fe200090e06ff */
[----:B------:R-:W-:Y:S01]  /*6010*/  ISETP.GE.U32.AND P5, PT, R4, UR7, PT ;  /* 0x0000000704007c0c */ /* 0x000fe2000bfa6070 */
[----:B------:R-:W-:Y:S01]  /*6020*/  VIADD R6, R30, 0x60 ;  /* 0x000000601e067836 */ /* 0x000fe20000000000 */
[----:B------:R-:W-:Y:S01]  /*6030*/  ISETP.GE.U32.AND P0, PT, R0, UR7, PT ;  /* 0x0000000700007c0c */ /* 0x000fe2000bf06070 */
[----:B------:R-:W-:-:S02]  /*6040*/  VIADD R0, R30, 0xc0 ;  /* 0x000000c01e007836 */ /* 0x000fc40000000000 */
[----:B------:R-:W-:Y:S01]  /*6050*/  VIADD R4, R30, 0x100 ;  /* 0x000001001e047836 */ /* 0x000fe20000000000 */
[----:B------:R-:W-:Y:S02]  /*6060*/  ISETP.GE.U32.AND P6, PT, R6, UR7, PT ;  /* 0x0000000706007c0c */ /* 0x000fe4000bfc6070 */
[----:B------:R-:W-:Y:S01]  /*6070*/  ISETP.GE.U32.AND P2, PT, R0, UR7, PT ;  /* 0x0000000700007c0c */ /* 0x000fe2000bf46070 */
[C---:B------:R-:W-:Y:S02]  /*6080*/  VIADD R0, R30.reuse, 0xe0 ;  /* 0x000000e01e007836 */ /* 0x040fe40000000000 */
[C---:B------:R-:W-:Y:S02]  /*6090*/  VIADD R36, R30.reuse, 0x120 ;  /* 0x000001201e247836 */ /* 0x040fe40000000000 */
[C---:B------:R-:W-:Y:S02]  /*60a0*/  VIADD R34, R30.reuse, 0x140 ;  /* 0x000001401e227836 */ /* 0x040fe40000000000 */
[----:B------:R-:W-:-:S02]  /*60b0*/  VIADD R33, R30, 0x160 ;  /* 0x000001601e217836 */ /* 0x000fc40000000000 */
[C---:B------:R-:W-:Y:S02]  /*60c0*/  VIADD R32, R30.reuse, 0x180 ;  /* 0x000001801e207836 */ /* 0x040fe40000000000 */
[C---:B------:R-:W-:Y:S02]  /*60d0*/  VIADD R31, R30.reuse, 0x1a0 ;  /* 0x000001a01e1f7836 */ /* 0x040fe40000000000 */
[----:B------:R-:W-:Y:S02]  /*60e0*/  VIADD R30, R30, 0x1c0 ;  /* 0x000001c01e1e7836 */ /* 0x000fe40000000000 */
[----:B--2---:R-:W-:Y:S02]  /*60f0*/  IMAD.MOV.U32 R9, RZ, RZ, R5 ;  /* 0x000000ffff097224 */ /* 0x004fe400078e0005 */
[----:B------:R-:W2:Y:S01]  /*6100*/  @!P3 LDG.E R5, desc[UR10][R2.64] ;  /* 0x0000000a0205b981 */ /* 0x000ea2000c1e1900 */
[----:B------:R-:W-:Y:S01]  /*6110*/  ISETP.GE.U32.AND P3, PT, R0, UR7, PT ;  /* 0x0000000700007c0c */ /* 0x000fe2000bf66070 */
[----:B------:R-:W-:-:S02]  /*6120*/  IMAD.MOV.U32 R7, RZ, RZ, R9 ;  /* 0x000000ffff077224 */ /* 0x000fc400078e0009 */
[--C-:B------:R-:W-:Y:S02]  /*6130*/  IMAD.MOV.U32 R11, RZ, RZ, R9.reuse ;  /* 0x000000ffff0b7224 */ /* 0x100fe400078e0009 */
[--C-:B------:R-:W-:Y:S02]  /*6140*/  IMAD.MOV.U32 R13, RZ, RZ, R9.reuse ;  /* 0x000000ffff0d7224 */ /* 0x100fe400078e0009 */
[--C-:B------:R-:W-:Y:S01]  /*6150*/  IMAD.MOV.U32 R15, RZ, RZ, R9.reuse ;  /* 0x000000ffff0f7224 */ /* 0x100fe200078e0009 */
[----:B------:R-:W3:Y:S01]  /*6160*/  @!P4 LDG.E R7, desc[UR10][R2.64+0x80] ;  /* 0x0000800a0207c981 */ /* 0x000ee2000c1e1900 */
[--C-:B------:R-:W-:Y:S02]  /*6170*/  IMAD.MOV.U32 R17, RZ, RZ, R9.reuse ;  /* 0x000000ffff117224 */ /* 0x100fe400078e0009 */
[--C-:B------:R-:W-:Y:S01]  /*6180*/  IMAD.MOV.U32 R19, RZ, RZ, R9.reuse ;  /* 0x000000ffff137224 */ /* 0x100fe200078e0009 */
[----:B------:R-:W4:Y:S01]  /*6190*/  @!P5 LDG.E R11, desc[UR10][R2.64+0x100] ;  /* 0x0001000a020bd981 */ /* 0x000f22000c1e1900 */
[----:B------:R-:W-:Y:S01]  /*61a0*/  IMAD.MOV.U32 R21, RZ, RZ, R9 ;  /* 0x000000ffff157224 */ /* 0x000fe200078e0009 */
[----:B------:R-:W-:-:S02]  /*61b0*/  ISETP.GE.U32.AND P4, PT, R4, UR7, PT ;  /* 0x0000000704007c0c */ /* 0x000fc4000bf86070 */
[----:B------:R-:W5:Y:S01]  /*61c0*/  @!P6 LDG.E R13, desc[UR10][R2.64+0x180] ;  /* 0x0001800a020de981 */ /* 0x000f62000c1e1900 */
[----:B------:R-:W-:Y:S02]  /*61d0*/  ISETP.GE.U32.AND P5, PT, R36, UR7, PT ;  /* 0x0000000724007c0c */ /* 0x000fe4000bfa6070 */
[----:B------:R-:W-:Y:S01]  /*61e0*/  ISETP.GE.U32.AND P6, PT, R34, UR7, PT ;  /* 0x0000000722007c0c */ /* 0x000fe2000bfc6070 */
[----:B------:R-:W5:Y:S01]  /*61f0*/  @!P0 LDG.E R15, desc[UR10][R2.64+0x200] ;  /* 0x0002000a020f8981 */ /* 0x000f62000c1e1900 */
[----:B------:R-:W-:-:S03]  /*6200*/  ISETP.GE.U32.AND P0, PT, R33, UR7, PT ;  /* 0x0000000721007c0c */ /* 0x000fc6000bf06070 */
[----:B------:R-:W5:Y:S01]  /*6210*/  @!P1 LDG.E R17, desc[UR10][R2.64+0x280] ;  /* 0x0002800a02119981 */ /* 0x000f62000c1e1900 */
[----:B------:R-:W-:-:S03]  /*6220*/  ISETP.GE.U32.AND P1, PT, R32, UR7, PT ;  /* 0x0000000720007c0c */ /* 0x000fc6000bf26070 */
[----:B------:R-:W5:Y:S01]  /*6230*/  @!P2 LDG.E R19, desc[UR10][R2.64+0x300] ;  /* 0x0003000a0213a981 */ /* 0x000f62000c1e1900 */
[----:B------:R-:W-:-:S03]  /*6240*/  ISETP.GE.U32.AND P2, PT, R31, UR7, PT ;  /* 0x000000071f007c0c */ /* 0x000fc6000bf46070 */
[----:B------:R-:W5:Y:S01]  /*6250*/  @!P3 LDG.E R21, desc[UR10][R2.64+0x380] ;  /* 0x0003800a0215b981 */ /* 0x000f62000c1e1900 */
[----:B------:R-:W-:Y:S01]  /*6260*/  ISETP.GE.U32.AND P3, PT, R30, UR7, PT ;  /* 0x000000071e007c0c */ /* 0x000fe2000bf66070 */
[--C-:B------:R-:W-:Y:S02]  /*6270*/  IMAD.MOV.U32 R25, RZ, RZ, R9.reuse ;  /* 0x000000ffff197224 */ /* 0x100fe400078e0009 */
[--C-:B------:R-:W-:Y:S02]  /*6280*/  IMAD.MOV.U32 R27, RZ, RZ, R9.reuse ;  /* 0x000000ffff1b7224 */ /* 0x100fe400078e0009 */
[--C-:B------:R-:W-:Y:S02]  /*6290*/  IMAD.MOV.U32 R29, RZ, RZ, R9.reuse ;  /* 0x000000ffff1d7224 */ /* 0x100fe400078e0009 */
[--C-:B------:R-:W-:Y:S01]  /*62a0*/  IMAD.MOV.U32 R35, RZ, RZ, R9.reuse ;  /* 0x000000ffff237224 */ /* 0x100fe200078e0009 */
[----:B------:R-:W5:Y:S01]  /*62b0*/  @!P4 LDG.E R25, desc[UR10][R2.64+0x400] ;  /* 0x0004000a0219c981 */ /* 0x000f62000c1e1900 */
[----:B------:R-:W-:-:S02]  /*62c0*/  IMAD.MOV.U32 R8, RZ, RZ, R9 ;  /* 0x000000ffff087224 */ /* 0x000fc400078e0009 */
[----:B------:R-:W-:Y:S01]  /*62d0*/  IMAD.MOV.U32 R10, RZ, RZ, R9 ;  /* 0x000000ffff0a7224 */ /* 0x000fe200078e0009 */
[----:B------:R-:W5:Y:S04]  /*62e0*/  @!P5 LDG.E R27, desc[UR10][R2.64+0x480] ;  /* 0x0004800a021bd981 */ /* 0x000f68000c1e1900 */
[----:B------:R-:W5:Y:S04]  /*62f0*/  @!P6 LDG.E R29, desc[UR10][R2.64+0x500] ;  /* 0x0005000a021de981 */ /* 0x000f68000c1e1900 */
[----:B------:R-:W5:Y:S04]  /*6300*/  @!P0 LDG.E R35, desc[UR10][R2.64+0x580] ;  /* 0x0005800a02238981 */ /* 0x000f68000c1e1900 */
[----:B------:R-:W5:Y:S04]  /*6310*/  @!P1 LDG.E R8, desc[UR10][R2.64+0x600] ;  /* 0x0006000a02089981 */ /* 0x000f68000c1e1900 */
[----:B------:R-:W5:Y:S04]  /*6320*/  @!P2 LDG.E R10, desc[UR10][R2.64+0x680] ;  /* 0x0006800a020aa981 */ /* 0x000f68000c1e1900 */
[----:B------:R-:W5:Y:S01]  /*6330*/  @!P3 LDG.E R9, desc[UR10][R2.64+0x700] ;  /* 0x0007000a0209b981 */ /* 0x000f62000c1e1900 */
[----:B------:R-:W0:Y:S01]  /*6340*/  S2R R37, SR_LANEID ;  /* 0x0000000000257919 */ /* 0x000e220000000000 */
[----:B------:R-:W1:Y:S01]  /*6350*/  S2UR UR5, SR_CgaCtaId ;  /* 0x00000000000579c3 */ /* 0x000e620000008800 */
[----:B------:R-:W-:Y:S01]  /*6360*/  SHF.R.U32.HI R20, RZ, 0x5, R28 ;  /* 0x00000005ff147819 */ /* 0x000fe2000001161c */
[----:B------:R-:W-:-:S02]  /*6370*/  UMOV UR4, 0x400 ;  /* 0x0000040000047882 */ /* 0x000fc40000000000 */
[----:B-1----:R-:W-:Y:S02]  /*6380*/  ULEA UR4, UR5, UR4, 0x18 ;  /* 0x0000000405047291 */ /* 0x002fe4000f8ec0ff */
[----:B0-----:R-:W-:-:S05]  /*6390*/  IMAD R0, R20, 0x1e0, R37 ;  /* 0x000001e014007824 */ /* 0x001fca00078e0225 */
[----:B------:R-:W-:Y:S01]  /*63a0*/  LEA R0, R0, UR4, 0x2 ;  /* 0x0000000400007c11 */ /* 0x000fe2000f8e10ff */
[----:B------:R-:W-:Y:S01]  /*63b0*/  UISETP.NE.AND UP0, UPT, UR6, URZ, UPT ;  /* 0x000000ff0600728c */ /* 0x000fe2000bf05270 */
[----:B------:R-:W-:Y:S03]  /*63c0*/  BSSY.RECONVERGENT B0, `(.L_x_208) ;  /* 0x0000561000007945 */ /* 0x000fe60003800200 */
[----:B--2---:R-:W-:Y:S04]  /*63d0*/  STS [R0], R5 ;  /* 0x0000000500007388 */ /* 0x004fe80000000800 */
[----:B---3--:R-:W-:Y:S04]  /*63e0*/  STS [R0+0x80], R7 ;  /* 0x0000800700007388 */ /* 0x008fe80000000800 */
[----:B----4-:R0:W-:Y:S04]  /*63f0*/  STS [R0+0x100], R11 ;  /* 0x0001000b00007388 */ /* 0x0101e80000000800 */
[----:B-----5:R1:W-:Y:S01]  /*6400*/  STS [R0+0x180], R13 ;  /* 0x0001800d00007388 */ /* 0x0203e20000000800 */
[----:B0-----:R-:W-:-:S03]  /*6410*/  IMAD R11, R37, 0x38, R0 ;  /* 0x00000038250b7824 */ /* 0x001fc600078e0200 */
        /* <DEDUP_REMOVED lines=12> */
[----:B------:R1:W0:Y:S04]  /*64e0*/  LDS R23, [R11] ;  /* 0x000000000b177984 */ /* 0x0002280000000800 */
        /* <DEDUP_REMOVED lines=15> */
[----:B--234-:R-:W-:Y:S05]  /*65e0*/  BRA.U UP0, `(.L_x_209) ;  /* 0x0000001d00d47547 */ /* 0x01cfea000b800000 */
[----:B01----:R-:W-:Y:S01]  /*65f0*/  VIMNMX R9, PT, PT, R23, 0x1, !PT ;  /* 0x0000000117097848 */ /* 0x003fe20007fe0100 */
        /* <DEDUP_REMOVED lines=11> */
.L_x_211:
[----:B------:R-:W-:Y:S05]  /*66b0*/  BSYNC.RECONVERGENT B1 ;  /* 0x0000000000017941 */ /* 0x000fea0003800200 */
.L_x_210:
        /* <DEDUP_REMOVED lines=12> */
.L_x_213:
[----:B------:R-:W-:Y:S05]  /*6780*/  BSYNC.RECONVERGENT B1 ;  /* 0x0000000000017941 */ /* 0x000fea0003800200 */
.L_x_212:
        /* <DEDUP_REMOVED lines=12> */
.L_x_215:
[----:B------:R-:W-:Y:S05]  /*6850*/  BSYNC.RECONVERGENT B1 ;  /* 0x0000000000017941 */ /* 0x000fea0003800200 */
.L_x_214:
        /* <DEDUP_REMOVED lines=12> */
.L_x_217:
[----:B------:R-:W-:Y:S05]  /*6920*/  BSYNC.RECONVERGENT B1 ;  /* 0x0000000000017941 */ /* 0x000fea0003800200 */
.L_x_216:
        /* <DEDUP_REMOVED lines=12> */
.L_x_219:
[----:B------:R-:W-:Y:S05]  /*69f0*/  BSYNC.RECONVERGENT B1 ;  /* 0x0000000000017941 */ /* 0x000fea0003800200 */
.L_x_218:
        /* <DEDUP_REMOVED lines=12> */
.L_x_221:
[----:B------:R-:W-:Y:S05]  /*6ac0*/  BSYNC.RECONVERGENT B1 ;  /* 0x0000000000017941 */ /* 0x000fea0003800200 */
.L_x_220:
        /* <DEDUP_REMOVED lines=12> */
.L_x_223:
[----:B------:R-:W-:Y:S05]  /*6b90*/  BSYNC.RECONVERGENT B1 ;  /* 0x0000000000017941 */ /* 0x000fea0003800200 */
.L_x_222:
        /* <DEDUP_REMOVED lines=12> */
.L_x_225:
[----:B------:R-:W-:Y:S05]  /*6c60*/  BSYNC.RECONVERGENT B1 ;  /* 0x0000000000017941 */ /* 0x000fea0003800200 */
.L_x_224:
        /* <DEDUP_REMOVED lines=12> */
.L_x_227:
[----:B------:R-:W-:Y:S05]  /*6d30*/  BSYNC.RECONVERGENT B1 ;  /* 0x0000000000017941 */ /* 0x000fea0003800200 */
.L_x_226:
        /* <DEDUP_REMOVED lines=12> */
.L_x_229:
[----:B------:R-:W-:Y:S05]  /*6e00*/  BSYNC.RECONVERGENT B1 ;  /* 0x0000000000017941 */ /* 0x000fea0003800200 */
.L_x_228:
        /* <DEDUP_REMOVED lines=12> */
.L_x_231:
[----:B------:R-:W-:Y:S05]  /*6ed0*/  BSYNC.RECONVERGENT B1 ;  /* 0x0000000000017941 */ /* 0x000fea0003800200 */
.L_x_230:
        /* <DEDUP_REMOVED lines=12> */
.L_x_233:
[----:B------:R-:W-:Y:S05]  /*6fa0*/  BSYNC.RECONVERGENT B1 ;  /* 0x0000000000017941 */ /* 0x000fea0003800200 */
.L_x_232:
        /* <DEDUP_REMOVED lines=12> */
.L_x_235:
[----:B------:R-:W-:Y:S05]  /*7070*/  BSYNC.RECONVERGENT B1 ;  /* 0x0000000000017941 */ /* 0x000fea0003800200 */
.L_x_234:
        /* <DEDUP_REMOVED lines=12> */
.L_x_237:
[----:B------:R-:W-:Y:S05]  /*7140*/  BSYNC.RECONVERGENT B1 ;  /* 0x0000000000017941 */ /* 0x000fea0003800200 */
.L_x_236:
[----:B------:R-:W0:Y:S01]  /*7150*/  SHFL.UP PT, R11, R8, 0x1, RZ ;  /* 0x04200000080b7989 */ /* 0x000e2200000e00ff */
[C---:B------:R-:W-:Y:S01]  /*7160*/  ISETP.NE.AND P1, PT, R8.reuse, RZ, PT ;  /* 0x000000ff0800720c */ /* 0x040fe20003f25270 */
[----:B------:R-:W-:Y:S01]  /*7170*/  BSSY.RECONVERGENT B1, `(.L_x_238) ;  /* 0x000000b000017945 */ /* 0x000fe20003800200 */
[----:B------:R-:W-:Y:S01]  /*7180*/  ISETP.GE.AND P3, PT, R37, 0x1, PT ;  /* 0x000000012500780c */ /* 0x000fe20003f66270 */
[----:B------:R-:W-:Y:S01]  /*7190*/  IMAD.MOV.U32 R9, RZ, RZ, R8 ;  /* 0x000000ffff097224 */ /* 0x000fe200078e0008 */
[----:B0-----:R-:W-:-:S13]  /*71a0*/  ISETP.GE.AND P0, PT, R8, R11, PT ;  /* 0x0000000b0800720c */ /* 0x001fda0003f06270 */
[----:B------:R-:W-:Y:S05]  /*71b0*/  @P0 BRA P1, `(.L_x_239) ;  /* 0x0000000000180947 */ /* 0x000fea0000800000 */
[C---:B------:R-:W-:Y:S01]  /*71c0*/  VIADD R9, R11.reuse, 0xffffffff ;  /* 0xffffffff0b097836 */ /* 0x040fe20000000000 */
[----:B------:R-:W-:-:S04]  /*71d0*/  ISETP.GT.AND P2, PT, R11, 0x1, PT ;  /* 0x000000010b00780c */ /* 0x000fc80003f44270 */
[----:B------:R-:W-:-:S13]  /*71e0*/  ISETP.GT.AND P0, PT, R9, R8, P2 ;  /* 0x000000080900720c */ /* 0x000fda0001704270 */
[----:B------:R-:W-:-:S04]  /*71f0*/  @!P0 ISETP.NE.AND P1, PT, R8, R9, PT ;  /* 0x000000090800820c */ /* 0x000fc80003f25270 */
[----:B------:R-:W-:-:S04]  /*7200*/  @!P0 SEL R10, R9, RZ, !P1 ;  /* 0x000000ff090a8207 */ /* 0x000fc80004800000 */
[----:B------:R-:W-:-:S07]  /*7210*/  @!P0 SEL R9, R10, RZ, P2 ;  /* 0x000000ff0a098207 */ /* 0x000fce0001000000 */
.L_x_239:
[----:B------:R-:W-:Y:S05]  /*7220*/  BSYNC.RECONVERGENT B1 ;  /* 0x0000000000017941 */ /* 0x000fea0003800200 */
.L_x_238:
        /* <DEDUP_REMOVED lines=14> */
.L_x_241:
[----:B------:R-:W-:Y:S05]  /*7310*/  BSYNC.RECONVERGENT B1 ;  /* 0x0000000000017941 */ /* 0x000fea0003800200 */
.L_x_240:
        /* <DEDUP_REMOVED lines=14> */
.L_x_243:
[----:B------:R-:W-:Y:S05]  /*7400*/  BSYNC.RECONVERGENT B1 ;  /* 0x0000000000017941 */ /* 0x000fea0003800200 */
.L_x_242:
        /* <DEDUP_REMOVED lines=14> */
.L_x_245:
[----:B------:R-:W-:Y:S05]  /*74f0*/  BSYNC.RECONVERGENT B1 ;  /* 0x0000000000017941 */ /* 0x000fea0003800200 */
.L_x_244:
        /* <DEDUP_REMOVED lines=15> */
.L_x_247:
[----:B------:R-:W-:Y:S05]  /*75f0*/  BSYNC.RECONVERGENT B1 ;  /* 0x0000000000017941 */ /* 0x000fea0003800200 */
.L_x_246:
[----:B------:R-:W-:Y:S01]  /*7600*/  @!P3 STS [R26+0x10], R21 ;  /* 0x000010151a00b388 */ /* 0x000fe20000000800 */
[----:B------:R-:W-:Y:S01]  /*7610*/  BAR.SYNC.DEFER_BLOCKING 0x0 ;  /* 0x0000000000007b1d */ /* 0x000fe20000010000 */
[----:B------:R-:W-:-:S05]  /*7620*/  ISETP.GE.AND P1, PT, R37, 0x10, PT ;  /* 0x000000102500780c */ /* 0x000fca0003f26270 */
[----:B------:R-:W0:Y:S02]  /*7630*/  LDS.128 R8, [UR4+0x10] ;  /* 0x00001004ff087984 */ /* 0x000e240008000c00 */
[----:B0-----:R-:W-:Y:S02]  /*7640*/  VIMNMX R22, PT, PT, R8, 0x1, !PT ;  /* 0x0000000108167848 */ /* 0x001fe40007fe0100 */
[----:B------:R-:W-:Y:S02]  /*7650*/  SEL R11, R24, R21, !P1 ;  /* 0x00000015180b7207 */ /* 0x000fe40004800000 */
[----:B------:R-:W-:Y:S01]  /*7660*/  ISETP.GT.AND P0, PT, R22, R9, PT ;  /* 0x000000091600720c */ /* 0x000fe20003f04270 */
[----:B------:R-:W-:-:S03]  /*7670*/  IMAD.MOV.U32 R22, RZ, RZ, R9 ;  /* 0x000000ffff167224 */ /* 0x000fc600078e0009 */
[----:B------:R-:W0:Y:S09]  /*7680*/  SHFL.UP PT, R11, R11, 0x1, RZ ;  /* 0x042000000b0b7989 */ /* 0x000e3200000e00ff */
[----:B------:R-:W-:Y:S05]  /*7690*/  @!P0 BRA `(.L_x_248) ;  /* 0x0000000000188947 */ /* 0x000fea0003800000 */
[C---:B------:R-:W-:Y:S01]  /*76a0*/  VIADD R22, R8.reuse, 0xffffffff ;  /* 0xffffffff08167836 */ /* 0x040fe20000000000 */
[----:B------:R-:W-:-:S04]  /*76b0*/  ISETP.GT.AND P0, PT, R8, 0x1, PT ;  /* 0x000000010800780c */ /* 0x000fc80003f04270 */
[----:B------:R-:W-:-:S13]  /*76c0*/  ISETP.GT.AND P1, PT, R22, R9, P0 ;  /* 0x000000091600720c */ /* 0x000fda0000724270 */
[----:B------:R-:W-:-:S04]  /*76d0*/  @!P1 ISETP.NE.AND P2, PT, R9, R22, PT ;  /* 0x000000160900920c */ /* 0x000fc80003f45270 */
[----:B------:R-:W-:-:S04]  /*76e0*/  @!P1 SEL R9, R22, RZ, !P2 ;  /* 0x000000ff16099207 */ /* 0x000fc80005000000 */
[----:B------:R-:W-:-:S07]  /*76f0*/  @!P1 SEL R22, R9, RZ, P0 ;  /* 0x000000ff09169207 */ /* 0x000fce0000000000 */
.L_x_248:
[----:B------:R-:W-:Y:S02]  /*7700*/  VIMNMX R9, PT, PT, R22, 0x1, !PT ;  /* 0x0000000116097848 */ /* 0x000fe40007fe0100 */
[C---:B------:R-:W-:Y:S02]  /*7710*/  ISETP.NE.AND P3, PT, R20.reuse, 0x3, PT ;  /* 0x000000031400780c */ /* 0x040fe40003f65270 */
[----:B------:R-:W-:Y:S01]  /*7720*/  ISETP.GT.AND P0, PT, R9, R10, PT ;  /* 0x0000000a0900720c */ /* 0x000fe20003f04270 */
[----:B------:R-:W-:Y:S01]  /*7730*/  IMAD.MOV.U32 R9, RZ, RZ, R10 ;  /* 0x000000ffff097224 */ /* 0x000fe200078e000a */
[----:B------:R-:W-:Y:S02]  /*7740*/  ISETP.NE.AND P4, PT, R20, 0x2, PT ;  /* 0x000000021400780c */ /* 0x000fe40003f85270 */
[----:B------:R-:W-:-:S09]  /*7750*/  ISETP.GE.U32.AND P5, PT, R28, 0x20, PT ;  /* 0x000000201c00780c */ /* 0x000fd20003fa6070 */
[----:B------:R-:W-:Y:S05]  /*7760*/  @!P0 BRA `(.L_x_249) ;  /* 0x0000000000188947 */ /* 0x000fea0003800000 */
[C---:B------:R-:W-:Y:S01]  /*7770*/  VIADD R9, R22.reuse, 0xffffffff ;  /* 0xffffffff16097836 */ /* 0x040fe20000000000 */
[----:B------:R-:W-:-:S04]  /*7780*/  ISETP.GT.AND P2, PT, R22, 0x1, PT ;  /* 0x000000011600780c */ /* 0x000fc80003f44270 */
[----:B------:R-:W-:-:S13]  /*7790*/  ISETP.GT.AND P0, PT, R9, R10, P2 ;  /* 0x0000000a0900720c */ /* 0x000fda0001704270 */
[----:B------:R-:W-:-:S04]  /*77a0*/  @!P0 ISETP.NE.AND P1, PT, R10, R9, PT ;  /* 0x000000090a00820c */ /* 0x000fc80003f25270 */
[----:B------:R-:W-:-:S04]  /*77b0*/  @!P0 SEL R10, R9, RZ, !P1 ;  /* 0x000000ff090a8207 */ /* 0x000fc80004800000 */
[----:B------:R-:W-:-:S07]  /*77c0*/  @!P0 SEL R9, R10, RZ, P2 ;  /* 0x000000ff0a098207 */ /* 0x000fce0001000000 */
.L_x_249:
[----:B------:R-:W-:Y:S01]  /*77d0*/  BSSY.RECONVERGENT B1, `(.L_x_250) ;  /* 0x0000011000017945 */ /* 0x000fe20003800200 */
[----:B------:R-:W-:-:S03]  /*77e0*/  @P3 SEL R9, R22, R8, !P4 ;  /* 0x0000000816093207 */ /* 0x000fc60006000000 */
[----:B------:R-:W-:Y:S05]  /*77f0*/  @!P5 BRA `(.L_x_251) ;  /* 0x000000000038d947 */ /* 0x000fea0003800000 */
[----:B------:R-:W-:Y:S01]  /*7800*/  VIMNMX R8, PT, PT, R9, 0x1, !PT ;  /* 0x0000000109087848 */ /* 0x000fe20007fe0100 */
[----:B------:R-:W-:Y:S01]  /*7810*/  BSSY.RECONVERGENT B2, `(.L_x_252) ;  /* 0x000000b000027945 */ /* 0x000fe20003800200 */
[----:B------:R-:W-:Y:S02]  /*7820*/  ISETP.NE.AND P3, PT, R37, RZ, PT ;  /* 0x000000ff2500720c */ /* 0x000fe40003f65270 */
[----:B0-----:R-:W-:Y:S01]  /*7830*/  ISETP.GT.AND P0, PT, R8, R11, PT ;  /* 0x0000000b0800720c */ /* 0x001fe20003f04270 */
        /* <DEDUP_REMOVED lines=8> */
.L_x_253:
[----:B------:R-:W-:Y:S05]  /*78c0*/  BSYNC.RECONVERGENT B2 ;  /* 0x0000000000027941 */ /* 0x000fea0003800200 */
.L_x_252:
[----:B------:R-:W-:-:S07]  /*78d0*/  SEL R11, R9, R8, !P3 ;  /* 0x00000008090b7207 */ /* 0x000fce0005800000 */
.L_x_251:
[----:B------:R-:W-:Y:S05]  /*78e0*/  BSYNC.RECONVERGENT B1 ;  /* 0x0000000000017941 */ /* 0x000fea0003800200 */
.L_x_250:
[----:B------:R-:W-:Y:S01]  /*78f0*/  ISETP.NE.AND P0, PT, R28, RZ, PT ;  /* 0x000000ff1c00720c */ /* 0x000fe20003f05270 */
[----:B------:R-:W-:Y:S01]  /*7900*/  BSSY.RECONVERGENT B1, `(.L_x_254) ;  /* 0x000000d000017945 */ /* 0x000fe20003800200 */
[----:B------:R-:W-:-:S11]  /*7910*/  IMAD.MOV.U32 R8, RZ, RZ, R23 ;  /* 0x000000ffff087224 */ /* 0x000fd600078e0017 */
[----:B------:R-:W-:Y:S05]  /*7920*/  @!P0 BRA `(.L_x_255) ;  /* 0x0000000000288947 */ /* 0x000fea0003800000 */
        /* <DEDUP_REMOVED lines=10> */
.L_x_255:
[----:B------:R-:W-:Y:S05]  /*79d0*/  BSYNC.RECONVERGENT B1 ;  /* 0x0000000000017941 */ /* 0x000fea0003800200 */
.L_x_254:
        /* <DEDUP_REMOVED lines=12> */
.L_x_257:
[----:B------:R-:W-:Y:S05]  /*7aa0*/  BSYNC.RECONVERGENT B1 ;  /* 0x0000000000017941 */ /* 0x000fea0003800200 */
.L_x_256:
        /* <DEDUP_REMOVED lines=12> */
.L_x_259:
[----:B------:R-:W-:Y:S05]  /*7b70*/  BSYNC.RECONVERGENT B1 ;  /* 0x0000000000017941 */ /* 0x000fea0003800200 */
.L_x_258:
        /* <DEDUP_REMOVED lines=12> */
.L_x_261:
[----:B------:R-:W-:Y:S05]  /*7c40*/  BSYNC.RECONVERGENT B1 ;  /* 0x0000000000017941 */ /* 0x000fea0003800200 */
.L_x_260:
        /* <DEDUP_REMOVED lines=12> */
.L_x_263:
[----:B------:R-:W-:Y:S05]  /*7d10*/  BSYNC.RECONVERGENT B1 ;  /* 0x0000000000017941 */ /* 0x000fea0003800200 */
.L_x_262:
        /* <DEDUP_REMOVED lines=12> */
.L_x_265:
[----:B------:R-:W-:Y:S05]  /*7de0*/  BSYNC.RECONVERGENT B1 ;  /* 0x0000000000017941 */ /* 0x000fea0003800200 */
.L_x_264:
        /* <DEDUP_REMOVED lines=12> */
.L_x_267:
[----:B------:R-:W-:Y:S05]  /*7eb0*/  BSYNC.RECONVERGENT B1 ;  /* 0x0000000000017941 */ /* 0x000fea0003800200 */
.L_x_266:
        /* <DEDUP_REMOVED lines=12> */
.L_x_269:
[----:B------:R-:W-:Y:S05]  /*7f80*/  BSYNC.RECONVERGENT B1 ;  /* 0x0000000000017941 */ /* 0x000fea0003800200 */
.L_x_268:
        /* <DEDUP_REMOVED lines=12> */
.L_x_271:
[----:B------:R-:W-:Y:S05]  /*8050*/  BSYNC.RECONVERGENT B1 ;  /* 0x0000000000017941 */ /* 0x000fea0003800200 */
.L_x_270:
        /* <DEDUP_REMOVED lines=12> */
.L_x_273:
[----:B------:R-:W-:Y:S05]  /*8120*/  BSYNC.RECONVERGENT B1 ;  /* 0x0000000000017941 */ /* 0x000fea0003800200 */
.L_x_272:
        /* <DEDUP_REMOVED lines=12> */
.L_x_275:
[----:B------:R-:W-:Y:S05]  /*81f0*/  BSYNC.RECONVERGENT B1 ;  /* 0x0000000000017941 */ /* 0x000fea0003800200 */
.L_x_274:
        /* <DEDUP_REMOVED lines=12> */
.L_x_277:
[----:B------:R-:W-:Y:S05]  /*82c0*/  BSYNC.RECONVERGENT B1 ;  /* 0x0000000000017941 */ /* 0x000fea0003800200 */
.L_x_276:
        /* <DEDUP_REMOVED lines=12> */
.L_x_279:
[----:B------:R-:W-:Y:S05]  /*8390*/  BSYNC.RECONVERGENT B1 ;  /* 0x0000000000017941 */ /* 0x000fea0003800200 */
.L_x_278:
        /* <DEDUP_REMOVED lines=12> */
.L_x_281:
[----:B------:R-:W-:Y:S05]  /*8460*/  BSYNC.RECONVERGENT B1 ;  /* 0x0000000000017941 */ /* 0x000fea0003800200 */
.L_x_280:
[----:B------:R-:W-:-:S04]  /*8470*/  VIMNMX R16, PT, PT, R15, 0x1, !PT ;  /* 0x000000010f107848 */ /* 0x000fc80007fe0100 */
        /* <DEDUP_REMOVED lines=8> */
[----:B------:R-:W-:Y:S05]  /*8500*/  @P0 BRA `(.L_x_282) ;  /* 0x0000003400300947 */ /* 0x000fea0003800000 */
[----:B------:R-:W-:-:S04]  /*8510*/  ISETP.NE.AND P0, PT, R19, R16, PT ;  /* 0x000000101300720c */ /* 0x000fc80003f05270 */
[----:B------:R-:W-:Y:S01]  /*8520*/  SEL R16, R16, RZ, !P0 ;  /* 0x000000ff10107207 */ /* 0x000fe20004000000 */
[----:B------:R-:W-:Y:S08]  /*8530*/  BRA `(.L_x_282) ;  /* 0x0000003400247947 */ /* 0x000ff00003800000 */
.L_x_209:
        /* <DEDUP_REMOVED lines=12> */
.L_x_284:
[----:B------:R-:W-:Y:S05]  /*8600*/  BSYNC.RECONVERGENT B1 ;  /* 0x0000000000017941 */ /* 0x000fea0003800200 */
.L_x_283:
        /* <DEDUP_REMOVED lines=12> */
.L_x_286:
[----:B------:R-:W-:Y:S05]  /*86d0*/  BSYNC.RECONVERGENT B1 ;  /* 0x0000000000017941 */ /* 0x000fea0003800200 */
.L_x_285:
        /* <DEDUP_REMOVED lines=12> */
.L_x_288:
[----:B------:R-:W-:Y:S05]  /*87a0*/  BSYNC.RECONVERGENT B1 ;  /* 0x0000000000017941 */ /* 0x000fea0003800200 */
.L_x_287:
        /* <DEDUP_REMOVED lines=12> */
.L_x_290:
[----:B------:R-:W-:Y:S05]  /*8870*/  BSYNC.RECONVERGENT B1 ;  /* 0x0000000000017941 */ /* 0x000fea0003800200 */
.L_x_289:
        /* <DEDUP_REMOVED lines=12> */
.L_x_292:
[----:B------:R-:W-:Y:S05]  /*8940*/  BSYNC.RECONVERGENT B1 ;  /* 0x0000000000017941 */ /* 0x000fea0003800200 */
.L_x_291:
        /* <DEDUP_REMOVED lines=12> */
.L_x_294:
[----:B------:R-:W-:Y:S05]  /*8a10*/  BSYNC.RECONVERGENT B1 ;  /* 0x0000000000017941 */ /* 0x000fea0003800200 */
.L_x_293:
        /* <DEDUP_REMOVED lines=12> */
.L_x_296:
[----:B------:R-:W-:Y:S05]  /*8ae0*/  BSYNC.RECONVERGENT B1 ;  /* 0x0000000000017941 */ /* 0x000fea0003800200 */
.L_x_295:
        /* <DEDUP_REMOVED lines=12> */
.L_x_298:
[----:B------:R-:W-:Y:S05]  /*8bb0*/  BSYNC.RECONVERGENT B1 ;  /* 0x0000000000017941 */ /* 0x000fea0003800200 */
.L_x_297:
        /* <DEDUP_REMOVED lines=12> */
.L_x_300:
[----:B------:R-:W-:Y:S05]  /*8c80*/  BSYNC.RECONVERGENT B1 ;  /* 0x0000000000017941 */ /* 0x000fea0003800200 */
.L_x_299:
        /* <DEDUP_REMOVED lines=12> */
.L_x_302:
[----:B------:R-:W-:Y:S05]  /*8d50*/  BSYNC.RECONVERGENT B1 ;  /* 0x0000000000017941 */ /* 0x000fea0003800200 */
.L_x_301:
        /* <DEDUP_REMOVED lines=12> */
.L_x_304:
[----:B------:R-:W-:Y:S05]  /*8e20*/  BSYNC.RECONVERGENT B1 ;  /* 0x0000000000017941 */ /* 0x000fea0003800200 */
.L_x_303:
        /* <DEDUP_REMOVED lines=12> */
.L_x_306:
[----:B------:R-:W-:Y:S05]  /*8ef0*/  BSYNC.RECONVERGENT B1 ;  /* 0x0000000000017941 */ /* 0x000fea0003800200 */
.L_x_305:
        /* <DEDUP_REMOVED lines=12> */
.L_x_308:
[----:B------:R-:W-:Y:S05]  /*8fc0*/  BSYNC.RECONVERGENT B1 ;  /* 0x0000000000017941 */ /* 0x000fea0003800200 */
.L_x_307:
        /* <DEDUP_REMOVED lines=12> */
.L_x_310:
[----:B------:R-:W-:Y:S05]  /*9090*/  BSYNC.RECONVERGENT B1 ;  /* 0x0000000000017941 */ /* 0x000fea0003800200 */
.L_x_309:
        /* <DEDUP_REMOVED lines=13> */
.L_x_312:
[----:B------:R-:W-:Y:S05]  /*9170*/  BSYNC.RECONVERGENT B1 ;  /* 0x0000000000017941 */ /* 0x000fea0003800200 */
.L_x_311:
        /* <DEDUP_REMOVED lines=14> */
.L_x_314:
[----:B------:R-:W-:Y:S05]  /*9260*/  BSYNC.RECONVERGENT B1 ;  /* 0x0000000000017941 */ /* 0x000fea0003800200 */
.L_x_313:
        /* <DEDUP_REMOVED lines=14> */
.L_x_316:
[----:B------:R-:W-:Y:S05]  /*9350*/  BSYNC.RECONVERGENT B1 ;  /* 0x0000000000017941 */ /* 0x000fea0003800200 */
.L_x_315:
        /* <DEDUP_REMOVED lines=14> */
.L_x_318:
[----:B------:R-:W-:Y:S05]  /*9440*/  BSYNC.RECONVERGENT B1 ;  /* 0x0000000000017941 */ /* 0x000fea0003800200 */
.L_x_317:
        /* <DEDUP_REMOVED lines=15> */
.L_x_320:
[----:B------:R-:W-:Y:S05]  /*9540*/  BSYNC.RECONVERGENT B1 ;  /* 0x0000000000017941 */ /* 0x000fea0003800200 */
.L_x_319:
        /* <DEDUP_REMOVED lines=16> */
.L_x_321:
[----:B------:R-:W-:-:S04]  /*9650*/  VIMNMX R9, PT, PT, R22, 0x1, !PT ;  /* 0x0000000116097848 */ /* 0x000fc80007fe0100 */
        /* <DEDUP_REMOVED lines=9> */
.L_x_322:
[----:B------:R-:W0:Y:S01]  /*96f0*/  S2R R21, SR_TID.X ;  /* 0x0000000000157919 */ /* 0x000e220000002100 */
[----:B------:R-:W-:Y:S01]  /*9700*/  VIMNMX R10, PT, PT, R9, 0x1, !PT ;  /* 0x00000001090a7848 */ /* 0x000fe20007fe0100 */
[----:B------:R-:W-:Y:S01]  /*9710*/  IMAD.MOV.U32 R25, RZ, RZ, R11 ;  /* 0x000000ffff197224 */ /* 0x000fe200078e000b */
[----:B------:R-:W-:Y:S02]  /*9720*/  ISETP.NE.AND P1, PT, R20, 0x2, PT ;  /* 0x000000021400780c */ /* 0x000fe40003f25270 */
[----:B------:R-:W-:Y:S02]  /*9730*/  ISETP.GT.AND P0, PT, R10, R11, PT ;  /* 0x0000000b0a00720c */ /* 0x000fe40003f04270 */
[----:B------:R-:W-:Y:S02]  /*9740*/  ISETP.NE.AND P3, PT, R20, 0x3, PT ;  /* 0x000000031400780c */ /* 0x000fe40003f65270 */
[----:B------:R-:W-:Y:S02]  /*9750*/  SEL R8, R22, R8, !P1 ;  /* 0x0000000816087207 */ /* 0x000fe40004800000 */
[----:B0-----:R-:W-:-:S07]  /*9760*/  ISETP.GE.U32.AND P4, PT, R21, 0x20, PT ;  /* 0x000000201500780c */ /* 0x001fce0003f86070 */
[----:B------:R-:W-:Y:S06]  /*9770*/  @!P0 BRA `(.L_x_323) ;  /* 0x0000000000188947 */ /* 0x000fec0003800000 */
[C---:B------:R-:W-:Y:S01]  /*9780*/  VIADD R25, R9.reuse, 0xffffffff ;  /* 0xffffffff09197836 */ /* 0x040fe20000000000 */
[----:B------:R-:W-:-:S04]  /*9790*/  ISETP.GT.AND P2, PT, R9, 0x1, PT ;  /* 0x000000010900780c */ /* 0x000fc80003f44270 */
[----:B------:R-:W-:-:S13]  /*97a0*/  ISETP.GT.AND P0, PT, R25, R11, P2 ;  /* 0x0000000b1900720c */ /* 0x000fda0001704270 */
[----:B------:R-:W-:-:S04]  /*97b0*/  @!P0 ISETP.NE.AND P1, PT, R11, R25, PT ;  /* 0x000000190b00820c */ /* 0x000fc80003f25270 */
[----:B------:R-:W-:-:S04]  /*97c0*/  @!P0 SEL R10, R25, RZ, !P1 ;  /* 0x000000ff190a8207 */ /* 0x000fc80004800000 */
[----:B------:R-:W-:-:S07]  /*97d0*/  @!P0 SEL R25, R10, RZ, P2 ;  /* 0x000000ff0a198207 */ /* 0x000fce0001000000 */
.L_x_323:
        /* <DEDUP_REMOVED lines=14> */
.L_x_326:
[----:B------:R-:W-:Y:S05]  /*98c0*/  BSYNC.RECONVERGENT B1 ;  /* 0x0000000000017941 */ /* 0x000fea0003800200 */
.L_x_325:
[----:B------:R-:W-:Y:S01]  /*98d0*/  SEL R26, R8, R9, !P3 ;  /* 0x00000009081a7207 */ /* 0x000fe20005800000 */
[----:B------:R-:W-:Y:S06]  /*98e0*/  BRA `(.L_x_327) ;  /* 0x0000001000e07947 */ /* 0x000fec0003800000 */
.L_x_324:
[----:B------:R-:W0:Y:S01]  /*98f0*/  LDC R10, c[0x0][0x370] ;  /* 0x0000dc00ff0a7b82 */ /* 0x000e220000000800 */
[----:B------:R-:W-:Y:S01]  /*9900*/  ISETP.NE.AND P2, PT, R21, RZ, PT ;  /* 0x000000ff1500720c */ /* 0x000fe20003f45270 */
[----:B------:R-:W-:-:S06]  /*9910*/  IMAD.U32 R29, RZ, RZ, UR6 ;  /* 0x00000006ff1d7e24 */ /* 0x000fcc000f8e00ff */
[----:B------:R-:W1:Y:S06]  /*9920*/  LDC.64 R8, c[0x0][0x390] ;  /* 0x0000e400ff087b82 */ /* 0x000e6c0000000a00 */
[----:B------:R-:W-:Y:S01]  /*9930*/  @!P2 IMAD.MOV.U32 R24, RZ, RZ, 0x64 ;  /* 0x00000064ff18a424 */ /* 0x000fe200078e00ff */
[----:B------:R-:W-:Y:S01]  /*9940*/  @!P2 STS [UR4+0xc], R25 ;  /* 0x00000c19ff00a988 */ /* 0x000fe20008000804 */
[----:B0-----:R-:W-:Y:S02]  /*9950*/  ISETP.GT.U32.AND P1, PT, R10, 0x1f3, PT ;  /* 0x000001f30a00780c */ /* 0x001fe40003f24070 */
[----:B------:R-:W-:Y:S01]  /*9960*/  LOP3.LUT R10, RZ, R21, RZ, 0x33, !PT ;  /* 0x00000015ff0a7212 */ /* 0x000fe200078e33ff */
[----:B-1----:R-:W-:-:S05]  /*9970*/  IMAD.WIDE R28, R29, 0x8, R8 ;  /* 0x000000081d1c7825 */ /* 0x002fca00078e0208 */
[----:B------:R0:W-:Y:S02]  /*9980*/  @!P2 ST.E.64.STRONG.GPU desc[UR10][R28.64+0x100], R24 ;  /* 0x000100181c00a985 */ /* 0x0001e4000c10fb0a */
[----:B0-----:R-:W-:-:S03]  /*9990*/  VIADD R24, R10, UR6 ;  /* 0x000000060a187c36 */ /* 0x001fc60008000000 */
[----:B------:R-:W-:Y:S05]  /*99a0*/  @P1 BRA `(.L_x_328) ;  /* 0x0000000000081947 */ /* 0x000fea0003800000 */
[----:B------:R0:W-:Y:S06]  /*99b0*/  MEMBAR.SC.CTA ;  /* 0x0000000000007992 */ /* 0x0001ec0000000000 */
[----:B0-----:R-:W-:Y:S05]  /*99c0*/  BRA `(.L_x_329) ;  /* 0x0000000000087947 */ /* 0x001fea0003800000 */
.L_x_328:
[----:B------:R-:W-:Y:S05]  /*99d0*/  NANOSLEEP 0x1c2 ;  /* 0x000001c20000795d */ /* 0x000fea0003800000 */
[----:B------:R-:W-:Y:S01]  /*99e0*/  NOP ;  /* 0x0000000000007918 */ /* 0x000fe20000000000 */
.L_x_329:
[----:B------:R-:W-:-:S05]  /*99f0*/  IMAD.WIDE R8, R24, 0x8, R8 ;  /* 0x0000000818087825 */ /* 0x000fca00078e0208 */
[----:B------:R-:W2:Y:S01]  /*9a00*/  LD.E.64.STRONG.GPU R10, desc[UR10][R8.64+0x100] ;  /* 0x0001000a080a7980 */ /* 0x000ea2000c10fb00 */
[----:B------:R-:W-:Y:S01]  /*9a10*/  UMOV UR5, 0xffffffff ;  /* 0xffffffff00057882 */ /* 0x000fe20000000000 */
[----:B--2---:R-:W-:Y:S02]  /*9a20*/  ISETP.NE.AND P0, PT, R10, 0x63, PT ;  /* 0x000000630a00780c */ /* 0x004fe40003f05270 */
[----:B------:R-:W-:Y:S11]  /*9a30*/  BRA.DIV UR5, `(.L_x_330) ;  /* 0x0000002e05b47947 */ /* 0x000ff6000b800000 */
[----:B------:R-:W-:-:S13]  /*9a40*/  VOTE.ANY P0, !P0 ;  /* 0x0000000000ff7806 */ /* 0x000fda0004000100 */
.L_x_464:
[----:B------:R-:W-:Y:S05]  /*9a50*/  @!P0 BRA `(.L_x_331) ;  /* 0x0000000000308947 */ /* 0x000fea0003800000 */
.L_x_335:
[----:B------:R-:W-:Y:S05]  /*9a60*/  YIELD ;  /* 0x0000000000007946 */ /* 0x000fea0003800000 */
[----:B------:R-:W-:Y:S05]  /*9a70*/  @P1 BRA `(.L_x_332) ;  /* 0x0000000000081947 */ /* 0x000fea0003800000 */
[----:B------:R0:W-:Y:S06]  /*9a80*/  MEMBAR.SC.CTA ;  /* 0x0000000000007992 */ /* 0x0001ec0000000000 */
[----:B0-----:R-:W-:Y:S05]  /*9a90*/  BRA `(.L_x_333) ;  /* 0x0000000000087947 */ /* 0x001fea0003800000 */
.L_x_332:
[----:B------:R-:W-:Y:S05]  /*9aa0*/  NANOSLEEP 0x15e ;  /* 0x0000015e0000795d */ /* 0x000fea0003800000 */
[----:B------:R-:W-:Y:S01]  /*9ab0*/  NOP ;  /* 0x0000000000007918 */ /* 0x000fe20000000000 */
.L_x_333:
[----:B------:R-:W2:Y:S01]  /*9ac0*/  LD.E.64.STRONG.GPU R10, desc[UR10][R8.64+0x100] ;  /* 0x0001000a080a7980 */ /* 0x000ea2000c10fb00 */
[----:B------:R-:W-:Y:S01]  /*9ad0*/  UMOV UR5, 0xffffffff ;  /* 0xffffffff00057882 */ /* 0x000fe20000000000 */
[----:B--2---:R-:W-:Y:S02]  /*9ae0*/  ISETP.NE.AND P0, PT, R10, 0x63, PT ;  /* 0x000000630a00780c */ /* 0x004fe40003f05270 */
[----:B------:R-:W-:Y:S11]  /*9af0*/  BRA.DIV UR5, `(.L_x_334) ;  /* 0x0000002e05a47947 */ /* 0x000ff6000b800000 */
[----:B------:R-:W-:-:S13]  /*9b00*/  VOTE.ANY P0, !P0 ;  /* 0x0000000000ff7806 */ /* 0x000fda0004000100 */
.L_x_467:
[----:B------:R-:W-:Y:S05]  /*9b10*/  @P0 BRA `(.L_x_335) ;  /* 0xfffffffc00d00947 */ /* 0x000fea000383ffff */
.L_x_331:
[----:B------:R-:W-:Y:S01]  /*9b20*/  UMOV UR5, 0xffffffff ;  /* 0xffffffff00057882 */ /* 0x000fe20000000000 */
[----:B------:R-:W-:Y:S02]  /*9b30*/  ISETP.NE.AND P0, PT, R10, 0x65, PT ;  /* 0x000000650a00780c */ /* 0x000fe40003f05270 */
[----:B------:R-:W-:Y:S11]  /*9b40*/  BRA.DIV UR5, `(.L_x_336) ;  /* 0x0000002e05b07947 */ /* 0x000ff6000b800000 */
[----:B------:R-:W0:Y:S01]  /*9b50*/  S2R R8, SR_GEMASK ;  /* 0x0000000000087919 */ /* 0x000e220000003c00 */
[----:B------:R-:W-:-:S04]  /*9b60*/  VOTE.ANY R22, PT, !P0 ;  /* 0x0000000000167806 */ /* 0x000fc800040e0100 */
[----:B0-----:R-:W-:-:S05]  /*9b70*/  LOP3.LUT R22, R22, 0x80000000, R8, 0xec, !PT ;  /* 0x8000000016167812 */ /* 0x001fca00078eec08 */
[----:B------:R-:W-:-:S05]  /*9b80*/  VIADD R9, R22, 0xffffffff ;  /* 0xffffffff16097836 */ /* 0x000fca0000000000 */
[----:B------:R-:W-:-:S04]  /*9b90*/  LOP3.LUT R9, R22, R9, RZ, 0xc, !PT ;  /* 0x0000000916097212 */ /* 0x000fc800078e0cff */
[----:B------:R-:W0:Y:S02]  /*9ba0*/  POPC R20, R9 ;  /* 0x0000000900147309 */ /* 0x000e240000000000 */
[----:B0-----:R0:W1:Y:S02]  /*9bb0*/  SHFL.DOWN PT, R27, R11, 0x1, R20 ;  /* 0x082000000b1b7989 */ /* 0x00106400000e0014 */
.L_x_471:
        /* <DEDUP_REMOVED lines=14> */
.L_x_338:
[----:B------:R-:W-:Y:S05]  /*9ca0*/  BSYNC.RECONVERGENT B1 ;  /* 0x0000000000017941 */ /* 0x000fea0003800200 */
.L_x_337:
[----:B------:R-:W-:-:S03]  /*9cb0*/  UMOV UR5, 0xffffffff ;  /* 0xffffffff00057882 */ /* 0x000fc60000000000 */
[----:B------:R-:W-:Y:S05]  /*9cc0*/  BRA.DIV UR5, `(.L_x_339) ;  /* 0x0000002e05a47947 */ /* 0x000fea000b800000 */
[----:B------:R2:W3:Y:S02]  /*9cd0*/  SHFL.DOWN PT, R8, R21, 0x2, R20 ;  /* 0x0840000015087989 */ /* 0x0004e400000e0014 */
.L_x_474:
        /* <DEDUP_REMOVED lines=15> */
.L_x_341:
[----:B------:R-:W-:Y:S05]  /*9dd0*/  BSYNC.RECONVERGENT B1 ;  /* 0x0000000000017941 */ /* 0x000fea0003800200 */
.L_x_340:
[----:B------:R-:W-:-:S03]  /*9de0*/  UMOV UR5, 0xffffffff ;  /* 0xffffffff00057882 */ /* 0x000fc60000000000 */
[----:B------:R-:W-:Y:S05]  /*9df0*/  BRA.DIV UR5, `(.L_x_342) ;  /* 0x0000002e057c7947 */ /* 0x000fea000b800000 */
[----:B---3--:R0:W3:Y:S02]  /*9e00*/  SHFL.DOWN PT, R8, R11, 0x4, R20 ;  /* 0x088000000b087989 */ /* 0x0080e400000e0014 */
.L_x_477:
[----:B------:R-:W-:Y:S01]  /*9e10*/  VIADD R9, R37, 0x4 ;  /* 0x0000000425097836 */ /* 0x000fe20000000000 */
[----:B------:R-:W-:Y:S01]  /*9e20*/  BSSY.RECONVERGENT B1, `(.L_x_343) ;  /* 0x000000e000017945 */ /* 0x000fe20003800200 */
[----:B--2---:R-:W-:-:S03]  /*9e30*/  IMAD.MOV.U32 R21, RZ, RZ, R11 ;  /* 0x000000ffff157224 */ /* 0x004fc600078e000b */
        /* <DEDUP_REMOVED lines=12> */
.L_x_344:
[----:B------:R-:W-:Y:S05]  /*9f00*/  BSYNC.RECONVERGENT B1 ;  /* 0x0000000000017941 */ /* 0x000fea0003800200 */
.L_x_343:
[----:B------:R-:W-:-:S03]  /*9f10*/  UMOV UR5, 0xffffffff ;  /* 0xffffffff00057882 */ /* 0x000fc60000000000 */
[----:B------:R-:W-:Y:S05]  /*9f20*/  BRA.DIV UR5, `(.L_x_345) ;  /* 0x0000002e05587947 */ /* 0x000fea000b800000 */
[----:B---3--:R2:W3:Y:S02]  /*9f30*/  SHFL.DOWN PT, R8, R21, 0x8, R20 ;  /* 0x0900000015087989 */ /* 0x0084e400000e0014 */
.L_x_480:
        /* <DEDUP_REMOVED lines=15> */
.L_x_347:
[----:B------:R-:W-:Y:S05]  /*a030*/  BSYNC.RECONVERGENT B1 ;  /* 0x0000000000017941 */ /* 0x000fea0003800200 */
.L_x_346:
[----:B------:R-:W-:-:S03]  /*a040*/  UMOV UR5, 0xffffffff ;  /* 0xffffffff00057882 */ /* 0x000fc60000000000 */
[----:B------:R-:W-:Y:S05]  /*a050*/  BRA.DIV UR5, `(.L_x_348) ;  /* 0x0000002e05307947 */ /* 0x000fea000b800000 */
[----:B--2---:R0:W2:Y:S02]  /*a060*/  SHFL.DOWN PT, R21, R11, 0x10, R20 ;  /* 0x0a0000000b157989 */ /* 0x0040a400000e0014 */
.L_x_483:
[----:B---3--:R-:W3:Y:S01]  /*a070*/  LDC.64 R8, c[0x0][0x390] ;  /* 0x0000e400ff087b82 */ /* 0x008ee20000000a00 */
[----:B-1----:R-:W-:Y:S01]  /*a080*/  VIADD R27, R37, 0x10 ;  /* 0x00000010251b7836 */ /* 0x002fe20000000000 */
[----:B------:R-:W-:Y:S01]  /*a090*/  BSSY.RECONVERGENT B1, `(.L_x_349) ;  /* 0x0000010000017945 */ /* 0x000fe20003800200 */
[----:B------:R-:W-:-:S03]  /*a0a0*/  ISETP.NE.AND P0, PT, R10, 0x65, PT ;  /* 0x000000650a00780c */ /* 0x000fc60003f05270 */
[----:B------:R-:W-:Y:S01]  /*a0b0*/  ISETP.GT.AND P4, PT, R27, R20, PT ;  /* 0x000000141b00720c */ /* 0x000fe20003f84270 */
[----:B------:R-:W-:Y:S01]  /*a0c0*/  IMAD.MOV.U32 R27, RZ, RZ, R11 ;  /* 0x000000ffff1b7224 */ /* 0x000fe200078e000b */
[----:B---3--:R-:W-:-:S11]  /*a0d0*/  IADD3 R10, P3, PT, R8, 0x100, RZ ;  /* 0x00000100080a7810 */ /* 0x008fd60007f7e0ff */
[----:B------:R-:W-:Y:S05]  /*a0e0*/  @P4 BRA `(.L_x_350) ;  /* 0x0000000000284947 */ /* 0x000fea0003800000 */
[----:B--2---:R-:W-:Y:S01]  /*a0f0*/  VIMNMX R8, PT, PT, R21, 0x1, !PT ;  /* 0x0000000115087848 */ /* 0x004fe20007fe0100 */
        /* <DEDUP_REMOVED lines=9> */
.L_x_350:
[----:B------:R-:W-:Y:S05]  /*a190*/  BSYNC.RECONVERGENT B1 ;  /* 0x0000000000017941 */ /* 0x000fea0003800200 */
.L_x_349:
[----:B------:R-:W-:Y:S01]  /*a1a0*/  UMOV UR5, 0xffffffff ;  /* 0xffffffff00057882 */ /* 0x000fe20000000000 */
[----:B0-----:R-:W-:Y:S02]  /*a1b0*/  IMAD.X R11, RZ, RZ, R9, P3 ;  /* 0x000000ffff0b7224 */ /* 0x001fe400018e0609 */
[----:B------:R-:W-:Y:S05]  /*a1c0*/  BRA.DIV UR5, `(.L_x_351) ;  /* 0x0000002e05007947 */ /* 0x000fea000b800000 */
[----:B------:R-:W-:-:S13]  /*a1d0*/  VOTE.ALL P0, P0 ;  /* 0x0000000000ff7806 */ /* 0x000fda0000000000 */
.L_x_486:
[----:B------:R-:W-:Y:S05]  /*a1e0*/  @!P0 BRA `(.L_x_352) ;  /* 0x0000000800308947 */ /* 0x000fea0003800000 */
.L_x_377:
[----:B------:R-:W-:-:S05]  /*a1f0*/  IMAD.WIDE R8, R24, 0x8, R10 ;  /* 0x0000000818087825 */ /* 0x000fca00078e020a */
[----:B--2---:R-:W2:Y:S01]  /*a200*/  LD.E.64.STRONG.GPU R20, desc[UR10][R8.64+-0x100] ;  /* 0xffff000a08147980 */ /* 0x004ea2000c10fb00 */
[----:B------:R-:W-:Y:S05]  /*a210*/  YIELD ;  /* 0x0000000000007946 */ /* 0x000fea0003800000 */
[----:B------:R-:W-:Y:S01]  /*a220*/  UMOV UR5, 0xffffffff ;  /* 0xffffffff00057882 */ /* 0x000fe20000000000 */
[----:B--2---:R-:W-:Y:S02]  /*a230*/  ISETP.NE.AND P0, PT, R20, 0x63, PT ;  /* 0x000000631400780c */ /* 0x004fe40003f05270 */
[----:B------:R-:W-:Y:S11]  /*a240*/  BRA.DIV UR5, `(.L_x_353) ;  /* 0x0000002a05fc7947 */ /* 0x000ff6000b800000 */
[----:B------:R-:W-:-:S13]  /*a250*/  VOTE.ANY P0, !P0 ;  /* 0x0000000000ff7806 */ /* 0x000fda0004000100 */
.L_x_489:
[----:B------:R-:W-:Y:S05]  /*a260*/  @!P0 BRA `(.L_x_354) ;  /* 0x0000000000308947 */ /* 0x000fea0003800000 */
.L_x_358:
[----:B------:R-:W-:Y:S05]  /*a270*/  YIELD ;  /* 0x0000000000007946 */ /* 0x000fea0003800000 */
[----:B------:R-:W-:Y:S05]  /*a280*/  @P1 BRA `(.L_x_355) ;  /* 0x0000000000081947 */ /* 0x000fea0003800000 */
[----:B------:R0:W-:Y:S06]  /*a290*/  MEMBAR.SC.CTA ;  /* 0x0000000000007992 */ /* 0x0001ec0000000000 */
[----:B0-----:R-:W-:Y:S05]  /*a2a0*/  BRA `(.L_x_356) ;  /* 0x0000000000087947 */ /* 0x001fea0003800000 */
.L_x_355:
[----:B------:R-:W-:Y:S05]  /*a2b0*/  NANOSLEEP 0x15e ;  /* 0x0000015e0000795d */ /* 0x000fea0003800000 */
[----:B------:R-:W-:Y:S01]  /*a2c0*/  NOP ;  /* 0x0000000000007918 */ /* 0x000fe20000000000 */
.L_x_356:
[----:B------:R-:W2:Y:S01]  /*a2d0*/  LD.E.64.STRONG.GPU R20, desc[UR10][R8.64+-0x100] ;  /* 0xffff000a08147980 */ /* 0x000ea2000c10fb00 */
[----:B------:R-:W-:Y:S01]  /*a2e0*/  UMOV UR5, 0xffffffff ;  /* 0xffffffff00057882 */ /* 0x000fe20000000000 */
[----:B--2---:R-:W-:Y:S02]  /*a2f0*/  ISETP.NE.AND P0, PT, R20, 0x63, PT ;  /* 0x000000631400780c */ /* 0x004fe40003f05270 */
[----:B------:R-:W-:Y:S11]  /*a300*/  BRA.DIV UR5, `(.L_x_357) ;  /* 0x0000002a05ec7947 */ /* 0x000ff6000b800000 */
[----:B------:R-:W-:-:S13]  /*a310*/  VOTE.ANY P0, !P0 ;  /* 0x0000000000ff7806 */ /* 0x000fda0004000100 */
.L_x_492:
[----:B------:R-:W-:Y:S05]  /*a320*/  @P0 BRA `(.L_x_358) ;  /* 0xfffffffc00d00947 */ /* 0x000fea000383ffff */
.L_x_354:
        /* <DEDUP_REMOVED lines=10> */
.L_x_496:
        /* <DEDUP_REMOVED lines=14> */
.L_x_361:
[----:B------:R-:W-:Y:S05]  /*a4b0*/  BSYNC.RECONVERGENT B1 ;  /* 0x0000000000017941 */ /* 0x000fea0003800200 */
.L_x_360:
[----:B------:R-:W-:-:S03]  /*a4c0*/  UMOV UR5, 0xffffffff ;  /* 0xffffffff00057882 */ /* 0x000fc60000000000 */
[----:B------:R-:W-:Y:S05]  /*a4d0*/  BRA.DIV UR5, `(.L_x_362) ;  /* 0x0000002a05e07947 */ /* 0x000fea000b800000 */
[----:B-1----:R1:W2:Y:S02]  /*a4e0*/  SHFL.DOWN PT, R8, R35, 0x2, R9 ;  /* 0x0840000023087989 */ /* 0x0022a400000e0009 */
.L_x_499:
        /* <DEDUP_REMOVED lines=15> */
.L_x_364:
[----:B------:R-:W-:Y:S05]  /*a5e0*/  BSYNC.RECONVERGENT B1 ;  /* 0x0000000000017941 */ /* 0x000fea0003800200 */
.L_x_363:
[----:B------:R-:W-:-:S03]  /*a5f0*/  UMOV UR5, 0xffffffff ;  /* 0xffffffff00057882 */ /* 0x000fc60000000000 */
[----:B------:R-:W-:Y:S05]  /*a600*/  BRA.DIV UR5, `(.L_x_365) ;  /* 0x0000002a05b87947 */ /* 0x000fea000b800000 */
[----:B--2---:R0:W2:Y:S02]  /*a610*/  SHFL.DOWN PT, R8, R21, 0x4, R9 ;  /* 0x0880000015087989 */ /* 0x0040a400000e0009 */
.L_x_502:
[----:B------:R-:W-:Y:S01]  /*a620*/  VIADD R22, R37, 0x4 ;  /* 0x0000000425167836 */ /* 0x000fe20000000000 */
[----:B------:R-:W-:Y:S01]  /*a630*/  BSSY.RECONVERGENT B1, `(.L_x_366) ;  /* 0x000000e000017945 */ /* 0x000fe20003800200 */
[----:B-1----:R-:W-:-:S03]  /*a640*/  IMAD.MOV.U32 R35, RZ, RZ, R21 ;  /* 0x000000ffff237224 */ /* 0x002fc600078e0015 */
[----:B------:R-:W-:-:S13]  /*a650*/  ISETP.GT.AND P0, PT, R22, R9, PT ;  /* 0x000000091600720c */ /* 0x000fda0003f04270 */
        /* <DEDUP_REMOVED lines=11> */
.L_x_367:
[----:B------:R-:W-:Y:S05]  /*a710*/  BSYNC.RECONVERGENT B1 ;  /* 0x0000000000017941 */ /* 0x000fea0003800200 */
.L_x_366:
[----:B------:R-:W-:-:S03]  /*a720*/  UMOV UR5, 0xffffffff ;  /* 0xffffffff00057882 */ /* 0x000fc60000000000 */
[----:B------:R-:W-:Y:S05]  /*a730*/  BRA.DIV UR5, `(.L_x_368) ;  /* 0x0000002a058c7947 */ /* 0x000fea000b800000 */
[----:B--2---:R1:W2:Y:S02]  /*a740*/  SHFL.DOWN PT, R8, R35, 0x8, R9 ;  /* 0x0900000023087989 */ /* 0x0042a400000e0009 */
.L_x_505:
        /* <DEDUP_REMOVED lines=15> */
.L_x_370:
[----:B------:R-:W-:Y:S05]  /*a840*/  BSYNC.RECONVERGENT B1 ;  /* 0x0000000000017941 */ /* 0x000fea0003800200 */
.L_x_369:
[----:B------:R-:W-:-:S03]  /*a850*/  UMOV UR5, 0xffffffff ;  /* 0xffffffff00057882 */ /* 0x000fc60000000000 */
[----:B------:R-:W-:Y:S05]  /*a860*/  BRA.DIV UR5, `(.L_x_371) ;  /* 0x0000002a05647947 */ /* 0x000fea000b800000 */
[----:B--2---:R0:W2:Y:S02]  /*a870*/  SHFL.DOWN PT, R8, R21, 0x10, R9 ;  /* 0x0a00000015087989 */ /* 0x0040a400000e0009 */
.L_x_508:
[----:B------:R-:W-:Y:S01]  /*a880*/  VIADD R22, R37, 0x10 ;  /* 0x0000001025167836 */ /* 0x000fe20000000000 */
[----:B------:R-:W-:Y:S04]  /*a890*/  BSSY.RECONVERGENT B1, `(.L_x_372) ;  /* 0x000000e000017945 */ /* 0x000fe80003800200 */
[----:B------:R-:W-:Y:S01]  /*a8a0*/  ISETP.GT.AND P0, PT, R22, R9, PT ;  /* 0x000000091600720c */ /* 0x000fe20003f04270 */
[----:B01----:R-:W-:-:S12]  /*a8b0*/  IMAD.MOV.U32 R9, RZ, RZ, R21 ;  /* 0x000000ffff097224 */ /* 0x003fd800078e0015 */
        /* <DEDUP_REMOVED lines=11> */
.L_x_373:
[----:B------:R-:W-:Y:S05]  /*a970*/  BSYNC.RECONVERGENT B1 ;  /* 0x0000000000017941 */ /* 0x000fea0003800200 */
.L_x_372:
        /* <DEDUP_REMOVED lines=12> */
.L_x_375:
[----:B------:R-:W-:Y:S05]  /*aa40*/  BSYNC.RECONVERGENT B1 ;  /* 0x0000000000017941 */ /* 0x000fea0003800200 */
.L_x_374:
[----:B------:R-:W-:Y:S01]  /*aa50*/  UMOV UR5, 0xffffffff ;  /* 0xffffffff00057882 */ /* 0x000fe20000000000 */
[----:B------:R-:W-:Y:S02]  /*aa60*/  VIADD R24, R24, 0xffffffe0 ;  /* 0xffffffe018187836 */ /* 0x000fe40000000000 */
[----:B------:R-:W-:Y:S05]  /*aa70*/  BRA.DIV UR5, `(.L_x_376) ;  /* 0x0000002a05007947 */ /* 0x000fea000b800000 */
[----:B------:R-:W-:-:S13]  /*aa80*/  VOTE.ALL P0, P0 ;  /* 0x0000000000ff7806 */ /* 0x000fda0000000000 */
.L_x_511:
[----:B------:R-:W-:Y:S01]  /*aa90*/  IMAD.MOV.U32 R27, RZ, RZ, R8 ;  /* 0x000000ffff1b7224 */ /* 0x000fe200078e0008 */
[----:B------:R-:W-:Y:S06]  /*aaa0*/  @P0 BRA `(.L_x_377) ;  /* 0xfffffff400d00947 */ /* 0x000fec000383ffff */
.L_x_352:
[----:B------:R-:W-:Y:S04]  /*aab0*/  BSSY.RECONVERGENT B1, `(.L_x_378) ;  /* 0x0000015000017945 */ /* 0x000fe80003800200 */
[----:B------:R-:W-:Y:S05]  /*aac0*/  @P2 BRA `(.L_x_379) ;  /* 0x00000000004c2947 */ /* 0x000fea0003800000 */
[----:B------:R-:W-:Y:S01]  /*aad0*/  VIMNMX R8, PT, PT, R27, 0x1, !PT ;  /* 0x000000011b087848 */ /* 0x000fe20007fe0100 */
[----:B------:R-:W-:Y:S01]  /*aae0*/  BSSY.RECONVERGENT B2, `(.L_x_380) ;  /* 0x000000a000027945 */ /* 0x000fe20003800200 */
[----:B------:R-:W-:Y:S02]  /*aaf0*/  IMAD.MOV.U32 R9, RZ, RZ, R25 ;  /* 0x000000ffff097224 */ /* 0x000fe400078e0019 */
        /* <DEDUP_REMOVED lines=8> */
.L_x_381:
[----:B------:R-:W-:Y:S05]  /*ab80*/  BSYNC.RECONVERGENT B2 ;  /* 0x0000000000027941 */ /* 0x000fea0003800200 */
.L_x_380:
[----:B------:R-:W0:Y:S01]  /*ab90*/  S2UR UR8, SR_CgaCtaId ;  /* 0x00000000000879c3 */ /* 0x000e220000008800 */
[----:B------:R-:W-:Y:S01]  /*aba0*/  UMOV UR5, 0x400 ;  /* 0x0000040000057882 */ /* 0x000fe20000000000 */
[----:B------:R-:W-:-:S05]  /*abb0*/  IMAD.MOV.U32 R8, RZ, RZ, 0x65 ;  /* 0x00000065ff087424 */ /* 0x000fca00078e00ff */
[----:B------:R1:W-:Y:S01]  /*abc0*/  ST.E.64.STRONG.GPU desc[UR10][R28.64+0x100], R8 ;  /* 0x000100081c007985 */ /* 0x0003e2000c10fb0a */
[----:B0-----:R-:W-:-:S09]  /*abd0*/  ULEA UR5, UR8, UR5, 0x18 ;  /* 0x0000000508057291 */ /* 0x001fd2000f8ec0ff */
[----:B------:R1:W-:Y:S04]  /*abe0*/  STS [UR5+0x8], R9 ;  /* 0x00000809ff007988 */ /* 0x0003e80008000805 */
[----:B------:R1:W-:Y:S02]  /*abf0*/  STS [UR5+0x4], R27 ;  /* 0x0000041bff007988 */ /* 0x0003e40008000805 */
.L_x_379:
[----:B------:R-:W-:Y:S05]  /*ac00*/  BSYNC.RECONVERGENT B1 ;  /* 0x0000000000017941 */ /* 0x000fea0003800200 */
.L_x_378:
[----:B------:R-:W-:-:S13]  /*ac10*/  ISETP.NE.AND P0, PT, R37, RZ, PT ;  /* 0x000000ff2500720c */ /* 0x000fda0003f05270 */
[----:B-1----:R-:W0:Y:S01]  /*ac20*/  @!P0 S2R R9, SR_CgaCtaId ;  /* 0x0000000000098919 */ /* 0x002e220000008800 */
[----:B------:R-:W-:Y:S01]  /*ac30*/  @!P0 MOV R8, 0x400 ;  /* 0x0000040000088802 */ /* 0x000fe20000000f00 */
[----:B------:R-:W-:-:S03]  /*ac40*/  @!P0 IMAD.MOV.U32 R26, RZ, RZ, R27 ;  /* 0x000000ffff1a8224 */ /* 0x000fc600078e001b */
[----:B0-----:R-:W-:-:S05]  /*ac50*/  @!P0 LEA R8, R9, R8, 0x18 ;  /* 0x0000000809088211 */ /* 0x001fca00078ec0ff */
[----:B------:R0:W-:Y:S02]  /*ac60*/  @!P0 STS [R8+0x24], R27 ;  /* 0x0000241b08008388 */ /* 0x0001e40000000800 */
.L_x_327:
[----:B------:R-:W-:Y:S05]  /*ac70*/  WARPSYNC.ALL ;  /* 0x0000000000007948 */ /* 0x000fea0003800000 */
[----:B0-----:R-:W0:Y:S01]  /*ac80*/  S2R R8, SR_TID.X ;  /* 0x0000000000087919 */ /* 0x001e220000002100 */
[----:B------:R-:W1:Y:S01]  /*ac90*/  S2UR UR5, SR_CgaCtaId ;  /* 0x00000000000579c3 */ /* 0x000e620000008800 */
[----:B------:R-:W-:Y:S01]  /*aca0*/  UMOV UR4, 0x400 ;  /* 0x0000040000047882 */ /* 0x000fe20000000000 */
[----:B------:R-:W-:Y:S06]  /*acb0*/  BSSY.RECONVERGENT B1, `(.L_x_382) ;  /* 0x0000011000017945 */ /* 0x000fec0003800200 */
[----:B------:R-:W-:Y:S01]  /*acc0*/  BAR.SYNC.DEFER_BLOCKING 0x0 ;  /* 0x0000000000007b1d */ /* 0x000fe20000010000 */
[----:B------:R-:W-:Y:S01]  /*acd0*/  IMAD.MOV.U32 R9, RZ, RZ, R26 ;  /* 0x000000ffff097224 */ /* 0x000fe200078e001a */
[----:B-1----:R-:W-:Y:S01]  /*ace0*/  ULEA UR4, UR5, UR4, 0x18 ;  /* 0x0000000405047291 */ /* 0x002fe2000f8ec0ff */
[----:B0-----:R-:W-:-:S13]  /*acf0*/  ISETP.NE.AND P0, PT, R8, RZ, PT ;  /* 0x000000ff0800720c */ /* 0x001fda0003f05270 */
[----:B------:R-:W-:Y:S05]  /*ad00*/  @!P0 BRA `(.L_x_383) ;  /* 0x00000000002c8947 */ /* 0x000fea0003800000 */
[----:B------:R-:W0:Y:S02]  /*ad10*/  LDS R8, [UR4+0x24] ;  /* 0x00002404ff087984 */ /* 0x000e240008000800 */
        /* <DEDUP_REMOVED lines=10> */
.L_x_383:
[----:B------:R-:W-:Y:S05]  /*adc0*/  BSYNC.RECONVERGENT B1 ;  /* 0x0000000000017941 */ /* 0x000fea0003800200 */
.L_x_382:
[----:B------:R-:W-:Y:S01]  /*add0*/  VIMNMX R8, PT, PT, R9, 0x1, !PT ;  /* 0x0000000109087848 */ /* 0x000fe20007fe0100 */
[----:B------:R-:W-:Y:S03]  /*ade0*/  BSSY.RECONVERGENT B1, `(.L_x_384) ;  /* 0x000000a000017945 */ /* 0x000fe60003800200 */
        /* <DEDUP_REMOVED lines=9> */
.L_x_385:
[----:B------:R-:W-:Y:S05]  /*ae80*/  BSYNC.RECONVERGENT B1 ;  /* 0x0000000000017941 */ /* 0x000fea0003800200 */
.L_x_384:
        /* <DEDUP_REMOVED lines=12> */
.L_x_387:
[----:B------:R-:W-:Y:S05]  /*af50*/  BSYNC.RECONVERGENT B1 ;  /* 0x0000000000017941 */ /* 0x000fea0003800200 */
.L_x_386:
        /* <DEDUP_REMOVED lines=12> */
.L_x_389:
[----:B------:R-:W-:Y:S05]  /*b020*/  BSYNC.RECONVERGENT B1 ;  /* 0x0000000000017941 */ /* 0x000fea0003800200 */
.L_x_388:
        /* <DEDUP_REMOVED lines=12> */
.L_x_391:
[----:B------:R-:W-:Y:S05]  /*b0f0*/  BSYNC.RECONVERGENT B1 ;  /* 0x0000000000017941 */ /* 0x000fea0003800200 */
.L_x_390:
        /* <DEDUP_REMOVED lines=12> */
.L_x_393:
[----:B------:R-:W-:Y:S05]  /*b1c0*/  BSYNC.RECONVERGENT B1 ;  /* 0x0000000000017941 */ /* 0x000fea0003800200 */
.L_x_392:
        /* <DEDUP_REMOVED lines=12> */
.L_x_395:
[----:B------:R-:W-:Y:S05]  /*b290*/  BSYNC.RECONVERGENT B1 ;  /* 0x0000000000017941 */ /* 0x000fea0003800200 */
.L_x_394:
        /* <DEDUP_REMOVED lines=12> */
.L_x_397:
[----:B------:R-:W-:Y:S05]  /*b360*/  BSYNC.RECONVERGENT B1 ;  /* 0x0000000000017941 */ /* 0x000fea0003800200 */
.L_x_396:
        /* <DEDUP_REMOVED lines=12> */
.L_x_399:
[----:B------:R-:W-:Y:S05]  /*b430*/  BSYNC.RECONVERGENT B1 ;  /* 0x0000000000017941 */ /* 0x000fea0003800200 */
.L_x_398:
        /* <DEDUP_REMOVED lines=12> */
.L_x_401:
[----:B------:R-:W-:Y:S05]  /*b500*/  BSYNC.RECONVERGENT B1 ;  /* 0x0000000000017941 */ /* 0x000fea0003800200 */
.L_x_400:
        /* <DEDUP_REMOVED lines=12> */
.L_x_403:
[----:B------:R-:W-:Y:S05]  /*b5d0*/  BSYNC.RECONVERGENT B1 ;  /* 0x0000000000017941 */ /* 0x000fea0003800200 */
.L_x_402:
        /* <DEDUP_REMOVED lines=12> */
.L_x_405:
[----:B------:R-:W-:Y:S05]  /*b6a0*/  BSYNC.RECONVERGENT B1 ;  /* 0x0000000000017941 */ /* 0x000fea0003800200 */
.L_x_404:
        /* <DEDUP_REMOVED lines=12> */
.L_x_407:
[----:B------:R-:W-:Y:S05]  /*b770*/  BSYNC.RECONVERGENT B1 ;  /* 0x0000000000017941 */ /* 0x000fea0003800200 */
.L_x_406:
        /* <DEDUP_REMOVED lines=12> */
.L_x_409:
[----:B------:R-:W-:Y:S05]  /*b840*/  BSYNC.RECONVERGENT B1 ;  /* 0x0000000000017941 */ /* 0x000fea0003800200 */
.L_x_408:
        /* <DEDUP_REMOVED lines=12> */
.L_x_411:
[----:B------:R-:W-:Y:S05]  /*b910*/  BSYNC.RECONVERGENT B1 ;  /* 0x0000000000017941 */ /* 0x000fea0003800200 */
.L_x_410:
        /* <DEDUP_REMOVED lines=11> */
.L_x_282:
[----:B------:R-:W-:Y:S05]  /*b9d0*/  BSYNC.RECONVERGENT B0 ;  /* 0x0000000000007941 */ /* 0x000fea0003800200 */
.L_x_208:
[----:B------:R-:W0:Y:S01]  /*b9e0*/  S2R R18, SR_TID.X ;  /* 0x0000000000127919 */ /* 0x000e220000002100 */
[----:B------:R-:W1:Y:S01]  /*b9f0*/  LDCU.64 UR8, c[0x0][0x388] ;  /* 0x00007100ff0877ac */ /* 0x000e620008000a00 */
[----:B------:R-:W3:Y:S01]  /*ba00*/  S2R R17, SR_LANEID ;  /* 0x0000000000117919 */ /* 0x000ee20000000000 */
[----:B------:R-:W-:Y:S01]  /*ba10*/  BAR.SYNC.DEFER_BLOCKING 0x0 ;  /* 0x0000000000007b1d */ /* 0x000fe20000010000 */
[----:B0-----:R-:W-:Y:S01]  /*ba20*/  ISETP.NE.AND P0, PT, R18, RZ, PT ;  /* 0x000000ff1200720c */ /* 0x001fe20003f05270 */
[----:B------:R-:W-:Y:S02]  /*ba30*/  IMAD.U32 R18, RZ, RZ, UR7 ;  /* 0x00000007ff127e24 */ /* 0x000fe4000f8e00ff */
[----:B---3--:R-:W-:-:S05]  /*ba40*/  IMAD R17, R17, 0x38, R0 ;  /* 0x0000003811117824 */ /* 0x008fca00078e0200 */
[----:B------:R-:W-:Y:S04]  /*ba50*/  STS [R17], R8 ;  /* 0x0000000811007388 */ /* 0x000fe80000000800 */
[----:B------:R-:W-:Y:S04]  /*ba60*/  STS [R17+0x4], R9 ;  /* 0x0000040911007388 */ /* 0x000fe80000000800 */
[----:B------:R0:W-:Y:S04]  /*ba70*/  STS [R17+0x8], R2 ;  /* 0x0000080211007388 */ /* 0x0001e80000000800 */
[----:B------:R3:W-:Y:S04]  /*ba80*/  STS [R17+0xc], R3 ;  /* 0x00000c0311007388 */ /* 0x0007e80000000800 */
        /* <DEDUP_REMOVED lines=12> */
[----:B------:R-:W-:Y:S04]  /*bb50*/  LDS R23, [R0] ;  /* 0x0000000000177984 */ /* 0x000fe80000000800 */
[----:B------:R-:W-:Y:S04]  /*bb60*/  LDS R29, [R0+0x80] ;  /* 0x00008000001d7984 */ /* 0x000fe80000000800 */
[----:B------:R-:W-:Y:S04]  /*bb70*/  LDS R35, [R0+0x100] ;  /* 0x0001000000237984 */ /* 0x000fe80000000800 */
[----:B------:R-:W-:Y:S04]  /*bb80*/  LDS R27, [R0+0x180] ;  /* 0x00018000001b7984 */ /* 0x000fe80000000800 */
[----:B------:R-:W-:Y:S04]  /*bb90*/  LDS R25, [R0+0x200] ;  /* 0x0002000000197984 */ /* 0x000fe80000000800 */
[----:B--2---:R-:W-:Y:S04]  /*bba0*/  LDS R21, [R0+0x280] ;  /* 0x0002800000157984 */ /* 0x004fe80000000800 */
[----:B------:R-:W-:Y:S04]  /*bbb0*/  LDS R19, [R0+0x300] ;  /* 0x0003000000137984 */ /* 0x000fe80000000800 */
[----:B------:R-:W-:Y:S04]  /*bbc0*/  LDS R17, [R0+0x380] ;  /* 0x0003800000117984 */ /* 0x000fe80000000800 */
[----:B------:R-:W-:Y:S04]  /*bbd0*/  LDS R15, [R0+0x400] ;  /* 0x00040000000f7984 */ /* 0x000fe80000000800 */
[----:B------:R-:W-:Y:S04]  /*bbe0*/  LDS R13, [R0+0x480] ;  /* 0x00048000000d7984 */ /* 0x000fe80000000800 */
[----:B------:R-:W-:Y:S04]  /*bbf0*/  LDS R11, [R0+0x500] ;  /* 0x00050000000b7984 */ /* 0x000fe80000000800 */
[----:B------:R-:W-:Y:S04]  /*bc00*/  LDS R9, [R0+0x580] ;  /* 0x0005800000097984 */ /* 0x000fe80000000800 */
[----:B------:R-:W-:Y:S04]  /*bc10*/  LDS R7, [R0+0x600] ;  /* 0x0006000000077984 */ /* 0x000fe80000000800 */
[----:B------:R-:W-:Y:S04]  /*bc20*/  LDS R5, [R0+0x680] ;  /* 0x0006800000057984 */ /* 0x000fe80000000800 */
[----:B------:R2:W-:Y:S04]  /*bc30*/  LDS R37, [R0+0x700] ;  /* 0x0007000000257984 */ /* 0x0005e80000000800 */
[----:B------:R-:W-:Y:S01]  /*bc40*/  @!P0 STS [UR4+0x1e00], R18 ;  /* 0x001e0012ff008988 */ /* 0x000fe20008000804 */
[----:B------:R-:W-:Y:S06]  /*bc50*/  BAR.SYNC.DEFER_BLOCKING 0x0 ;  /* 0x0000000000007b1d */ /* 0x000fec0000010000 */
[----:B0-----:R-:W3:Y:S01]  /*bc60*/  S2R R2, SR_TID.X ;  /* 0x0000000000027919 */ /* 0x001ee20000002100 */
[----:B------:R-:W0:Y:S01]  /*bc70*/  LDS R4, [UR4+0x1e00] ;  /* 0x001e0004ff047984 */ /* 0x000e220008000800 */
[----:B---3--:R-:W-:-:S02]  /*bc80*/  LOP3.LUT R3, R2, 0x1f, RZ, 0xc0, !PT ;  /* 0x0000001f02037812 */ /* 0x008fc400078ec0ff */
[----:B------:R-:W-:-:S05]  /*bc90*/  LOP3.LUT R2, R2, 0x3e0, RZ, 0xc0, !PT ;  /* 0x000003e002027812 */ /* 0x000fca00078ec0ff */
[----:B------:R-:W-:-:S04]  /*bca0*/  IMAD R8, R2, 0xf, R3 ;  /* 0x0000000f02087824 */ /* 0x000fc800078e0203 */
[C---:B--2---:R-:W-:Y:S01]  /*bcb0*/  VIADD R0, R8.reuse, 0x20 ;  /* 0x0000002008007836 */ /* 0x044fe20000000000 */
[C---:B------:R-:W-:Y:S01]  /*bcc0*/  IADD3 R3, P0, PT, R8.reuse, UR12, RZ ;  /* 0x0000000c08037c10 */ /* 0x040fe2000ff1e0ff */
[----:B------:R-:W-:-:S04]  /*bcd0*/  VIADD R10, R8, 0x40 ;  /* 0x00000040080a7836 */ /* 0x000fc80000000000 */
[----:B------:R-:W-:Y:S01]  /*bce0*/  IMAD.X R6, RZ, RZ, UR13, P0 ;  /* 0x0000000dff067e24 */ /* 0x000fe200080e06ff */
[----:B-1----:R-:W-:-:S04]  /*bcf0*/  LEA R2, P0, R3, UR8, 0x2 ;  /* 0x0000000803027c11 */ /* 0x002fc8000f8010ff */
[----:B------:R-:W-:Y:S01]  /*bd00*/  LEA.HI.X R3, R3, UR9, R6, 0x2, P0 ;  /* 0x0000000903037c11 */ /* 0x000fe200080f1406 */
[----:B------:R-:W-:Y:S01]  /*bd10*/  VIADD R6, R8, 0x80 ;  /* 0x0000008008067836 */ /* 0x000fe20000000000 */
[-C--:B0-----:R-:W-:Y:S01]  /*bd20*/  ISETP.GE.AND P3, PT, R0, R4.reuse, PT ;  /* 0x000000040000720c */ /* 0x081fe20003f66270 */
[----:B------:R-:W-:Y:S01]  /*bd30*/  VIADD R0, R8, 0x60 ;  /* 0x0000006008007836 */ /* 0x000fe20000000000 */
[-C--:B------:R-:W-:Y:S01]  /*bd40*/  ISETP.GE.AND P4, PT, R10, R4.reuse, PT ;  /* 0x000000040a00720c */ /* 0x080fe20003f86270 */
[----:B------:R-:W-:Y:S01]  /*bd50*/  VIADD R10, R8, 0xa0 ;  /* 0x000000a0080a7836 */ /* 0x000fe20000000000 */
[-C--:B------:R-:W-:Y:S02]  /*bd60*/  ISETP.GE.AND P6, PT, R6, R4.reuse, PT ;  /* 0x000000040600720c */ /* 0x080fe40003fc6270 */
[-C--:B------:R-:W-:Y:S01]  /*bd70*/  ISETP.GE.AND P5, PT, R0, R4.reuse, PT ;  /* 0x000000040000720c */ /* 0x080fe20003fa6270 */
[----:B------:R-:W-:Y:S01]  /*bd80*/  VIADD R0, R8, 0xc0 ;  /* 0x000000c008007836 */ /* 0x000fe20000000000 */
[----:B------:R-:W-:-:S02]  /*bd90*/  ISETP.GE.AND P0, PT, R10, R4, PT ;  /* 0x000000040a00720c */ /* 0x000fc40003f06270 */
[-C--:B------:R-:W-:Y:S02]  /*bda0*/  ISETP.GE.AND P1, PT, R8, R4.reuse, PT ;  /* 0x000000040800720c */ /* 0x080fe40003f26270 */
[----:B------:R-:W-:Y:S01]  /*bdb0*/  ISETP.GE.AND P2, PT, R0, R4, PT ;  /* 0x000000040000720c */ /* 0x000fe20003f46270 */
[C---:B------:R-:W-:Y:S01]  /*bdc0*/  VIADD R0, R8.reuse, 0xe0 ;  /* 0x000000e008007836 */ /* 0x040fe20000000000 */
[----:B------:R0:W-:Y:S01]  /*bdd0*/  @!P3 STG.E desc[UR10][R2.64+0x80], R29 ;  /* 0x0000801d0200b986 */ /* 0x0001e2000c10190a */
[----:B------:R-:W-:-:S03]  /*bde0*/  VIADD R8, R8, 0x100 ;  /* 0x0000010008087836 */ /* 0x000fc60000000000 */
[-C--:B------:R-:W-:Y:S01]  /*bdf0*/  ISETP.GE.AND P3, PT, R0, R4.reuse, PT ;  /* 0x000000040000720c */ /* 0x080fe20003f66270 */
[----:B------:R0:W-:Y:S01]  /*be00*/  @!P4 STG.E desc[UR10][R2.64+0x100], R35 ;  /* 0x000100230200c986 */ /* 0x0001e2000c10190a */
[----:B------:R-:W-:-:S03]  /*be10*/  ISETP.GE.AND P4, PT, R8, R4, PT ;  /* 0x000000040800720c */ /* 0x000fc60003f86270 */
        /* <DEDUP_REMOVED lines=12> */
[----:B------:R0:W-:Y:S04]  /*bee0*/  @!P4 STG.E desc[UR10][R2.64+0x400], R15 ;  /* 0x0004000f0200c986 */ /* 0x0001e8000c10190a */
[----:B------:R0:W-:Y:S04]  /*bef0*/  @!P5 STG.E desc[UR10][R2.64+0x480], R13 ;  /* 0x0004800d0200d986 */ /* 0x0001e8000c10190a */
[----:B------:R0:W-:Y:S04]  /*bf00*/  @!P6 STG.E desc[UR10][R2.64+0x500], R11 ;  /* 0x0005000b0200e986 */ /* 0x0001e8000c10190a */
[----:B------:R0:W-:Y:S04]  /*bf10*/  @!P1 STG.E desc[UR10][R2.64+0x580], R9 ;  /* 0x0005800902009986 */ /* 0x0001e8000c10190a */
[----:B------:R0:W-:Y:S04]  /*bf20*/  @!P0 STG.E desc[UR10][R2.64+0x600], R7 ;  /* 0x0006000702008986 */ /* 0x0001e8000c10190a */
[----:B------:R0:W-:Y:S01]  /*bf30*/  @!P2 STG.E desc[UR10][R2.64+0x680], R5 ;  /* 0x000680050200a986 */ /* 0x0001e2000c10190a */
[----:B------:R-:W-:Y:S05]  /*bf40*/  @P3 EXIT ;  /* 0x000000000000394d */ /* 0x000fea0003800000 */
[----:B------:R-:W-:Y:S01]  /*bf50*/  STG.E desc[UR10][R2.64+0x700], R37 ;  /* 0x0007002502007986 */ /* 0x000fe2000c10190a */
[----:B------:R-:W-:Y:S05]  /*bf60*/  EXIT ;  /* 0x000000000000794d */ /* 0x000fea0003800000 */
.L_x_126:
[----:B------:R-:W-:Y:S01]  /*bf70*/  BSSY B1, `(.L_x_412) ;  /* 0x0000006000017945 */ /* 0x000fe20003800000 */
[----:B------:R-:W-:Y:S01]  /*bf80*/  PLOP3.LUT P0, PT, P0, PT, PT, 0x8, 0x80 ;  /* 0x000000000080781c */ /* 0x000fe2000070e170 */
[----:B------:R-:W-:-:S12]  /*bf90*/  IMAD.MOV.U32 R22, RZ, RZ, -0x1 ;  /* 0xffffffffff167424 */ /* 0x000fd800078e00ff */
[----:B------:R-:W-:Y:S05]  /*bfa0*/  WARPSYNC.COLLECTIVE R22, `(.L_x_413) ;  /* 0x0000000016087348 */ /* 0x000fea0003c00000 */
[----:B------:R-:W-:Y:S01]  /*bfb0*/  VOTE.ANY P0, P0 ;  /* 0x0000000000ff7806 */ /* 0x000fe20000000100 */
[----:B------:R-:W-:-:S12]  /*bfc0*/  ENDCOLLECTIVE ;  /* 0x000000000000791b */ /* 0x000fd80003800000 */
.L_x_413:
[----:B------:R-:W-:Y:S05]  /*bfd0*/  BSYNC B1 ;  /* 0x0000000000017941 */ /* 0x000fea0003800000 */
.L_x_412:
[----:B------:R-:W-:Y:S05]  /*bfe0*/  BRA `(.L_x_414) ;  /* 0xffffff7800ec7947 */ /* 0x000fea000383ffff */
.L_x_130:
[----:B------:R-:W-:Y:S01]  /*bff0*/  BSSY B1, `(.L_x_415) ;  /* 0x0000006000017945 */ /* 0x000fe20003800000 */
[----:B------:R-:W-:Y:S01]  /*c000*/  PLOP3.LUT P0, PT, P0, PT, PT, 0x8, 0x80 ;  /* 0x000000000080781c */ /* 0x000fe2000070e170 */
[----:B------:R-:W-:-:S12]  /*c010*/  IMAD.MOV.U32 R22, RZ, RZ, -0x1 ;  /* 0xffffffffff167424 */ /* 0x000fd800078e00ff */
[----:B------:R-:W-:Y:S05]  /*c020*/  WARPSYNC.COLLECTIVE R22, `(.L_x_416) ;  /* 0x0000000016087348 */ /* 0x000fea0003c00000 */
[----:B------:R-:W-:Y:S01]  /*c030*/  VOTE.ANY P0, P0 ;  /* 0x0000000000ff7806 */ /* 0x000fe20000000100 */
[----:B------:R-:W-:-:S12]  /*c040*/  ENDCOLLECTIVE ;  /* 0x000000000000791b */ /* 0x000fd80003800000 */
.L_x_416:
[----:B------:R-:W-:Y:S05]  /*c050*/  BSYNC B1 ;  /* 0x0000000000017941 */ /* 0x000fea0003800000 */
.L_x_415:
[----:B------:R-:W-:Y:S05]  /*c060*/  BRA `(.L_x_417) ;  /* 0xffffff7800fc7947 */ /* 0x000fea000383ffff */
.L_x_132:
[----:B------:R-:W0:Y:S01]  /*c070*/  S2R R8, SR_GEMASK ;  /* 0x0000000000087919 */ /* 0x000e220000003c00 */
[----:B------:R-:W-:Y:S01]  /*c080*/  BSSY B1, `(.L_x_418) ;  /* 0x0000006000017945 */ /* 0x000fe20003800000 */
[----:B------:R-:W-:Y:S01]  /*c090*/  PLOP3.LUT P0, PT, P0, PT, PT, 0x8, 0x80 ;  /* 0x000000000080781c */ /* 0x000fe2000070e170 */
[----:B------:R-:W-:-:S12]  /*c0a0*/  IMAD.MOV.U32 R22, RZ, RZ, -0x1 ;  /* 0xffffffffff167424 */ /* 0x000fd800078e00ff */
[----:B0-----:R-:W-:Y:S05]  /*c0b0*/  WARPSYNC.COLLECTIVE R22, `(.L_x_419) ;  /* 0x0000000016087348 */ /* 0x001fea0003c00000 */
[----:B------:R-:W-:Y:S01]  /*c0c0*/  VOTE.ANY R22, PT, P0 ;  /* 0x0000000000167806 */ /* 0x000fe200000e0100 */
[----:B0-----:R-:W-:Y:S06]  /*c0d0*/  ENDCOLLECTIVE ;  /* 0x000000000000791b */ /* 0x001fec0003800000 */
.L_x_419:
[----:B------:R-:W-:Y:S05]  /*c0e0*/  BSYNC B1 ;  /* 0x0000000000017941 */ /* 0x000fea0003800000 */
.L_x_418:
[----:B------:R-:W-:Y:S01]  /*c0f0*/  LOP3.LUT R22, R22, 0x80000000, R8, 0xec, !PT ;  /* 0x8000000016167812 */ /* 0x000fe200078eec08 */
[----:B------:R-:W-:Y:S02]  /*c100*/  IMAD.MOV.U32 R8, RZ, RZ, 0x1 ;  /* 0x00000001ff087424 */ /* 0x000fe400078e00ff */
[----:B------:R-:W-:Y:S02]  /*c110*/  IMAD.MOV.U32 R21, RZ, RZ, R11 ;  /* 0x000000ffff157224 */ /* 0x000fe400078e000b */
[----:B------:R-:W-:-:S05]  /*c120*/  VIADD R9, R22, 0xffffffff ;  /* 0xffffffff16097836 */ /* 0x000fca0000000000 */
[----:B------:R-:W-:Y:S01]  /*c130*/  LOP3.LUT R25, R22, R9, RZ, 0xc, !PT ;  /* 0x0000000916197212 */ /* 0x000fe200078e0cff */
[----:B------:R-:W-:-:S03]  /*c140*/  IMAD.MOV.U32 R22, RZ, RZ, -0x1 ;  /* 0xffffffffff167424 */ /* 0x000fc600078e00ff */
[----:B------:R0:W1:Y:S04]  /*c150*/  POPC R9, R25 ;  /* 0x0000001900097309 */ /* 0x0000680000000000 */
[----:B01----:R-:W-:Y:S05]  /*c160*/  WARPSYNC.COLLECTIVE R22, `(.L_x_420) ;  /* 0x0000000016087348 */ /* 0x003fea0003c00000 */
[----:B-1----:R1:W2:Y:S02]  /*c170*/  SHFL.DOWN P0, R8, R21, R8, R9 ;  /* 0x0800000815087389 */ /* 0x0022a40000000009 */
[----:B012---:R-:W-:Y:S05]  /*c180*/  ENDCOLLECTIVE ;  /* 0x000000000000791b */ /* 0x007fea0003800000 */
.L_x_420:
[----:B------:R-:W-:Y:S01]  /*c190*/  IMAD.MOV.U32 R24, RZ, RZ, R8 ;  /* 0x000000ffff187224 */ /* 0x000fe200078e0008 */
[----:B------:R-:W-:Y:S06]  /*c1a0*/  BRA `(.L_x_421) ;  /* 0xffffff7800d87947 */ /* 0x000fec000383ffff */
.L_x_135:
[----:B------:R-:W-:Y:S01]  /*c1b0*/  BSSY B1, `(.L_x_422) ;  /* 0x0000006000017945 */ /* 0x000fe20003800000 */
[----:B------:R-:W-:Y:S02]  /*c1c0*/  IMAD.MOV.U32 R8, RZ, RZ, 0x2 ;  /* 0x00000002ff087424 */ /* 0x000fe400078e00ff */
[----:B------:R-:W-:-:S07]  /*c1d0*/  IMAD.MOV.U32 R22, RZ, RZ, -0x1 ;  /* 0xffffffffff167424 */ /* 0x000fce00078e00ff */
[----:B01----:R-:W-:Y:S05]  /*c1e0*/  WARPSYNC.COLLECTIVE R22, `(.L_x_423) ;  /* 0x0000000016087348 */ /* 0x003fea0003c00000 */
[----:B------:R2:W3:Y:S02]  /*c1f0*/  SHFL.DOWN P0, R8, R21, R8, R9 ;  /* 0x0800000815087389 */ /* 0x0004e40000000009 */
[----:B0123--:R-:W-:Y:S05]  /*c200*/  ENDCOLLECTIVE ;  /* 0x000000000000791b */ /* 0x00ffea0003800000 */
.L_x_423:
[----:B------:R-:W-:Y:S05]  /*c210*/  BSYNC B1 ;  /* 0x0000000000017941 */ /* 0x000fea0003800000 */
.L_x_422:
[----:B------:R-:W-:Y:S05]  /*c220*/  BRA `(.L_x_424) ;  /* 0xffffff7c00047947 */ /* 0x000fea000383ffff */
.L_x_138:
[----:B------:R-:W-:Y:S01]  /*c230*/  BSSY B1, `(.L_x_425) ;  /* 0x0000007000017945 */ /* 0x000fe20003800000 */
[----:B--2---:R-:W-:Y:S02]  /*c240*/  IMAD.MOV.U32 R21, RZ, RZ, R11 ;  /* 0x000000ffff157224 */ /* 0x004fe400078e000b */
[----:B---3--:R-:W-:Y:S02]  /*c250*/  IMAD.MOV.U32 R8, RZ, RZ, 0x4 ;  /* 0x00000004ff087424 */ /* 0x008fe400078e00ff */
[----:B------:R-:W-:-:S07]  /*c260*/  IMAD.MOV.U32 R22, RZ, RZ, -0x1 ;  /* 0xffffffffff167424 */ /* 0x000fce00078e00ff */
[----:B-1----:R-:W-:Y:S05]  /*c270*/  WARPSYNC.COLLECTIVE R22, `(.L_x_426) ;  /* 0x0000000016087348 */ /* 0x002fea0003c00000 */
[----:B------:R0:W2:Y:S02]  /*c280*/  SHFL.DOWN P0, R8, R21, R8, R9 ;  /* 0x0800000815087389 */ /* 0x0000a40000000009 */
[----:B012---:R-:W-:Y:S05]  /*c290*/  ENDCOLLECTIVE ;  /* 0x000000000000791b */ /* 0x007fea0003800000 */
.L_x_426:
[----:B------:R-:W-:Y:S05]  /*c2a0*/  BSYNC B1 ;  /* 0x0000000000017941 */ /* 0x000fea0003800000 */
.L_x_425:
[----:B------:R-:W-:Y:S05]  /*c2b0*/  BRA `(.L_x_427) ;  /* 0xffffff7c00307947 */ /* 0x000fea000383ffff */
.L_x_141:
[----:B------:R-:W-:Y:S01]  /*c2c0*/  BSSY B1, `(.L_x_428) ;  /* 0x0000006000017945 */ /* 0x000fe20003800000 */
[----:B---3--:R-:W-:Y:S02]  /*c2d0*/  IMAD.MOV.U32 R8, RZ, RZ, 0x8 ;  /* 0x00000008ff087424 */ /* 0x008fe400078e00ff */
[----:B------:R-:W-:-:S07]  /*c2e0*/  IMAD.MOV.U32 R22, RZ, RZ, -0x1 ;  /* 0xffffffffff167424 */ /* 0x000fce00078e00ff */
[----:B01----:R-:W-:Y:S05]  /*c2f0*/  WARPSYNC.COLLECTIVE R22, `(.L_x_429) ;  /* 0x0000000016087348 */ /* 0x003fea0003c00000 */
[----:B------:R2:W3:Y:S02]  /*c300*/  SHFL.DOWN P0, R8, R21, R8, R9 ;  /* 0x0800000815087389 */ /* 0x0004e40000000009 */
[----:B0123--:R-:W-:Y:S05]  /*c310*/  ENDCOLLECTIVE ;  /* 0x000000000000791b */ /* 0x00ffea0003800000 */
.L_x_429:
[----:B------:R-:W-:Y:S05]  /*c320*/  BSYNC B1 ;  /* 0x0000000000017941 */ /* 0x000fea0003800000 */
.L_x_428:
[----:B------:R-:W-:Y:S05]  /*c330*/  BRA `(.L_x_430) ;  /* 0xffffff7c005c7947 */ /* 0x000fea000383ffff */
.L_x_144:
[----:B------:R-:W-:Y:S01]  /*c340*/  BSSY B1, `(.L_x_431) ;  /* 0x0000007000017945 */ /* 0x000fe20003800000 */
[----:B--2---:R-:W-:Y:S02]  /*c350*/  IMAD.MOV.U32 R21, RZ, RZ, R11 ;  /* 0x000000ffff157224 */ /* 0x004fe400078e000b */
[----:B---3--:R-:W-:Y:S02]  /*c360*/  IMAD.MOV.U32 R8, RZ, RZ, 0x10 ;  /* 0x00000010ff087424 */ /* 0x008fe400078e00ff */
[----:B------:R-:W-:-:S07]  /*c370*/  IMAD.MOV.U32 R22, RZ, RZ, -0x1 ;  /* 0xffffffffff167424 */ /* 0x000fce00078e00ff */
[----:B-1----:R-:W-:Y:S05]  /*c380*/  WARPSYNC.COLLECTIVE R22, `(.L_x_432) ;  /* 0x0000000016087348 */ /* 0x002fea0003c00000 */
[----:B------:R0:W2:Y:S02]  /*c390*/  SHFL.DOWN P0, R8, R21, R8, R9 ;  /* 0x0800000815087389 */ /* 0x0000a40000000009 */
[----:B012---:R-:W-:Y:S05]  /*c3a0*/  ENDCOLLECTIVE ;  /* 0x000000000000791b */ /* 0x007fea0003800000 */
.L_x_432:
[----:B------:R-:W-:Y:S05]  /*c3b0*/  BSYNC B1 ;  /* 0x0000000000017941 */ /* 0x000fea0003800000 */
.L_x_431:
[----:B------:R-:W-:Y:S05]  /*c3c0*/  BRA `(.L_x_433) ;  /* 0xffffff7c00847947 */ /* 0x000fea000383ffff */
.L_x_147:
[----:B------:R-:W-:Y:S01]  /*c3d0*/  BSSY B1, `(.L_x_434) ;  /* 0x0000005000017945 */ /* 0x000fe20003800000 */
[----:B------:R-:W-:-:S07]  /*c3e0*/  IMAD.MOV.U32 R22, RZ, RZ, -0x1 ;  /* 0xffffffffff167424 */ /* 0x000fce00078e00ff */
[----:B0-23--:R-:W-:Y:S05]  /*c3f0*/  WARPSYNC.COLLECTIVE R22, `(.L_x_435) ;  /* 0x0000000016087348 */ /* 0x00dfea0003c00000 */
[----:B------:R-:W-:Y:S01]  /*c400*/  VOTE.ALL P0, P0 ;  /* 0x0000000000ff7806 */ /* 0x000fe20000000000 */
[----:B0-23--:R-:W-:-:S12]  /*c410*/  ENDCOLLECTIVE ;  /* 0x000000000000791b */ /* 0x00dfd80003800000 */
.L_x_435:
[----:B------:R-:W-:Y:S05]  /*c420*/  BSYNC B1 ;  /* 0x0000000000017941 */ /* 0x000fea0003800000 */
.L_x_434:
[----:B------:R-:W-:Y:S05]  /*c430*/  BRA `(.L_x_436) ;  /* 0xffffff7c00c47947 */ /* 0x000fea000383ffff */
.L_x_149:
[----:B------:R-:W-:Y:S01]  /*c440*/  BSSY B1, `(.L_x_437) ;  /* 0x0000006000017945 */ /* 0x000fe20003800000 */
[----:B------:R-:W-:Y:S01]  /*c450*/  PLOP3.LUT P0, PT, P0, PT, PT, 0x8, 0x80 ;  /* 0x000000000080781c */ /* 0x000fe2000070e170 */
[----:B------:R-:W-:-:S12]  /*c460*/  IMAD.MOV.U32 R22, RZ, RZ, -0x1 ;  /* 0xffffffffff167424 */ /* 0x000fd800078e00ff */
[----:B------:R-:W-:Y:S05]  /*c470*/  WARPSYNC.COLLECTIVE R22, `(.L_x_438) ;  /* 0x0000000016087348 */ /* 0x000fea0003c00000 */
[----:B------:R-:W-:Y:S01]  /*c480*/  VOTE.ANY P0, P0 ;  /* 0x0000000000ff7806 */ /* 0x000fe20000000100 */
[----:B------:R-:W-:-:S12]  /*c490*/  ENDCOLLECTIVE ;  /* 0x000000000000791b */ /* 0x000fd80003800000 */
.L_x_438:
[----:B------:R-:W-:Y:S05]  /*c4a0*/  BSYNC B1 ;  /* 0x0000000000017941 */ /* 0x000fea0003800000 */
.L_x_437:
[----:B------:R-:W-:Y:S05]  /*c4b0*/  BRA `(.L_x_439) ;  /* 0xffffff7c00c47947 */ /* 0x000fea000383ffff */
.L_x_153:
[----:B------:R-:W-:Y:S01]  /*c4c0*/  BSSY B1, `(.L_x_440) ;  /* 0x0000006000017945 */ /* 0x000fe20003800000 */
[----:B------:R-:W-:Y:S01]  /*c4d0*/  PLOP3.LUT P0, PT, P0, PT, PT, 0x8, 0x80 ;  /* 0x000000000080781c */ /* 0x000fe2000070e170 */
[----:B------:R-:W-:-:S12]  /*c4e0*/  IMAD.MOV.U32 R22, RZ, RZ, -0x1 ;  /* 0xffffffffff167424 */ /* 0x000fd800078e00ff */
[----:B------:R-:W-:Y:S05]  /*c4f0*/  WARPSYNC.COLLECTIVE R22, `(.L_x_441) ;  /* 0x0000000016087348 */ /* 0x000fea0003c00000 */
[----:B------:R-:W-:Y:S01]  /*c500*/  VOTE.ANY P0, P0 ;  /* 0x0000000000ff7806 */ /* 0x000fe20000000100 */
[----:B------:R-:W-:-:S12]  /*c510*/  ENDCOLLECTIVE ;  /* 0x000000000000791b */ /* 0x000fd80003800000 */
.L_x_441:
[----:B------:R-:W-:Y:S05]  /*c520*/  BSYNC B1 ;  /* 0x0000000000017941 */ /* 0x000fea0003800000 */
.L_x_440:
[----:B------:R-:W-:Y:S05]  /*c530*/  BRA `(.L_x_442) ;  /* 0xffffff7c00d87947 */ /* 0x000fea000383ffff */
.L_x_155:
[----:B------:R-:W-:Y:S01]  /*c540*/  BSSY B1, `(.L_x_443) ;  /* 0x0000006000017945 */ /* 0x000fe20003800000 */
[----:B------:R-:W-:Y:S01]  /*c550*/  PLOP3.LUT P0, PT, P0, PT, PT, 0x8, 0x80 ;  /* 0x000000000080781c */ /* 0x000fe2000070e170 */
[----:B------:R-:W-:-:S12]  /*c560*/  IMAD.MOV.U32 R22, RZ, RZ, -0x1 ;  /* 0xffffffffff167424 */ /* 0x000fd800078e00ff */
[----:B------:R-:W-:Y:S05]  /*c570*/  WARPSYNC.COLLECTIVE R22, `(.L_x_444) ;  /* 0x0000000016087348 */ /* 0x000fea0003c00000 */
[----:B------:R-:W-:Y:S01]  /*c580*/  VOTE.ANY R22, PT, P0 ;  /* 0x0000000000167806 */ /* 0x000fe200000e0100 */
[----:B------:R-:W-:Y:S06]  /*c590*/  ENDCOLLECTIVE ;  /* 0x000000000000791b */ /* 0x000fec0003800000 */
.L_x_444:
[----:B------:R-:W-:Y:S05]  /*c5a0*/  BSYNC B1 ;  /* 0x0000000000017941 */ /* 0x000fea0003800000 */
.L_x_443:
[----:B------:R-:W0:Y:S01]  /*c5b0*/  S2R R9, SR_GEMASK ;  /* 0x0000000000097919 */ /* 0x000e220000003c00 */
[----:B------:R-:W-:Y:S02]  /*c5c0*/  IMAD.MOV.U32 R8, RZ, RZ, R22 ;  /* 0x000000ffff087224 */ /* 0x000fe400078e0016 */
[----:B------:R-:W-:Y:S02]  /*c5d0*/  IMAD.MOV.U32 R21, RZ, RZ, R11 ;  /* 0x000000ffff157224 */ /* 0x000fe400078e000b */
[----:B------:R-:W-:Y:S01]  /*c5e0*/  IMAD.MOV.U32 R22, RZ, RZ, -0x1 ;  /* 0xffffffffff167424 */ /* 0x000fe200078e00ff */
[----:B0-----:R-:W-:-:S05]  /*c5f0*/  LOP3.LUT R8, R8, 0x80000000, R9, 0xec, !PT ;  /* 0x8000000008087812 */ /* 0x001fca00078eec09 */
[----:B------:R-:W-:-:S05]  /*c600*/  VIADD R9, R8, 0xffffffff ;  /* 0xffffffff08097836 */ /* 0x000fca0000000000 */
[----:B------:R-:W-:Y:S01]  /*c610*/  LOP3.LUT R9, R8, R9, RZ, 0xc, !PT ;  /* 0x0000000908097212 */ /* 0x000fe200078e0cff */
[----:B------:R-:W-:-:S05]  /*c620*/  IMAD.MOV.U32 R8, RZ, RZ, 0x1 ;  /* 0x00000001ff087424 */ /* 0x000fca00078e00ff */
[----:B------:R-:W0:Y:S02]  /*c630*/  POPC R9, R9 ;  /* 0x0000000900097309 */ /* 0x000e240000000000 */
[----:B0-----:R-:W-:Y:S05]  /*c640*/  WARPSYNC.COLLECTIVE R22, `(.L_x_445) ;  /* 0x0000000016087348 */ /* 0x001fea0003c00000 */
[----:B0-----:R0:W1:Y:S02]  /*c650*/  SHFL.DOWN P0, R8, R21, R8, R9 ;  /* 0x0800000815087389 */ /* 0x0010640000000009 */
[----:B01----:R-:W-:Y:S05]  /*c660*/  ENDCOLLECTIVE ;  /* 0x000000000000791b */ /* 0x003fea0003800000 */
.L_x_445:
[----:B------:R-:W-:Y:S05]  /*c670*/  BRA `(.L_x_446) ;  /* 0xffffff7c00b47947 */ /* 0x000fea000383ffff */
.L_x_158:
[----:B------:R-:W-:Y:S01]  /*c680*/  BSSY B1, `(.L_x_447) ;  /* 0x0000006000017945 */ /* 0x000fe20003800000 */
[----:B-1----:R-:W-:Y:S02]  /*c690*/  IMAD.MOV.U32 R8, RZ, RZ, 0x2 ;  /* 0x00000002ff087424 */ /* 0x002fe400078e00ff */
[----:B------:R-:W-:-:S07]  /*c6a0*/  IMAD.MOV.U32 R22, RZ, RZ, -0x1 ;  /* 0xffffffffff167424 */ /* 0x000fce00078e00ff */
[----:B0-----:R-:W-:Y:S05]  /*c6b0*/  WARPSYNC.COLLECTIVE R22, `(.L_x_448) ;  /* 0x0000000016087348 */ /* 0x001fea0003c00000 */
[----:B------:R1:W2:Y:S02]  /*c6c0*/  SHFL.DOWN P0, R8, R21, R8, R9 ;  /* 0x0800000815087389 */ /* 0x0002a40000000009 */
[----:B012---:R-:W-:Y:S05]  /*c6d0*/  ENDCOLLECTIVE ;  /* 0x000000000000791b */ /* 0x007fea0003800000 */
.L_x_448:
[----:B------:R-:W-:Y:S05]  /*c6e0*/  BSYNC B1 ;  /* 0x0000000000017941 */ /* 0x000fea0003800000 */
.L_x_447:
[----:B------:R-:W-:Y:S05]  /*c6f0*/  BRA `(.L_x_449) ;  /* 0xffffff7c00dc7947 */ /* 0x000fea000383ffff */
.L_x_161:
[----:B------:R-:W-:Y:S01]  /*c700*/  BSSY B1, `(.L_x_450) ;  /* 0x0000007000017945 */ /* 0x000fe20003800000 */
[----:B-1----:R-:W-:Y:S02]  /*c710*/  IMAD.MOV.U32 R21, RZ, RZ, R11 ;  /* 0x000000ffff157224 */ /* 0x002fe400078e000b */
[----:B--2---:R-:W-:Y:S02]  /*c720*/  IMAD.MOV.U32 R8, RZ, RZ, 0x4 ;  /* 0x00000004ff087424 */ /* 0x004fe400078e00ff */
[----:B------:R-:W-:-:S07]  /*c730*/  IMAD.MOV.U32 R22, RZ, RZ, -0x1 ;  /* 0xffffffffff167424 */ /* 0x000fce00078e00ff */
[----:B------:R-:W-:Y:S05]  /*c740*/  WARPSYNC.COLLECTIVE R22, `(.L_x_451) ;  /* 0x0000000016087348 */ /* 0x000fea0003c00000 */
[----:B------:R0:W1:Y:S02]  /*c750*/  SHFL.DOWN P0, R8, R21, R8, R9 ;  /* 0x0800000815087389 */ /* 0x0000640000000009 */
[----:B01----:R-:W-:Y:S05]  /*c760*/  ENDCOLLECTIVE ;  /* 0x000000000000791b */ /* 0x003fea0003800000 */
.L_x_451:
[----:B------:R-:W-:Y:S05]  /*c770*/  BSYNC B1 ;  /* 0x0000000000017941 */ /* 0x000fea0003800000 */
.L_x_450:
[----:B------:R-:W-:Y:S05]  /*c780*/  BRA `(.L_x_452) ;  /* 0xffffff8000047947 */ /* 0x000fea000383ffff */
.L_x_164:
[----:B------:R-:W-:Y:S01]  /*c790*/  BSSY B1, `(.L_x_453) ;  /* 0x0000006000017945 */ /* 0x000fe20003800000 */
[----:B--2---:R-:W-:Y:S02]  /*c7a0*/  IMAD.MOV.U32 R8, RZ, RZ, 0x8 ;  /* 0x00000008ff087424 */ /* 0x004fe400078e00ff */
[----:B------:R-:W-:-:S07]  /*c7b0*/  IMAD.MOV.U32 R22, RZ, RZ, -0x1 ;  /* 0xffffffffff167424 */ /* 0x000fce00078e00ff */
[----:B0-----:R-:W-:Y:S05]  /*c7c0*/  WARPSYNC.COLLECTIVE R22, `(.L_x_454) ;  /* 0x0000000016087348 */ /* 0x001fea0003c00000 */
[----:B------:R1:W2:Y:S02]  /*c7d0*/  SHFL.DOWN P0, R8, R21, R8, R9 ;  /* 0x0800000815087389 */ /* 0x0002a40000000009 */
[----:B012---:R-:W-:Y:S05]  /*c7e0*/  ENDCOLLECTIVE ;  /* 0x000000000000791b */ /* 0x007fea0003800000 */
.L_x_454:
[----:B------:R-:W-:Y:S05]  /*c7f0*/  BSYNC B1 ;  /* 0x0000000000017941 */ /* 0x000fea0003800000 */
.L_x_453:
[----:B------:R-:W-:Y:S05]  /*c800*/  BRA `(.L_x_455) ;  /* 0xffffff8000307947 */ /* 0x000fea000383ffff */
.L_x_167:
[----:B------:R-:W-:Y:S01]  /*c810*/  BSSY B1, `(.L_x_456) ;  /* 0x0000007000017945 */ /* 0x000fe20003800000 */
[----:B-1----:R-:W-:Y:S02]  /*c820*/  IMAD.MOV.U32 R21, RZ, RZ, R11 ;  /* 0x000000ffff157224 */ /* 0x002fe400078e000b */
[----:B--2---:R-:W-:Y:S02]  /*c830*/  IMAD.MOV.U32 R8, RZ, RZ, 0x10 ;  /* 0x00000010ff087424 */ /* 0x004fe400078e00ff */
[----:B------:R-:W-:-:S07]  /*c840*/  IMAD.MOV.U32 R22, RZ, RZ, -0x1 ;  /* 0xffffffffff167424 */ /* 0x000fce00078e00ff */
[----:B------:R-:W-:Y:S05]  /*c850*/  WARPSYNC.COLLECTIVE R22, `(.L_x_457) ;  /* 0x0000000016087348 */ /* 0x000fea0003c00000 */
[----:B------:R0:W1:Y:S02]  /*c860*/  SHFL.DOWN P0, R8, R21, R8, R9 ;  /* 0x0800000815087389 */ /* 0x0000640000000009 */
[----:B01----:R-:W-:Y:S05]  /*c870*/  ENDCOLLECTIVE ;  /* 0x000000000000791b */ /* 0x003fea0003800000 */
.L_x_457:
[----:B------:R-:W-:Y:S05]  /*c880*/  BSYNC B1 ;  /* 0x0000000000017941 */ /* 0x000fea0003800000 */
.L_x_456:
[----:B------:R-:W-:Y:S05]  /*c890*/  BRA `(.L_x_458) ;  /* 0xffffff8000547947 */ /* 0x000fea000383ffff */
.L_x_172:
[----:B------:R-:W-:Y:S01]  /*c8a0*/  BSSY B1, `(.L_x_459) ;  /* 0x0000005000017945 */ /* 0x000fe20003800000 */
[----:B------:R-:W-:-:S07]  /*c8b0*/  IMAD.MOV.U32 R22, RZ, RZ, -0x1 ;  /* 0xffffffffff167424 */ /* 0x000fce00078e00ff */
[----:B------:R-:W-:Y:S05]  /*c8c0*/  WARPSYNC.COLLECTIVE R22, `(.L_x_460) ;  /* 0x0000000016087348 */ /* 0x000fea0003c00000 */
[----:B------:R-:W-:Y:S01]  /*c8d0*/  VOTE.ALL P0, P0 ;  /* 0x0000000000ff7806 */ /* 0x000fe20000000000 */
[----:B------:R-:W-:-:S12]  /*c8e0*/  ENDCOLLECTIVE ;  /* 0x000000000000791b */ /* 0x000fd80003800000 */
.L_x_460:
[----:B------:R-:W-:Y:S05]  /*c8f0*/  BSYNC B1 ;  /* 0x0000000000017941 */ /* 0x000fea0003800000 */
.L_x_459:
[----:B------:R-:W-:Y:S05]  /*c900*/  BRA `(.L_x_461) ;  /* 0xffffff8000b87947 */ /* 0x000fea000383ffff */
.L_x_330:
[----:B------:R-:W-:Y:S01]  /*c910*/  BSSY B1, `(.L_x_462) ;  /* 0x0000006000017945 */ /* 0x000fe20003800000 */
[----:B------:R-:W-:Y:S01]  /*c920*/  PLOP3.LUT P0, PT, P0, PT, PT, 0x8, 0x80 ;  /* 0x000000000080781c */ /* 0x000fe2000070e170 */
[----:B------:R-:W-:-:S12]  /*c930*/  IMAD.MOV.U32 R22, RZ, RZ, -0x1 ;  /* 0xffffffffff167424 */ /* 0x000fd800078e00ff */
[----:B------:R-:W-:Y:S05]  /*c940*/  WARPSYNC.COLLECTIVE R22, `(.L_x_463) ;  /* 0x0000000016087348 */ /* 0x000fea0003c00000 */
[----:B------:R-:W-:Y:S01]  /*c950*/  VOTE.ANY P0, P0 ;  /* 0x0000000000ff7806 */ /* 0x000fe20000000100 */
[----:B------:R-:W-:-:S12]  /*c960*/  ENDCOLLECTIVE ;  /* 0x000000000000791b */ /* 0x000fd80003800000 */
.L_x_463:
[----:B------:R-:W-:Y:S05]  /*c970*/  BSYNC B1 ;  /* 0x0000000000017941 */ /* 0x000fea0003800000 */
.L_x_462:
[----:B------:R-:W-:Y:S05]  /*c980*/  BRA `(.L_x_464) ;  /* 0xffffffd000307947 */ /* 0x000fea000383ffff */
.L_x_334:
[----:B------:R-:W-:Y:S01]  /*c990*/  BSSY B1, `(.L_x_465) ;  /* 0x0000006000017945 */ /* 0x000fe20003800000 */
[----:B------:R-:W-:Y:S01]  /*c9a0*/  PLOP3.LUT P0, PT, P0, PT, PT, 0x8, 0x80 ;  /* 0x000000000080781c */ /* 0x000fe2000070e170 */
[----:B------:R-:W-:-:S12]  /*c9b0*/  IMAD.MOV.U32 R22, RZ, RZ, -0x1 ;  /* 0xffffffffff167424 */ /* 0x000fd800078e00ff */
[----:B------:R-:W-:Y:S05]  /*c9c0*/  WARPSYNC.COLLECTIVE R22, `(.L_x_466) ;  /* 0x0000000016087348 */ /* 0x000fea0003c00000 */
[----:B------:R-:W-:Y:S01]  /*c9d0*/  VOTE.ANY P0, P0 ;  /* 0x0000000000ff7806 */ /* 0x000fe20000000100 */
[----:B------:R-:W-:-:S12]  /*c9e0*/  ENDCOLLECTIVE ;  /* 0x000000000000791b */ /* 0x000fd80003800000 */
.L_x_466:
[----:B------:R-:W-:Y:S05]  /*c9f0*/  BSYNC B1 ;  /* 0x0000000000017941 */ /* 0x000fea0003800000 */
.L_x_465:
[----:B------:R-:W-:Y:S05]  /*ca00*/  BRA `(.L_x_467) ;  /* 0xffffffd000407947 */ /* 0x000fea000383ffff */
.L_x_336:
[----:B------:R-:W0:Y:S01]  /*ca10*/  S2R R8, SR_GEMASK ;  /* 0x0000000000087919 */ /* 0x000e220000003c00 */
[----:B------:R-:W-:Y:S01]  /*ca20*/  BSSY B1, `(.L_x_468) ;  /* 0x0000006000017945 */ /* 0x000fe20003800000 */
[----:B------:R-:W-:Y:S01]  /*ca30*/  PLOP3.LUT P0, PT, P0, PT, PT, 0x8, 0x80 ;  /* 0x000000000080781c */ /* 0x000fe2000070e170 */
[----:B------:R-:W-:-:S12]  /*ca40*/  IMAD.MOV.U32 R22, RZ, RZ, -0x1 ;  /* 0xffffffffff167424 */ /* 0x000fd800078e00ff */
[----:B0-----:R-:W-:Y:S05]  /*ca50*/  WARPSYNC.COLLECTIVE R22, `(.L_x_469) ;  /* 0x0000000016087348 */ /* 0x001fea0003c00000 */
[----:B------:R-:W-:Y:S01]  /*ca60*/  VOTE.ANY R22, PT, P0 ;  /* 0x0000000000167806 */ /* 0x000fe200000e0100 */
[----:B0-----:R-:W-:Y:S06]  /*ca70*/  ENDCOLLECTIVE ;  /* 0x000000000000791b */ /* 0x001fec0003800000 */
.L_x_469:
[----:B------:R-:W-:Y:S05]  /*ca80*/  BSYNC B1 ;  /* 0x0000000000017941 */ /* 0x000fea0003800000 */
.L_x_468:
[----:B------:R-:W-:Y:S01]  /*ca90*/  LOP3.LUT R22, R22, 0x80000000, R8, 0xec, !PT ;  /* 0x8000000016167812 */ /* 0x000fe200078eec08 */
[----:B------:R-:W-:Y:S02]  /*caa0*/  IMAD.MOV.U32 R8, RZ, RZ, 0x1 ;  /* 0x00000001ff087424 */ /* 0x000fe400078e00ff */
[----:B------:R-:W-:Y:S02]  /*cab0*/  IMAD.MOV.U32 R21, RZ, RZ, R11 ;  /* 0x000000ffff157224 */ /* 0x000fe400078e000b */
[----:B------:R-:W-:-:S05]  /*cac0*/  VIADD R9, R22, 0xffffffff ;  /* 0xffffffff16097836 */ /* 0x000fca0000000000 */
[----:B------:R-:W-:Y:S01]  /*cad0*/  LOP3.LUT R20, R22, R9, RZ, 0xc, !PT ;  /* 0x0000000916147212 */ /* 0x000fe200078e0cff */
[----:B------:R-:W-:-:S05]  /*cae0*/  IMAD.MOV.U32 R22, RZ, RZ, -0x1 ;  /* 0xffffffffff167424 */ /* 0x000fca00078e00ff */
[----:B------:R-:W0:Y:S02]  /*caf0*/  POPC R20, R20 ;  /* 0x0000001400147309 */ /* 0x000e240000000000 */
[----:B0-----:R-:W-:-:S07]  /*cb00*/  IMAD.MOV.U32 R9, RZ, RZ, R20 ;  /* 0x000000ffff097224 */ /* 0x001fce00078e0014 */
[----:B------:R-:W-:Y:S05]  /*cb10*/  WARPSYNC.COLLECTIVE R22, `(.L_x_470) ;  /* 0x0000000016087348 */ /* 0x000fea0003c00000 */
[----:B------:R0:W1:Y:S02]  /*cb20*/  SHFL.DOWN P0, R8, R21, R8, R9 ;  /* 0x0800000815087389 */ /* 0x0000640000000009 */
[----:B01----:R-:W-:Y:S05]  /*cb30*/  ENDCOLLECTIVE ;  /* 0x000000000000791b */ /* 0x003fea0003800000 */
.L_x_470:
[----:B------:R-:W-:Y:S01]  /*cb40*/  IMAD.MOV.U32 R27, RZ, RZ, R8 ;  /* 0x000000ffff1b7224 */ /* 0x000fe200078e0008 */
[----:B------:R-:W-:Y:S06]  /*cb50*/  BRA `(.L_x_471) ;  /* 0xffffffd000187947 */ /* 0x000fec000383ffff */
.L_x_339:
[----:B------:R-:W-:Y:S01]  /*cb60*/  BSSY B1, `(.L_x_472) ;  /* 0x0000007000017945 */ /* 0x000fe20003800000 */
[----:B------:R-:W-:Y:S02]  /*cb70*/  IMAD.MOV.U32 R8, RZ, RZ, 0x2 ;  /* 0x00000002ff087424 */ /* 0x000fe400078e00ff */
[----:B------:R-:W-:Y:S02]  /*cb80*/  IMAD.MOV.U32 R9, RZ, RZ, R20 ;  /* 0x000000ffff097224 */ /* 0x000fe400078e0014 */
[----:B------:R-:W-:-:S07]  /*cb90*/  IMAD.MOV.U32 R22, RZ, RZ, -0x1 ;  /* 0xffffffffff167424 */ /* 0x000fce00078e00ff */
[----:B01----:R-:W-:Y:S05]  /*cba0*/  WARPSYNC.COLLECTIVE R22, `(.L_x_473) ;  /* 0x0000000016087348 */ /* 0x003fea0003c00000 */
[----:B------:R2:W3:Y:S02]  /*cbb0*/  SHFL.DOWN P0, R8, R21, R8, R9 ;  /* 0x0800000815087389 */ /* 0x0004e40000000009 */
[----:B0123--:R-:W-:Y:S05]  /*cbc0*/  ENDCOLLECTIVE ;  /* 0x000000000000791b */ /* 0x00ffea0003800000 */
.L_x_473:
[----:B------:R-:W-:Y:S05]  /*cbd0*/  BSYNC B1 ;  /* 0x0000000000017941 */ /* 0x000fea0003800000 */
.L_x_472:
[----:B------:R-:W-:Y:S05]  /*cbe0*/  BRA `(.L_x_474) ;  /* 0xffffffd0003c7947 */ /* 0x000fea000383ffff */
.L_x_342:
[----:B------:R-:W-:Y:S01]  /*cbf0*/  BSSY B1, `(.L_x_475) ;  /* 0x0000008000017945 */ /* 0x000fe20003800000 */
[----:B--2---:R-:W-:Y:S02]  /*cc00*/  IMAD.MOV.U32 R21, RZ, RZ, R11 ;  /* 0x000000ffff157224 */ /* 0x004fe400078e000b */
[----:B---3--:R-:W-:Y:S02]  /*cc10*/  IMAD.MOV.U32 R8, RZ, RZ, 0x4 ;  /* 0x00000004ff087424 */ /* 0x008fe400078e00ff */
[----:B------:R-:W-:Y:S02]  /*cc20*/  IMAD.MOV.U32 R9, RZ, RZ, R20 ;  /* 0x000000ffff097224 */ /* 0x000fe400078e0014 */
[----:B------:R-:W-:-:S07]  /*cc30*/  IMAD.MOV.U32 R22, RZ, RZ, -0x1 ;  /* 0xffffffffff167424 */ /* 0x000fce00078e00ff */
[----:B-1----:R-:W-:Y:S05]  /*cc40*/  WARPSYNC.COLLECTIVE R22, `(.L_x_476) ;  /* 0x0000000016087348 */ /* 0x002fea0003c00000 */
[----:B------:R0:W2:Y:S02]  /*cc50*/  SHFL.DOWN P0, R8, R21, R8, R9 ;  /* 0x0800000815087389 */ /* 0x0000a40000000009 */
[----:B012---:R-:W-:Y:S05]  /*cc60*/  ENDCOLLECTIVE ;  /* 0x000000000000791b */ /* 0x007fea0003800000 */
.L_x_476:
[----:B------:R-:W-:Y:S05]  /*cc70*/  BSYNC B1 ;  /* 0x0000000000017941 */ /* 0x000fea0003800000 */
.L_x_475:
[----:B------:R-:W-:Y:S05]  /*cc80*/  BRA `(.L_x_477) ;  /* 0xffffffd000607947 */ /* 0x000fea000383ffff */
.L_x_345:
[----:B------:R-:W-:Y:S01]  /*cc90*/  BSSY B1, `(.L_x_478) ;  /* 0x0000007000017945 */ /* 0x000fe20003800000 */
[----:B---3--:R-:W-:Y:S02]  /*cca0*/  IMAD.MOV.U32 R8, RZ, RZ, 0x8 ;  /* 0x00000008ff087424 */ /* 0x008fe400078e00ff */
[----:B------:R-:W-:Y:S02]  /*ccb0*/  IMAD.MOV.U32 R9, RZ, RZ, R20 ;  /* 0x000000ffff097224 */ /* 0x000fe400078e0014 */
[----:B------:R-:W-:-:S07]  /*ccc0*/  IMAD.MOV.U32 R22, RZ, RZ, -0x1 ;  /* 0xffffffffff167424 */ /* 0x000fce00078e00ff */
[----:B01----:R-:W-:Y:S05]  /*ccd0*/  WARPSYNC.COLLECTIVE R22, `(.L_x_479) ;  /* 0x0000000016087348 */ /* 0x003fea0003c00000 */
[----:B------:R2:W3:Y:S02]  /*cce0*/  SHFL.DOWN P0, R8, R21, R8, R9 ;  /* 0x0800000815087389 */ /* 0x0004e40000000009 */
[----:B0123--:R-:W-:Y:S05]  /*ccf0*/  ENDCOLLECTIVE ;  /* 0x000000000000791b */ /* 0x00ffea0003800000 */
.L_x_479:
[----:B------:R-:W-:Y:S05]  /*cd00*/  BSYNC B1 ;  /* 0x0000000000017941 */ /* 0x000fea0003800000 */
.L_x_478:
[----:B------:R-:W-:Y:S05]  /*cd10*/  BRA `(.L_x_480) ;  /* 0xffffffd000887947 */ /* 0x000fea000383ffff */
.L_x_348:
        /* <DEDUP_REMOVED lines=8> */
.L_x_482:
[----:B------:R-:W-:Y:S05]  /*cda0*/  BSYNC B1 ;  /* 0x0000000000017941 */ /* 0x000fea0003800000 */
.L_x_481:
[----:B------:R-:W-:Y:S01]  /*cdb0*/  IMAD.MOV.U32 R21, RZ, RZ, R8 ;  /* 0x000000ffff157224 */ /* 0x000fe200078e0008 */
[----:B------:R-:W-:Y:S06]  /*cdc0*/  BRA `(.L_x_483) ;  /* 0xffffffd000a87947 */ /* 0x000fec000383ffff */
.L_x_351:
[----:B------:R-:W-:Y:S01]  /*cdd0*/  BSSY B1, `(.L_x_484) ;  /* 0x0000005000017945 */ /* 0x000fe20003800000 */
[----:B------:R-:W-:-:S07]  /*cde0*/  IMAD.MOV.U32 R22, RZ, RZ, -0x1 ;  /* 0xffffffffff167424 */ /* 0x000fce00078e00ff */
[----:B--2---:R-:W-:Y:S05]  /*cdf0*/  WARPSYNC.COLLECTIVE R22, `(.L_x_485) ;  /* 0x0000000016087348 */ /* 0x004fea0003c00000 */
[----:B------:R-:W-:Y:S01]  /*ce00*/  VOTE.ALL P0, P0 ;  /* 0x0000000000ff7806 */ /* 0x000fe20000000000 */
[----:B--2---:R-:W-:-:S12]  /*ce10*/  ENDCOLLECTIVE ;  /* 0x000000000000791b */ /* 0x004fd80003800000 */
.L_x_485:
[----:B------:R-:W-:Y:S05]  /*ce20*/  BSYNC B1 ;  /* 0x0000000000017941 */ /* 0x000fea0003800000 */
.L_x_484:
[----:B------:R-:W-:Y:S05]  /*ce30*/  BRA `(.L_x_486) ;  /* 0xffffffd000e87947 */ /* 0x000fea000383ffff */
.L_x_353:
[----:B------:R-:W-:Y:S01]  /*ce40*/  BSSY B1, `(.L_x_487) ;  /* 0x0000006000017945 */ /* 0x000fe20003800000 */
[----:B------:R-:W-:Y:S01]  /*ce50*/  PLOP3.LUT P0, PT, P0, PT, PT, 0x8, 0x80 ;  /* 0x000000000080781c */ /* 0x000fe2000070e170 */
[----:B------:R-:W-:-:S12]  /*ce60*/  IMAD.MOV.U32 R22, RZ, RZ, -0x1 ;  /* 0xffffffffff167424 */ /* 0x000fd800078e00ff */
[----:B------:R-:W-:Y:S05]  /*ce70*/  WARPSYNC.COLLECTIVE R22, `(.L_x_488) ;  /* 0x0000000016087348 */ /* 0x000fea0003c00000 */
[----:B------:R-:W-:Y:S01]  /*ce80*/  VOTE.ANY P0, P0 ;  /* 0x0000000000ff7806 */ /* 0x000fe20000000100 */
[----:B------:R-:W-:-:S12]  /*ce90*/  ENDCOLLECTIVE ;  /* 0x000000000000791b */ /* 0x000fd80003800000 */
.L_x_488:
[----:B------:R-:W-:Y:S05]  /*cea0*/  BSYNC B1 ;  /* 0x0000000000017941 */ /* 0x000fea0003800000 */
.L_x_487:
[----:B------:R-:W-:Y:S05]  /*ceb0*/  BRA `(.L_x_489) ;  /* 0xffffffd000e87947 */ /* 0x000fea000383ffff */
.L_x_357:
[----:B------:R-:W-:Y:S01]  /*cec0*/  BSSY B1, `(.L_x_490) ;  /* 0x0000006000017945 */ /* 0x000fe20003800000 */
[----:B------:R-:W-:Y:S01]  /*ced0*/  PLOP3.LUT P0, PT, P0, PT, PT, 0x8, 0x80 ;  /* 0x000000000080781c */ /* 0x000fe2000070e170 */
[----:B------:R-:W-:-:S12]  /*cee0*/  IMAD.MOV.U32 R22, RZ, RZ, -0x1 ;  /* 0xffffffffff167424 */ /* 0x000fd800078e00ff */
[----:B------:R-:W-:Y:S05]  /*cef0*/  WARPSYNC.COLLECTIVE R22, `(.L_x_491) ;  /* 0x0000000016087348 */ /* 0x000fea0003c00000 */
[----:B------:R-:W-:Y:S01]  /*cf00*/  VOTE.ANY P0, P0 ;  /* 0x0000000000ff7806 */ /* 0x000fe20000000100 */
[----:B------:R-:W-:-:S12]  /*cf10*/  ENDCOLLECTIVE ;  /* 0x000000000000791b */ /* 0x000fd80003800000 */
.L_x_491:
[----:B------:R-:W-:Y:S05]  /*cf20*/  BSYNC B1 ;  /* 0x0000000000017941 */ /* 0x000fea0003800000 */
.L_x_490:
[----:B------:R-:W-:Y:S05]  /*cf30*/  BRA `(.L_x_492) ;  /* 0xffffffd000f87947 */ /* 0x000fea000383ffff */
.L_x_359:
[----:B------:R-:W-:Y:S01]  /*cf40*/  BSSY B1, `(.L_x_493) ;  /* 0x0000006000017945 */ /* 0x000fe20003800000 */
[----:B------:R-:W-:Y:S01]  /*cf50*/  PLOP3.LUT P0, PT, P0, PT, PT, 0x8, 0x80 ;  /* 0x000000000080781c */ /* 0x000fe2000070e170 */
[----:B------:R-:W-:-:S12]  /*cf60*/  IMAD.MOV.U32 R22, RZ, RZ, -0x1 ;  /* 0xffffffffff167424 */ /* 0x000fd800078e00ff */
[----:B------:R-:W-:Y:S05]  /*cf70*/  WARPSYNC.COLLECTIVE R22, `(.L_x_494) ;  /* 0x0000000016087348 */ /* 0x000fea0003c00000 */
[----:B------:R-:W-:Y:S01]  /*cf80*/  VOTE.ANY R22, PT, P0 ;  /* 0x0000000000167806 */ /* 0x000fe200000e0100 */
[----:B------:R-:W-:Y:S06]  /*cf90*/  ENDCOLLECTIVE ;  /* 0x000000000000791b */ /* 0x000fec0003800000 */
.L_x_494:
[----:B------:R-:W-:Y:S05]  /*cfa0*/  BSYNC B1 ;  /* 0x0000000000017941 */ /* 0x000fea0003800000 */
.L_x_493:
[----:B------:R-:W0:Y:S02]  /*cfb0*/  S2R R8, SR_GEMASK ;  /* 0x0000000000087919 */ /* 0x000e240000003c00 */
[----:B0-----:R-:W-:Y:S01]  /*cfc0*/  LOP3.LUT R8, R22, 0x80000000, R8, 0xec, !PT ;  /* 0x8000000016087812 */ /* 0x001fe200078eec08 */
[----:B------:R-:W-:-:S04]  /*cfd0*/  IMAD.MOV.U32 R22, RZ, RZ, -0x1 ;  /* 0xffffffffff167424 */ /* 0x000fc800078e00ff */
[----:B------:R-:W-:-:S05]  /*cfe0*/  VIADD R9, R8, 0xffffffff ;  /* 0xffffffff08097836 */ /* 0x000fca0000000000 */
[----:B------:R-:W-:Y:S01]  /*cff0*/  LOP3.LUT R35, R8, R9, RZ, 0xc, !PT ;  /* 0x0000000908237212 */ /* 0x000fe200078e0cff */
[----:B------:R-:W-:-:S03]  /*d000*/  IMAD.MOV.U32 R8, RZ, RZ, 0x1 ;  /* 0x00000001ff087424 */ /* 0x000fc600078e00ff */
[----:B------:R0:W1:Y:S04]  /*d010*/  POPC R9, R35 ;  /* 0x0000002300097309 */ /* 0x0000680000000000 */
[----:B01----:R-:W-:Y:S05]  /*d020*/  WARPSYNC.COLLECTIVE R22, `(.L_x_495) ;  /* 0x0000000016087348 */ /* 0x003fea0003c00000 */
[----:B-1----:R1:W2:Y:S02]  /*d030*/  SHFL.DOWN P0, R8, R21, R8, R9 ;  /* 0x0800000815087389 */ /* 0x0022a40000000009 */
[----:B012---:R-:W-:Y:S05]  /*d040*/  ENDCOLLECTIVE ;  /* 0x000000000000791b */ /* 0x007fea0003800000 */
.L_x_495:
[----:B------:R-:W-:Y:S05]  /*d050*/  BRA `(.L_x_496) ;  /* 0xffffffd000dc7947 */ /* 0x000fea000383ffff */
.L_x_362:
[----:B------:R-:W-:Y:S01]  /*d060*/  BSSY B1, `(.L_x_497) ;  /* 0x0000007000017945 */ /* 0x000fe20003800000 */
[----:B0-----:R-:W-:Y:S02]  /*d070*/  IMAD.MOV.U32 R21, RZ, RZ, R35 ;  /* 0x000000ffff157224 */ /* 0x001fe400078e0023 */
[----:B-1----:R-:W-:Y:S02]  /*d080*/  IMAD.MOV.U32 R8, RZ, RZ, 0x2 ;  /* 0x00000002ff087424 */ /* 0x002fe400078e00ff */
[----:B------:R-:W-:-:S07]  /*d090*/  IMAD.MOV.U32 R22, RZ, RZ, -0x1 ;  /* 0xffffffffff167424 */ /* 0x000fce00078e00ff */
[----:B------:R-:W-:Y:S05]  /*d0a0*/  WARPSYNC.COLLECTIVE R22, `(.L_x_498) ;  /* 0x0000000016087348 */ /* 0x000fea0003c00000 */
[----:B------:R0:W1:Y:S02]  /*d0b0*/  SHFL.DOWN P0, R8, R21, R8, R9 ;  /* 0x0800000815087389 */ /* 0x0000640000000009 */
[----:B01----:R-:W-:Y:S05]  /*d0c0*/  ENDCOLLECTIVE ;  /* 0x000000000000791b */ /* 0x003fea0003800000 */
.L_x_498:
[----:B------:R-:W-:Y:S05]  /*d0d0*/  BSYNC B1 ;  /* 0x0000000000017941 */ /* 0x000fea0003800000 */
.L_x_497:
[----:B------:R-:W-:Y:S05]  /*d0e0*/  BRA `(.L_x_499) ;  /* 0xffffffd400007947 */ /* 0x000fea000383ffff */
.L_x_365:
[----:B------:R-:W-:Y:S01]  /*d0f0*/  BSSY B1, `(.L_x_500) ;  /* 0x0000006000017945 */ /* 0x000fe20003800000 */
[----:B--2---:R-:W-:Y:S02]  /*d100*/  IMAD.MOV.U32 R8, RZ, RZ, 0x4 ;  /* 0x00000004ff087424 */ /* 0x004fe400078e00ff */
[----:B------:R-:W-:-:S07]  /*d110*/  IMAD.MOV.U32 R22, RZ, RZ, -0x1 ;  /* 0xffffffffff167424 */ /* 0x000fce00078e00ff */
[----:B-1----:R-:W-:Y:S05]  /*d120*/  WARPSYNC.COLLECTIVE R22, `(.L_x_501) ;  /* 0x0000000016087348 */ /* 0x002fea0003c00000 */
[----:B------:R0:W2:Y:S02]  /*d130*/  SHFL.DOWN P0, R8, R21, R8, R9 ;  /* 0x0800000815087389 */ /* 0x0000a40000000009 */
[----:B012---:R-:W-:Y:S05]  /*d140*/  ENDCOLLECTIVE ;  /* 0x000000000000791b */ /* 0x007fea0003800000 */
.L_x_501:
[----:B------:R-:W-:Y:S05]  /*d150*/  BSYNC B1 ;  /* 0x0000000000017941 */ /* 0x000fea0003800000 */
.L_x_500:
[----:B------:R-:W-:Y:S05]  /*d160*/  BRA `(.L_x_502) ;  /* 0xffffffd4002c7947 */ /* 0x000fea000383ffff */
.L_x_368:
[----:B------:R-:W-:Y:S01]  /*d170*/  BSSY B1, `(.L_x_503) ;  /* 0x0000007000017945 */ /* 0x000fe20003800000 */
[----:B0-----:R-:W-:Y:S02]  /*d180*/  IMAD.MOV.U32 R21, RZ, RZ, R35 ;  /* 0x000000ffff157224 */ /* 0x001fe400078e0023 */
[----:B--2---:R-:W-:Y:S02]  /*d190*/  IMAD.MOV.U32 R8, RZ, RZ, 0x8 ;  /* 0x00000008ff087424 */ /* 0x004fe400078e00ff */
[----:B------:R-:W-:-:S07]  /*d1a0*/  IMAD.MOV.U32 R22, RZ, RZ, -0x1 ;  /* 0xffffffffff167424 */ /* 0x000fce00078e00ff */
[----:B------:R-:W-:Y:S05]  /*d1b0*/  WARPSYNC.COLLECTIVE R22, `(.L_x_504) ;  /* 0x0000000016087348 */ /* 0x000fea0003c00000 */
[----:B------:R0:W1:Y:S02]  /*d1c0*/  SHFL.DOWN P0, R8, R21, R8, R9 ;  /* 0x0800000815087389 */ /* 0x0000640000000009 */
[----:B01----:R-:W-:Y:S05]  /*d1d0*/  ENDCOLLECTIVE ;  /* 0x000000000000791b */ /* 0x003fea0003800000 */
.L_x_504:
[----:B------:R-:W-:Y:S05]  /*d1e0*/  BSYNC B1 ;  /* 0x0000000000017941 */ /* 0x000fea0003800000 */
.L_x_503:
[----:B------:R-:W-:Y:S05]  /*d1f0*/  BRA `(.L_x_505) ;  /* 0xffffffd400547947 */ /* 0x000fea000383ffff */
.L_x_371:
[----:B------:R-:W-:Y:S01]  /*d200*/  BSSY B1, `(.L_x_506) ;  /* 0x0000006000017945 */ /* 0x000fe20003800000 */
[----:B--2---:R-:W-:Y:S02]  /*d210*/  IMAD.MOV.U32 R8, RZ, RZ, 0x10 ;  /* 0x00000010ff087424 */ /* 0x004fe400078e00ff */
[----:B------:R-:W-:-:S07]  /*d220*/  IMAD.MOV.U32 R22, RZ, RZ, -0x1 ;  /* 0xffffffffff167424 */ /* 0x000fce00078e00ff */
[----:B-1----:R-:W-:Y:S05]  /*d230*/  WARPSYNC.COLLECTIVE R22, `(.L_x_507) ;  /* 0x0000000016087348 */ /* 0x002fea0003c00000 */
[----:B------:R0:W2:Y:S02]  /*d240*/  SHFL.DOWN P0, R8, R21, R8, R9 ;  /* 0x0800000815087389 */ /* 0x0000a40000000009 */
[----:B012---:R-:W-:Y:S05]  /*d250*/  ENDCOLLECTIVE ;  /* 0x000000000000791b */ /* 0x007fea0003800000 */
.L_x_507:
[----:B------:R-:W-:Y:S05]  /*d260*/  BSYNC B1 ;  /* 0x0000000000017941 */ /* 0x000fea0003800000 */
.L_x_506:
[----:B------:R-:W-:Y:S05]  /*d270*/  BRA `(.L_x_508) ;  /* 0xffffffd400807947 */ /* 0x000fea000383ffff */
.L_x_376:
[----:B------:R-:W-:Y:S01]  /*d280*/  BSSY B1, `(.L_x_509) ;  /* 0x0000005000017945 */ /* 0x000fe20003800000 */
[----:B------:R-:W-:-:S07]  /*d290*/  IMAD.MOV.U32 R22, RZ, RZ, -0x1 ;  /* 0xffffffffff167424 */ /* 0x000fce00078e00ff */
[----:B------:R-:W-:Y:S05]  /*d2a0*/  WARPSYNC.COLLECTIVE R22, `(.L_x_510) ;  /* 0x0000000016087348 */ /* 0x000fea0003c00000 */
[----:B------:R-:W-:Y:S01]  /*d2b0*/  VOTE.ALL P0, P0 ;  /* 0x0000000000ff7806 */ /* 0x000fe20000000000 */
[----:B------:R-:W-:-:S12]  /*d2c0*/  ENDCOLLECTIVE ;  /* 0x000000000000791b */ /* 0x000fd80003800000 */
.L_x_510:
[----:B------:R-:W-:Y:S05]  /*d2d0*/  BSYNC B1 ;  /* 0x0000000000017941 */ /* 0x000fea0003800000 */
.L_x_509:
[----:B------:R-:W-:Y:S05]  /*d2e0*/  BRA `(.L_x_511) ;  /* 0xffffffd400e87947 */ /* 0x000fea000383ffff */
.L_x_512:
[----:B------:R-:W-:-:S00]  /*d2f0*/  BRA `(.L_x_512) ;  /* 0xfffffffc00fc7947 */ /* 0x000fc0000383ffff */
[----:B------:R-:W-:-:S00]  /*d300*/  NOP ;  /* 0x0000000000007918 */ /* 0x000fc00000000000 */
[----:B------:R-:W-:-:S00]  /*d310*/  NOP ;  /* 0x0000000000007918 */ /* 0x000fc00000000000 */
[----:B------:R-:W-:-:S00]  /*d320*/  NOP ;  /* 0x0000000000007918 */ /* 0x000fc00000000000 */
[----:B------:R-:W-:-:S00]  /*d330*/  NOP ;  /* 0x0000000000007918 */ /* 0x000fc00000000000 */
[----:B------:R-:W-:-:S00]  /*d340*/  NOP ;  /* 0x0000000000007918 */ /* 0x000fc00000000000 */
[----:B------:R-:W-:-:S00]  /*d350*/  NOP ;  /* 0x0000000000007918 */ /* 0x000fc00000000000 */
[----:B------:R-:W-:-:S00]  /*d360*/  NOP ;  /* 0x0000000000007918 */ /* 0x000fc00000000000 */
[----:B------:R-:W-:-:S00]  /*d370*/  NOP ;  /* 0x0000000000007918 */ /* 0x000fc00000000000 */
.L_x_1377:


//--------------------- .text._ZN3cub18CUB_300001_SM_10006detail4scan16DeviceScanKernelINS2_10policy_hubIiiij14cmp_horizontalE10Policy1000EN6thrust24THRUST_300001_SM_1000_NS6detail15normal_iteratorINS9_10device_ptrIiEEEESE_NS0_13ScanTileStateIiLb1EEES5_NS0_8NullTypeEjiLb0ESH_EEvT0_T1_T2_iT3_T4_T5_ --------------------------
	.section	.text._ZN3cub18CUB_300001_SM_10006detail4scan16DeviceScanKernelINS2_10policy_hubIiiij14cmp_horizontalE10Policy1000EN6thrust24THRUST_300001_SM_1000_NS6detail15normal_iteratorINS9_10device_ptrIiEEEESE_NS0_13ScanTileStateIiLb1EEES5_NS0_8NullTypeEjiLb0ESH_EEvT0_T1_T2_iT3_T4_T5_,"ax",@progbits
	.align	128
        .global         _ZN3cub18CUB_300001_SM_10006detail4scan16DeviceScanKernelINS2_10policy_hubIiiij14cmp_horizontalE10Policy1000EN6thrust24THRUST_300001_SM_1000_NS6detail15normal_iteratorINS9_10device_ptrIiEEEESE_NS0_13ScanTileStateIiLb1EEES5_NS0_8NullTypeEjiLb0ESH_EEvT0_T1_T2_iT3_T4_T5_
        .type           _ZN3cub18CUB_300001_SM_10006detail4scan16DeviceScanKernelINS2_10policy_hubIiiij14cmp_horizontalE10Policy1000EN6thrust24THRUST_300001_SM_1000_NS6detail15normal_iteratorINS9_10device_ptrIiEEEESE_NS0_13ScanTileStateIiLb1EEES5_NS0_8NullTypeEjiLb0ESH_EEvT0_T1_T2_iT3_T4_T5_,@function
        .size           _ZN3cub18CUB_300001_SM_10006detail4scan16DeviceScanKernelINS2_10policy_hubIiiij14cmp_horizontalE10Policy1000EN6thrust24THRUST_300001_SM_1000_NS6detail15normal_iteratorINS9_10device_ptrIiEEEESE_NS0_13ScanTileStateIiLb1EEES5_NS0_8NullTypeEjiLb0ESH_EEvT0_T1_T2_iT3_T4_T5_,(.L_x_1378 - _ZN3cub18CUB_300001_SM_10006detail4scan16DeviceScanKernelINS2_10policy_hubIiiij14cmp_horizontalE10Policy1000EN6thrust24THRUST_300001_SM_1000_NS6detail15normal_iteratorINS9_10device_ptrIiEEEESE_NS0_13ScanTileStateIiLb1EEES5_NS0_8NullTypeEjiLb0ESH_EEvT0_T1_T2_iT3_T4_T5_)
        .other          _ZN3cub18CUB_300001_SM_10006detail4scan16DeviceScanKernelINS2_10policy_hubIiiij14cmp_horizontalE10Policy1000EN6thrust24THRUST_300001_SM_1000_NS6detail15normal_iteratorINS9_10device_ptrIiEEEESE_NS0_13ScanTileStateIiLb1EEES5_NS0_8NullTypeEjiLb0ESH_EEvT0_T1_T2_iT3_T4_T5_,@"STO_CUDA_ENTRY STV_DEFAULT"
_ZN3cub18CUB_300001_SM_10006detail4scan16DeviceScanKernelINS2_10policy_hubIiiij14cmp_horizontalE10Policy1000EN6thrust24THRUST_300001_SM_1000_NS6detail15normal_iteratorINS9_10device_ptrIiEEEESE_NS0_13ScanTileStateIiLb1EEES5_NS0_8NullTypeEjiLb0ESH_EEvT0_T1_T2_iT3_T4_T5_:
.text._ZN3cub18CUB_300001_SM_10006detail4scan16DeviceScanKernelINS2_10policy_hubIiiij14cmp_horizontalE10Policy1000EN6thrust24THRUST_300001_SM_1000_NS6detail15normal_iteratorINS9_10device_ptrIiEEEESE_NS0_13ScanTileStateIiLb1EEES5_NS0_8NullTypeEjiLb0ESH_EEvT0_T1_T2_iT3_T4_T5_:
[----:B------:R-:W-:Y:S08]  /*0000*/  LDC R1, c[0x0][0x37c] ;  /* 0x0000df00ff017b82 */ /* 0x000ff00000000800 */
[----:B------:R-:W0:Y:S01]  /*0010*/  S2UR UR11, SR_CTAID.X ;  /* 0x00000000000b79c3 */ /* 0x000e220000002500 */
[----:B------:R-:W0:Y:S01]  /*0020*/  LDCU UR6, c[0x0][0x398] ;  /* 0x00007300ff0677ac */ /* 0x000e220008000800 */
[----:B------:R-:W1:Y:S01]  /*0030*/  LDCU UR4, c[0x0][0x3a0] ;  /* 0x00007400ff0477ac */ /* 0x000e620008000800 */
[----:B------:R-:W2:Y:S01]  /*0040*/  LDCU.64 UR8, c[0x0][0x358] ;  /* 0x00006b00ff0877ac */ /* 0x000ea20008000a00 */
[----:B0-----:R-:W-:-:S04]  /*0050*/  UIADD3 UR6, UPT, UPT, UR11, UR6, URZ ;  /* 0x000000060b067290 */ /* 0x001fc8000fffe0ff */
[----:B------:R-:W-:-:S04]  /*0060*/  UIMAD UR10, UR6, 0x780, URZ ;  /* 0x00000780060a78a4 */ /* 0x000fc8000f8e02ff */
[----:B-1----:R-:W-:-:S04]  /*0070*/  UIADD3 UR4, UPT, UPT, -UR10, UR4, URZ ;  /* 0x000000040a047290 */ /* 0x002fc8000fffe1ff */
[----:B------:R-:W-:-:S09]  /*0080*/  UISETP.GE.U32.AND UP0, UPT, UR4, 0x781, UPT ;  /* 0x000007810400788c */ /* 0x000fd2000bf06070 */
[----:B--2---:R-:W-:Y:S05]  /*0090*/  BRA.U !UP0, `(.L_x_513) ;  /* 0x0000005d08a87547 */ /* 0x004fea000b800000 */
[----:B------:R-:W0:Y:S01]  /*00a0*/  S2R R27, SR_TID.X ;  /* 0x00000000001b7919 */ /* 0x000e220000002100 */
[----:B------:R-:W1:Y:S01]  /*00b0*/  LDCU.64 UR4, c[0x0][0x380] ;  /* 0x00007000ff0477ac */ /* 0x000e620008000a00 */
[C---:B0-----:R-:W-:Y:S02]  /*00c0*/  LOP3.LUT R0, R27.reuse, 0x1f, RZ, 0xc0, !PT ;  /* 0x0000001f1b007812 */ /* 0x041fe400078ec0ff */
[----:B------:R-:W-:-:S05]  /*00d0*/  LOP3.LUT R3, R27, 0x3e0, RZ, 0xc0, !PT ;  /* 0x000003e01b037812 */ /* 0x000fca00078ec0ff */
[----:B------:R-:W-:-:S05]  /*00e0*/  IMAD R0, R3, 0xf, R0 ;  /* 0x0000000f03007824 */ /* 0x000fca00078e0200 */
[----:B------:R-:W-:-:S05]  /*00f0*/  IADD3 R0, P0, PT, R0, UR10, RZ ;  /* 0x0000000a00007c10 */ /* 0x000fca000ff1e0ff */
[----:B------:R-:W-:Y:S02]  /*0100*/  IMAD.X R3, RZ, RZ, RZ, P0 ;  /* 0x000000ffff037224 */ /* 0x000fe400000e06ff */
        /* <DEDUP_REMOVED lines=28> */
[----:B--2---:R0:W-:Y:S04]  /*02d0*/  STS [R29+0x180], R8 ;  /* 0x000180081d007388 */ /* 0x0041e80000000800 */
[----:B---3--:R1:W-:Y:S01]  /*02e0*/  STS [R29], R3 ;  /* 0x000000031d007388 */ /* 0x0083e20000000800 */
[----:B0-----:R-:W-:-:S03]  /*02f0*/  IMAD R8, R22, 0x38, R29 ;  /* 0x0000003816087824 */ /* 0x001fc600078e021d */
        /* <DEDUP_REMOVED lines=43> */
.L_x_517:
[----:B------:R-:W-:Y:S05]  /*05b0*/  BSYNC.RECONVERGENT B1 ;  /* 0x0000000000017941 */ /* 0x000fea0003800200 */
.L_x_516:
        /* <DEDUP_REMOVED lines=12> */
.L_x_519:
[----:B------:R-:W-:Y:S05]  /*0680*/  BSYNC.RECONVERGENT B1 ;  /* 0x0000000000017941 */ /* 0x000fea0003800200 */
.L_x_518:
        /* <DEDUP_REMOVED lines=12> */
.L_x_521:
[----:B------:R-:W-:Y:S05]  /*0750*/  BSYNC.RECONVERGENT B1 ;  /* 0x0000000000017941 */ /* 0x000fea0003800200 */
.L_x_520:
        /* <DEDUP_REMOVED lines=12> */
.L_x_523:
[----:B------:R-:W-:Y:S05]  /*0820*/  BSYNC.RECONVERGENT B1 ;  /* 0x0000000000017941 */ /* 0x000fea0003800200 */
.L_x_522:
        /* <DEDUP_REMOVED lines=12> */
.L_x_525:
[----:B------:R-:W-:Y:S05]  /*08f0*/  BSYNC.RECONVERGENT B1 ;  /* 0x0000000000017941 */ /* 0x000fea0003800200 */
.L_x_524:
        /* <DEDUP_REMOVED lines=12> */
.L_x_527:
[----:B------:R-:W-:Y:S05]  /*09c0*/  BSYNC.RECONVERGENT B1 ;  /* 0x0000000000017941 */ /* 0x000fea0003800200 */
.L_x_526:
        /* <DEDUP_REMOVED lines=12> */
.L_x_529:
[----:B------:R-:W-:Y:S05]  /*0a90*/  BSYNC.RECONVERGENT B1 ;  /* 0x0000000000017941 */ /* 0x000fea0003800200 */
.L_x_528:
        /* <DEDUP_REMOVED lines=12> */
.L_x_531:
[----:B------:R-:W-:Y:S05]  /*0b60*/  BSYNC.RECONVERGENT B1 ;  /* 0x0000000000017941 */ /* 0x000fea0003800200 */
.L_x_530:
        /* <DEDUP_REMOVED lines=12> */
.L_x_533:
[----:B------:R-:W-:Y:S05]  /*0c30*/  BSYNC.RECONVERGENT B1 ;  /* 0x0000000000017941 */ /* 0x000fea0003800200 */
.L_x_532:
        /* <DEDUP_REMOVED lines=12> */
.L_x_535:
[----:B------:R-:W-:Y:S05]  /*0d00*/  BSYNC.RECONVERGENT B1 ;  /* 0x0000000000017941 */ /* 0x000fea0003800200 */
.L_x_534:
        /* <DEDUP_REMOVED lines=12> */
.L_x_537:
[----:B------:R-:W-:Y:S05]  /*0dd0*/  BSYNC.RECONVERGENT B1 ;  /* 0x0000000000017941 */ /* 0x000fea0003800200 */
.L_x_536:
        /* <DEDUP_REMOVED lines=12> */
.L_x_539:
[----:B------:R-:W-:Y:S05]  /*0ea0*/  BSYNC.RECONVERGENT B1 ;  /* 0x0000000000017941 */ /* 0x000fea0003800200 */
.L_x_538:
        /* <DEDUP_REMOVED lines=12> */
.L_x_541:
[----:B------:R-:W-:Y:S05]  /*0f70*/  BSYNC.RECONVERGENT B1 ;  /* 0x0000000000017941 */ /* 0x000fea0003800200 */
.L_x_540:
        /* <DEDUP_REMOVED lines=12> */
.L_x_543:
[----:B------:R-:W-:Y:S05]  /*1040*/  BSYNC.RECONVERGENT B1 ;  /* 0x0000000000017941 */ /* 0x000fea0003800200 */
.L_x_542:
        /* <DEDUP_REMOVED lines=14> */
.L_x_545:
[----:B------:R-:W-:Y:S05]  /*1130*/  BSYNC.RECONVERGENT B1 ;  /* 0x0000000000017941 */ /* 0x000fea0003800200 */
.L_x_544:
        /* <DEDUP_REMOVED lines=15> */
.L_x_547:
[----:B------:R-:W-:Y:S05]  /*1230*/  BSYNC.RECONVERGENT B1 ;  /* 0x0000000000017941 */ /* 0x000fea0003800200 */
.L_x_546:
        /* <DEDUP_REMOVED lines=15> */
.L_x_549:
[----:B------:R-:W-:Y:S05]  /*1330*/  BSYNC.RECONVERGENT B1 ;  /* 0x0000000000017941 */ /* 0x000fea0003800200 */
.L_x_548:
        /* <DEDUP_REMOVED lines=15> */
.L_x_551:
[----:B------:R-:W-:Y:S05]  /*1430*/  BSYNC.RECONVERGENT B1 ;  /* 0x0000000000017941 */ /* 0x000fea0003800200 */
.L_x_550:
        /* <DEDUP_REMOVED lines=16> */
.L_x_553:
[----:B------:R-:W-:Y:S05]  /*1540*/  BSYNC.RECONVERGENT B1 ;  /* 0x0000000000017941 */ /* 0x000fea0003800200 */
.L_x_552:
[----:B------:R-:W-:Y:S01]  /*1550*/  @!P3 STS [R26+0x10], R25 ;  /* 0x000010191a00b388 */ /* 0x000fe20000000800 */
[----:B------:R-:W-:Y:S01]  /*1560*/  BAR.SYNC.DEFER_BLOCKING 0x0 ;  /* 0x0000000000007b1d */ /* 0x000fe20000010000 */
[----:B------:R-:W-:-:S05]  /*1570*/  ISETP.GE.AND P0, PT, R22, 0x10, PT ;  /* 0x000000101600780c */ /* 0x000fca0003f06270 */
[----:B------:R-:W0:Y:S02]  /*1580*/  LDS.128 R8, [UR4+0x10] ;  /* 0x00001004ff087984 */ /* 0x000e240008000c00 */
[----:B0-----:R-:W-:-:S04]  /*1590*/  VIMNMX R20, PT, PT, R8, 0x1, !PT ;  /* 0x0000000108147848 */ /* 0x001fc80007fe0100 */
[----:B------:R-:W-:Y:S02]  /*15a0*/  ISETP.GT.AND P1, PT, R20, R9, PT ;  /* 0x000000091400720c */ /* 0x000fe40003f24270 */
[----:B------:R-:W-:Y:S01]  /*15b0*/  SEL R20, R28, R25, !P0 ;  /* 0x000000191c147207 */ /* 0x000fe20004000000 */
[----:B------:R-:W-:-:S05]  /*15c0*/  IMAD.MOV.U32 R28, RZ, RZ, R9 ;  /* 0x000000ffff1c7224 */ /* 0x000fca00078e0009 */
[----:B------:R-:W0:Y:S05]  /*15d0*/  SHFL.UP PT, R20, R20, 0x1, RZ ;  /* 0x0420000014147989 */ /* 0x000e2a00000e00ff */
        /* <DEDUP_REMOVED lines=8> */
.L_x_554:
        /* <DEDUP_REMOVED lines=11> */
.L_x_555:
[----:B------:R-:W-:Y:S01]  /*1710*/  VIMNMX R10, PT, PT, R25, 0x1, !PT ;  /* 0x00000001190a7848 */ /* 0x000fe20007fe0100 */
[----:B------:R-:W-:Y:S01]  /*1720*/  IMAD.MOV.U32 R9, RZ, RZ, R11 ;  /* 0x000000ffff097224 */ /* 0x000fe200078e000b */
[C---:B------:R-:W-:Y:S02]  /*1730*/  ISETP.NE.AND P0, PT, R21.reuse, 0x2, PT ;  /* 0x000000021500780c */ /* 0x040fe40003f05270 */
        /* <DEDUP_REMOVED lines=12> */
.L_x_556:
[----:B------:R-:W-:Y:S01]  /*1800*/  BSSY.RECONVERGENT B1, `(.L_x_557) ;  /* 0x0000012000017945 */ /* 0x000fe20003800200 */
[----:B------:R-:W-:-:S03]  /*1810*/  SEL R8, R25, R8, !P1 ;  /* 0x0000000819087207 */ /* 0x000fc60004800000 */
[----:B------:R-:W-:Y:S05]  /*1820*/  @!P2 BRA `(.L_x_558) ;  /* 0x00000000003ca947 */ /* 0x000fea0003800000 */
[----:B------:R-:W-:Y:S01]  /*1830*/  VIMNMX R11, PT, PT, R8, 0x1, !PT ;  /* 0x00000001080b7848 */ /* 0x000fe20007fe0100 */
[----:B------:R-:W-:Y:S01]  /*1840*/  BSSY.RECONVERGENT B2, `(.L_x_559) ;  /* 0x000000c000027945 */ /* 0x000fe20003800200 */
[----:B------:R-:W-:Y:S02]  /*1850*/  ISETP.NE.AND P3, PT, R22, RZ, PT ;  /* 0x000000ff1600720c */ /* 0x000fe40003f65270 */
[----:B0-----:R-:W-:Y:S01]  /*1860*/  ISETP.GT.AND P0, PT, R11, R20, PT ;  /* 0x000000140b00720c */ /* 0x001fe20003f04270 */
        /* <DEDUP_REMOVED lines=9> */
.L_x_560:
[----:B------:R-:W-:Y:S05]  /*1900*/  BSYNC.RECONVERGENT B2 ;  /* 0x0000000000027941 */ /* 0x000fea0003800200 */
.L_x_559:
[----:B------:R-:W-:-:S07]  /*1910*/  SEL R20, R8, R11, !P3 ;  /* 0x0000000b08147207 */ /* 0x000fce0005800000 */
.L_x_558:
[----:B------:R-:W-:Y:S05]  /*1920*/  BSYNC.RECONVERGENT B1 ;  /* 0x0000000000017941 */ /* 0x000fea0003800200 */
.L_x_557:
        /* <DEDUP_REMOVED lines=15> */
.L_x_562:
[----:B------:R-:W-:Y:S05]  /*1a20*/  BSYNC.RECONVERGENT B1 ;  /* 0x0000000000017941 */ /* 0x000fea0003800200 */
.L_x_561:
        /* <DEDUP_REMOVED lines=12> */
.L_x_564:
[----:B------:R-:W-:Y:S05]  /*1af0*/  BSYNC.RECONVERGENT B1 ;  /* 0x0000000000017941 */ /* 0x000fea0003800200 */
.L_x_563:
[----:B------:R-:W-:Y:S01]  /*1b00*/  VIMNMX R8, PT, PT, R10, 0x1, !PT ;  /* 0x000000010a087848 */ /* 0x000fe20007fe0100 */
[----:B------:R-:W-:Y:S01]  /*1b10*/  BSSY.RECONVERGENT B1, `(.L_x_565) ;  /* 0x000000b000017945 */ /* 0x000fe20003800200 */
[----:B0-----:R-:W-:Y:S02]  /*1b20*/  IMAD.MOV.U32 R20, RZ, RZ, R19 ;  /* 0x000000ffff147224 */ /* 0x001fe400078e0013 */
        /* <DEDUP_REMOVED lines=9> */
.L_x_566:
[----:B------:R-:W-:Y:S05]  /*1bc0*/  BSYNC.RECONVERGENT B1 ;  /* 0x0000000000017941 */ /* 0x000fea0003800200 */
.L_x_565:
        /* <DEDUP_REMOVED lines=12> */
.L_x_568:
[----:B------:R-:W-:Y:S05]  /*1c90*/  BSYNC.RECONVERGENT B1 ;  /* 0x0000000000017941 */ /* 0x000fea0003800200 */
.L_x_567:
        /* <DEDUP_REMOVED lines=12> */
.L_x_570:
[----:B------:R-:W-:Y:S05]  /*1d60*/  BSYNC.RECONVERGENT B1 ;  /* 0x0000000000017941 */ /* 0x000fea0003800200 */
.L_x_569:
        /* <DEDUP_REMOVED lines=12> */
.L_x_572:
[----:B------:R-:W-:Y:S05]  /*1e30*/  BSYNC.RECONVERGENT B1 ;  /* 0x0000000000017941 */ /* 0x000fea0003800200 */
.L_x_571:
        /* <DEDUP_REMOVED lines=12> */
.L_x_574:
[----:B------:R-:W-:Y:S05]  /*1f00*/  BSYNC.RECONVERGENT B1 ;  /* 0x0000000000017941 */ /* 0x000fea0003800200 */
.L_x_573:
        /* <DEDUP_REMOVED lines=12> */
.L_x_576:
[----:B------:R-:W-:Y:S05]  /*1fd0*/  BSYNC.RECONVERGENT B1 ;  /* 0x0000000000017941 */ /* 0x000fea0003800200 */
.L_x_575:
        /* <DEDUP_REMOVED lines=12> */
.L_x_578:
[----:B------:R-:W-:Y:S05]  /*20a0*/  BSYNC.RECONVERGENT B1 ;  /* 0x0000000000017941 */ /* 0x000fea0003800200 */
.L_x_577:
        /* <DEDUP_REMOVED lines=12> */
.L_x_580:
[----:B------:R-:W-:Y:S05]  /*2170*/  BSYNC.RECONVERGENT B1 ;  /* 0x0000000000017941 */ /* 0x000fea0003800200 */
.L_x_579:
        /* <DEDUP_REMOVED lines=12> */
.L_x_582:
[----:B------:R-:W-:Y:S05]  /*2240*/  BSYNC.RECONVERGENT B1 ;  /* 0x0000000000017941 */ /* 0x000fea0003800200 */
.L_x_581:
        /* <DEDUP_REMOVED lines=12> */
.L_x_584:
[----:B------:R-:W-:Y:S05]  /*2310*/  BSYNC.RECONVERGENT B1 ;  /* 0x0000000000017941 */ /* 0x000fea0003800200 */
.L_x_583:
        /* <DEDUP_REMOVED lines=12> */
.L_x_586:
[----:B------:R-:W-:Y:S05]  /*23e0*/  BSYNC.RECONVERGENT B1 ;  /* 0x0000000000017941 */ /* 0x000fea0003800200 */
.L_x_585:
        /* <DEDUP_REMOVED lines=12> */
.L_x_588:
[----:B------:R-:W-:Y:S05]  /*24b0*/  BSYNC.RECONVERGENT B1 ;  /* 0x0000000000017941 */ /* 0x000fea0003800200 */
.L_x_587:
        /* <DEDUP_REMOVED lines=13> */
.L_x_590:
[----:B------:R-:W-:Y:S05]  /*2590*/  BSYNC.RECONVERGENT B1 ;  /* 0x0000000000017941 */ /* 0x000fea0003800200 */
.L_x_589:
[----:B------:R-:W-:Y:S05]  /*25a0*/  @P2 BRA `(.L_x_591) ;  /* 0x0000003400702947 */ /* 0x000fea0003800000 */
[----:B------:R-:W0:Y:S01]  /*25b0*/  LDC.64 R4, c[0x0][0x390] ;  /* 0x0000e400ff047b82 */ /* 0x000e220000000a00 */
[----:B------:R-:W-:-:S05]  /*25c0*/  IMAD.MOV.U32 R8, RZ, RZ, 0x65 ;  /* 0x00000065ff087424 */ /* 0x000fca00078e00ff */
[----:B0-----:R0:W-:Y:S01]  /*25d0*/  ST.E.64.STRONG.GPU desc[UR8][R4.64+0x100], R8 ;  /* 0x0001000804007985 */ /* 0x0011e2000c10fb08 */
[----:B------:R-:W-:Y:S05]  /*25e0*/  BRA `(.L_x_591) ;  /* 0x0000003400607947 */ /* 0x000fea0003800000 */
.L_x_515:
        /* <DEDUP_REMOVED lines=12> */
.L_x_593:
[----:B------:R-:W-:Y:S05]  /*26b0*/  BSYNC.RECONVERGENT B1 ;  /* 0x0000000000017941 */ /* 0x000fea0003800200 */
.L_x_592:
        /* <DEDUP_REMOVED lines=12> */
.L_x_595:
[----:B------:R-:W-:Y:S05]  /*2780*/  BSYNC.RECONVERGENT B1 ;  /* 0x0000000000017941 */ /* 0x000fea0003800200 */
.L_x_594:
        /* <DEDUP_REMOVED lines=12> */
.L_x_597:
[----:B------:R-:W-:Y:S05]  /*2850*/  BSYNC.RECONVERGENT B1 ;  /* 0x0000000000017941 */ /* 0x000fea0003800200 */
.L_x_596:
        /* <DEDUP_REMOVED lines=12> */
.L_x_599:
[----:B------:R-:W-:Y:S05]  /*2920*/  BSYNC.RECONVERGENT B1 ;  /* 0x0000000000017941 */ /* 0x000fea0003800200 */
.L_x_598:
        /* <DEDUP_REMOVED lines=12> */
.L_x_601:
[----:B------:R-:W-:Y:S05]  /*29f0*/  BSYNC.RECONVERGENT B1 ;  /* 0x0000000000017941 */ /* 0x000fea0003800200 */
.L_x_600:
        /* <DEDUP_REMOVED lines=12> */
.L_x_603:
[----:B------:R-:W-:Y:S05]  /*2ac0*/  BSYNC.RECONVERGENT B1 ;  /* 0x0000000000017941 */ /* 0x000fea0003800200 */
.L_x_602:
        /* <DEDUP_REMOVED lines=12> */
.L_x_605:
[----:B------:R-:W-:Y:S05]  /*2b90*/  BSYNC.RECONVERGENT B1 ;  /* 0x0000000000017941 */ /* 0x000fea0003800200 */
.L_x_604:
        /* <DEDUP_REMOVED lines=12> */
.L_x_607:
[----:B------:R-:W-:Y:S05]  /*2c60*/  BSYNC.RECONVERGENT B1 ;  /* 0x0000000000017941 */ /* 0x000fea0003800200 */
.L_x_606:
        /* <DEDUP_REMOVED lines=12> */
.L_x_609:
[----:B------:R-:W-:Y:S05]  /*2d30*/  BSYNC.RECONVERGENT B1 ;  /* 0x0000000000017941 */ /* 0x000fea0003800200 */
.L_x_608:
        /* <DEDUP_REMOVED lines=12> */
.L_x_611:
[----:B------:R-:W-:Y:S05]  /*2e00*/  BSYNC.RECONVERGENT B1 ;  /* 0x0000000000017941 */ /* 0x000fea0003800200 */
.L_x_610:
        /* <DEDUP_REMOVED lines=12> */
.L_x_613:
[----:B------:R-:W-:Y:S05]  /*2ed0*/  BSYNC.RECONVERGENT B1 ;  /* 0x0000000000017941 */ /* 0x000fea0003800200 */
.L_x_612:
        /* <DEDUP_REMOVED lines=12> */
.L_x_615:
[----:B------:R-:W-:Y:S05]  /*2fa0*/  BSYNC.RECONVERGENT B1 ;  /* 0x0000000000017941 */ /* 0x000fea0003800200 */
.L_x_614:
        /* <DEDUP_REMOVED lines=12> */
.L_x_617:
[----:B------:R-:W-:Y:S05]  /*3070*/  BSYNC.RECONVERGENT B1 ;  /* 0x0000000000017941 */ /* 0x000fea0003800200 */
.L_x_616:
        /* <DEDUP_REMOVED lines=12> */
.L_x_619:
[----:B------:R-:W-:Y:S05]  /*3140*/  BSYNC.RECONVERGENT B1 ;  /* 0x0000000000017941 */ /* 0x000fea0003800200 */
.L_x_618:
        /* <DEDUP_REMOVED lines=14> */
.L_x_621:
[----:B------:R-:W-:Y:S05]  /*3230*/  BSYNC.RECONVERGENT B1 ;  /* 0x0000000000017941 */ /* 0x000fea0003800200 */
.L_x_620:
        /* <DEDUP_REMOVED lines=15> */
.L_x_623:
[----:B------:R-:W-:Y:S05]  /*3330*/  BSYNC.RECONVERGENT B1 ;  /* 0x0000000000017941 */ /* 0x000fea0003800200 */
.L_x_622:
        /* <DEDUP_REMOVED lines=15> */
.L_x_625:
[----:B------:R-:W-:Y:S05]  /*3430*/  BSYNC.RECONVERGENT B1 ;  /* 0x0000000000017941 */ /* 0x000fea0003800200 */
.L_x_624:
        /* <DEDUP_REMOVED lines=15> */
.L_x_627:
[----:B------:R-:W-:Y:S05]  /*3530*/  BSYNC.RECONVERGENT B1 ;  /* 0x0000000000017941 */ /* 0x000fea0003800200 */
.L_x_626:
        /* <DEDUP_REMOVED lines=16> */
.L_x_629:
[----:B------:R-:W-:Y:S05]  /*3640*/  BSYNC.RECONVERGENT B1 ;  /* 0x0000000000017941 */ /* 0x000fea0003800200 */
.L_x_628:
        /* <DEDUP_REMOVED lines=17> */
.L_x_630:
        /* <DEDUP_REMOVED lines=11> */
.L_x_631:
        /* <DEDUP_REMOVED lines=15> */
.L_x_632:
        /* <DEDUP_REMOVED lines=15> */
.L_x_635:
[----:B------:R-:W-:Y:S05]  /*39f0*/  BSYNC.RECONVERGENT B1 ;  /* 0x0000000000017941 */ /* 0x000fea0003800200 */
.L_x_634:
[----:B------:R-:W-:Y:S01]  /*3a00*/  SEL R25, R29, R8, !P3 ;  /* 0x000000081d197207 */ /* 0x000fe20005800000 */
[----:B------:R-:W-:Y:S06]  /*3a10*/  BRA `(.L_x_636) ;  /* 0x0000001000f47947 */ /* 0x000fec0003800000 */
.L_x_633:
        /* <DEDUP_REMOVED lines=14> */
.L_x_637:
[----:B------:R-:W-:Y:S05]  /*3b00*/  NANOSLEEP 0x1c2 ;  /* 0x000001c20000795d */ /* 0x000fea0003800000 */
[----:B------:R-:W-:Y:S01]  /*3b10*/  NOP ;  /* 0x0000000000007918 */ /* 0x000fe20000000000 */
.L_x_638:
[----:B------:R-:W-:-:S05]  /*3b20*/  IMAD.WIDE R20, R27, 0x8, R20 ;  /* 0x000000081b147825 */ /* 0x000fca00078e0214 */
[----:B------:R-:W2:Y:S01]  /*3b30*/  LD.E.64.STRONG.GPU R10, desc[UR8][R20.64+0x100] ;  /* 0x00010008140a7980 */ /* 0x000ea2000c10fb00 */
[----:B------:R-:W-:Y:S01]  /*3b40*/  UMOV UR5, 0xffffffff ;  /* 0xffffffff00057882 */ /* 0x000fe20000000000 */
[----:B--2---:R-:W-:Y:S02]  /*3b50*/  ISETP.NE.AND P0, PT, R10, 0x63, PT ;  /* 0x000000630a00780c */ /* 0x004fe40003f05270 */
[----:B------:R-:W-:Y:S11]  /*3b60*/  BRA.DIV UR5, `(.L_x_639) ;  /* 0x0000008605307947 */ /* 0x000ff6000b800000 */
[----:B------:R-:W-:-:S13]  /*3b70*/  VOTE.ANY P0, !P0 ;  /* 0x0000000000ff7806 */ /* 0x000fda0004000100 */
.L_x_927:
[----:B------:R-:W-:Y:S05]  /*3b80*/  @!P0 BRA `(.L_x_640) ;  /* 0x0000000000308947 */ /* 0x000fea0003800000 */
.L_x_644:
[----:B------:R-:W-:Y:S05]  /*3b90*/  YIELD ;  /* 0x0000000000007946 */ /* 0x000fea0003800000 */
[----:B------:R-:W-:Y:S05]  /*3ba0*/  @P1 BRA `(.L_x_641) ;  /* 0x0000000000081947 */ /* 0x000fea0003800000 */
[----:B------:R0:W-:Y:S06]  /*3bb0*/  MEMBAR.SC.CTA ;  /* 0x0000000000007992 */ /* 0x0001ec0000000000 */
[----:B0-----:R-:W-:Y:S05]  /*3bc0*/  BRA `(.L_x_642) ;  /* 0x0000000000087947 */ /* 0x001fea0003800000 */
.L_x_641:
[----:B------:R-:W-:Y:S05]  /*3bd0*/  NANOSLEEP 0x15e ;  /* 0x0000015e0000795d */ /* 0x000fea0003800000 */
[----:B------:R-:W-:Y:S01]  /*3be0*/  NOP ;  /* 0x0000000000007918 */ /* 0x000fe20000000000 */
.L_x_642:
[----:B------:R-:W2:Y:S01]  /*3bf0*/  LD.E.64.STRONG.GPU R10, desc[UR8][R20.64+0x100] ;  /* 0x00010008140a7980 */ /* 0x000ea2000c10fb00 */
[----:B------:R-:W-:Y:S01]  /*3c00*/  UMOV UR5, 0xffffffff ;  /* 0xffffffff00057882 */ /* 0x000fe20000000000 */
[----:B--2---:R-:W-:Y:S02]  /*3c10*/  ISETP.NE.AND P0, PT, R10, 0x63, PT ;  /* 0x000000630a00780c */ /* 0x004fe40003f05270 */
[----:B------:R-:W-:Y:S11]  /*3c20*/  BRA.DIV UR5, `(.L_x_643) ;  /* 0x0000008605207947 */ /* 0x000ff6000b800000 */
[----:B------:R-:W-:-:S13]  /*3c30*/  VOTE.ANY P0, !P0 ;  /* 0x0000000000ff7806 */ /* 0x000fda0004000100 */
.L_x_930:
[----:B------:R-:W-:Y:S05]  /*3c40*/  @P0 BRA `(.L_x_644) ;  /* 0xfffffffc00d00947 */ /* 0x000fea000383ffff */
.L_x_640:
        /* <DEDUP_REMOVED lines=10> */
.L_x_934:
        /* <DEDUP_REMOVED lines=15> */
.L_x_647:
[----:B------:R-:W-:Y:S05]  /*3de0*/  BSYNC.RECONVERGENT B1 ;  /* 0x0000000000017941 */ /* 0x000fea0003800200 */
.L_x_646:
[----:B------:R-:W-:-:S03]  /*3df0*/  UMOV UR5, 0xffffffff ;  /* 0xffffffff00057882 */ /* 0x000fc60000000000 */
[----:B------:R-:W-:Y:S05]  /*3e00*/  BRA.DIV UR5, `(.L_x_648) ;  /* 0x0000008605187947 */ /* 0x000fea000b800000 */
[----:B------:R2:W3:Y:S02]  /*3e10*/  SHFL.DOWN PT, R8, R30, 0x2, R32 ;  /* 0x084000001e087989 */ /* 0x0004e400000e0020 */
.L_x_937:
[----:B------:R-:W-:Y:S01]  /*3e20*/  VIADD R31, R22, 0x2 ;  /* 0x00000002161f7836 */ /* 0x000fe20000000000 */
[----:B------:R-:W-:Y:S01]  /*3e30*/  BSSY.RECONVERGENT B1, `(.L_x_649) ;  /* 0x000000f000017945 */ /* 0x000fe20003800200 */
[----:B0-----:R-:W-:-:S03]  /*3e40*/  IMAD.MOV.U32 R11, RZ, RZ, R30 ;  /* 0x000000ffff0b7224 */ /* 0x001fc600078e001e */
[----:B------:R-:W-:-:S13]  /*3e50*/  ISETP.GT.AND P0, PT, R31, R32, PT ;  /* 0x000000201f00720c */ /* 0x000fda0003f04270 */
[----:B------:R-:W-:Y:S05]  /*3e60*/  @P0 BRA `(.L_x_650) ;  /* 0x00000000002c0947 */ /* 0x000fea0003800000 */
[----:B---3--:R-:W-:-:S04]  /*3e70*/  VIMNMX R11, PT, PT, R8, 0x1, !PT ;  /* 0x00000001080b7848 */ /* 0x008fc80007fe0100 */
        /* <DEDUP_REMOVED lines=10> */
.L_x_650:
[----:B------:R-:W-:Y:S05]  /*3f20*/  BSYNC.RECONVERGENT B1 ;  /* 0x0000000000017941 */ /* 0x000fea0003800200 */
.L_x_649:
[----:B------:R-:W-:-:S03]  /*3f30*/  UMOV UR5, 0xffffffff ;  /* 0xffffffff00057882 */ /* 0x000fc60000000000 */
[----:B------:R-:W-:Y:S05]  /*3f40*/  BRA.DIV UR5, `(.L_x_651) ;  /* 0x0000008205f07947 */ /* 0x000fea000b800000 */
[----:B---3--:R0:W3:Y:S02]  /*3f50*/  SHFL.DOWN PT, R8, R11, 0x4, R32 ;  /* 0x088000000b087989 */ /* 0x0080e400000e0020 */
.L_x_940:
[----:B--2---:R-:W-:Y:S01]  /*3f60*/  VIADD R30, R22, 0x4 ;  /* 0x00000004161e7836 */ /* 0x004fe20000000000 */
[----:B------:R-:W-:Y:S01]  /*3f70*/  BSSY.RECONVERGENT B1, `(.L_x_652) ;  /* 0x000000e000017945 */ /* 0x000fe20003800200 */
[----:B------:R-:W-:-:S03]  /*3f80*/  IMAD.MOV.U32 R34, RZ, RZ, R11 ;  /* 0x000000ffff227224 */ /* 0x000fc600078e000b */
        /* <DEDUP_REMOVED lines=12> */
.L_x_653:
[----:B------:R-:W-:Y:S05]  /*4050*/  BSYNC.RECONVERGENT B1 ;  /* 0x0000000000017941 */ /* 0x000fea0003800200 */
.L_x_652:
[----:B------:R-:W-:-:S03]  /*4060*/  UMOV UR5, 0xffffffff ;  /* 0xffffffff00057882 */ /* 0x000fc60000000000 */
[----:B------:R-:W-:Y:S05]  /*4070*/  BRA.DIV UR5, `(.L_x_654) ;  /* 0x0000008205c87947 */ /* 0x000fea000b800000 */
[----:B---3--:R2:W3:Y:S02]  /*4080*/  SHFL.DOWN PT, R8, R34, 0x8, R32 ;  /* 0x0900000022087989 */ /* 0x0084e400000e0020 */
.L_x_943:
[----:B-1----:R-:W-:Y:S01]  /*4090*/  VIADD R29, R22, 0x8 ;  /* 0x00000008161d7836 */ /* 0x002fe20000000000 */
        /* <DEDUP_REMOVED lines=14> */
.L_x_656:
[----:B------:R-:W-:Y:S05]  /*4180*/  BSYNC.RECONVERGENT B1 ;  /* 0x0000000000017941 */ /* 0x000fea0003800200 */
.L_x_655:
[----:B------:R-:W-:-:S03]  /*4190*/  UMOV UR5, 0xffffffff ;  /* 0xffffffff00057882 */ /* 0x000fc60000000000 */
[----:B------:R-:W-:Y:S05]  /*41a0*/  BRA.DIV UR5, `(.L_x_657) ;  /* 0x0000008205a47947 */ /* 0x000fea000b800000 */
[----:B---3--:R0:W1:Y:S02]  /*41b0*/  SHFL.DOWN PT, R8, R11, 0x10, R32 ;  /* 0x0a0000000b087989 */ /* 0x00806400000e0020 */
.L_x_946:
[----:B------:R-:W3:Y:S01]  /*41c0*/  LDC.64 R20, c[0x0][0x390] ;  /* 0x0000e400ff147b82 */ /* 0x000ee20000000a00 */
[----:B------:R-:W-:Y:S01]  /*41d0*/  VIADD R33, R22, 0x10 ;  /* 0x0000001016217836 */ /* 0x000fe20000000000 */
[----:B------:R-:W-:Y:S01]  /*41e0*/  BSSY.RECONVERGENT B1, `(.L_x_658) ;  /* 0x0000010000017945 */ /* 0x000fe20003800200 */
[----:B------:R-:W-:-:S03]  /*41f0*/  ISETP.NE.AND P0, PT, R10, 0x65, PT ;  /* 0x000000650a00780c */ /* 0x000fc60003f05270 */
[----:B------:R-:W-:Y:S01]  /*4200*/  ISETP.GT.AND P1, PT, R33, R32, PT ;  /* 0x000000202100720c */ /* 0x000fe20003f24270 */
[----:B0-2---:R-:W-:Y:S01]  /*4210*/  IMAD.MOV.U32 R32, RZ, RZ, R11 ;  /* 0x000000ffff207224 */ /* 0x005fe200078e000b */
[----:B---3--:R-:W-:-:S11]  /*4220*/  IADD3 R34, P3, PT, R20, 0x100, RZ ;  /* 0x0000010014227810 */ /* 0x008fd60007f7e0ff */
        /* <DEDUP_REMOVED lines=11> */
.L_x_659:
[----:B------:R-:W-:Y:S05]  /*42e0*/  BSYNC.RECONVERGENT B1 ;  /* 0x0000000000017941 */ /* 0x000fea0003800200 */
.L_x_658:
[----:B------:R-:W-:Y:S01]  /*42f0*/  UMOV UR5, 0xffffffff ;  /* 0xffffffff00057882 */ /* 0x000fe20000000000 */
[----:B------:R-:W-:Y:S02]  /*4300*/  IMAD.X R35, RZ, RZ, R21, P3 ;  /* 0x000000ffff237224 */ /* 0x000fe400018e0615 */
[----:B------:R-:W-:Y:S05]  /*4310*/  BRA.DIV UR5, `(.L_x_660) ;  /* 0x00000082056c7947 */ /* 0x000fea000b800000 */
[----:B------:R-:W-:-:S13]  /*4320*/  VOTE.ALL P0, P0 ;  /* 0x0000000000ff7806 */ /* 0x000fda0000000000 */
.L_x_949:
[----:B------:R-:W-:Y:S05]  /*4330*/  @!P0 BRA `(.L_x_661) ;  /* 0x0000000800208947 */ /* 0x000fea0003800000 */
.L_x_686:
[----:B--2---:R-:W-:-:S05]  /*4340*/  IMAD.WIDE R20, R27, 0x8, R34 ;  /* 0x000000081b147825 */ /* 0x004fca00078e0222 */
[----:B------:R-:W2:Y:S01]  /*4350*/  LD.E.64.STRONG.GPU R10, desc[UR8][R20.64+-0x100] ;  /* 0xffff0008140a7980 */ /* 0x000ea2000c10fb00 */
[----:B------:R-:W-:Y:S05]  /*4360*/  YIELD ;  /* 0x0000000000007946 */ /* 0x000fea0003800000 */
[----:B------:R-:W-:Y:S01]  /*4370*/  UMOV UR5, 0xffffffff ;  /* 0xffffffff00057882 */ /* 0x000fe20000000000 */
[----:B--2---:R-:W-:Y:S02]  /*4380*/  ISETP.NE.AND P0, PT, R10, 0x63, PT ;  /* 0x000000630a00780c */ /* 0x004fe40003f05270 */
[----:B-1-3--:R-:W-:Y:S11]  /*4390*/  BRA.DIV UR5, `(.L_x_662) ;  /* 0x0000008205687947 */ /* 0x00aff6000b800000 */
[----:B------:R-:W-:-:S13]  /*43a0*/  VOTE.ANY P0, !P0 ;  /* 0x0000000000ff7806 */ /* 0x000fda0004000100 */
.L_x_952:
[----:B------:R-:W-:Y:S05]  /*43b0*/  @!P0 BRA `(.L_x_663) ;  /* 0x0000000000348947 */ /* 0x000fea0003800000 */
[----:B------:R-:W-:-:S13]  /*43c0*/  ISETP.GT.U32.AND P1, PT, R26, 0x1f3, PT ;  /* 0x000001f31a00780c */ /* 0x000fda0003f24070 */
.L_x_667:
[----:B------:R-:W-:Y:S05]  /*43d0*/  YIELD ;  /* 0x0000000000007946 */ /* 0x000fea0003800000 */
[----:B------:R-:W-:Y:S05]  /*43e0*/  @P1 BRA `(.L_x_664) ;  /* 0x0000000000081947 */ /* 0x000fea0003800000 */
[----:B------:R0:W-:Y:S06]  /*43f0*/  MEMBAR.SC.CTA ;  /* 0x0000000000007992 */ /* 0x0001ec0000000000 */
[----:B0-----:R-:W-:Y:S05]  /*4400*/  BRA `(.L_x_665) ;  /* 0x0000000000087947 */ /* 0x001fea0003800000 */
.L_x_664:
[----:B------:R-:W-:Y:S05]  /*4410*/  NANOSLEEP 0x15e ;  /* 0x0000015e0000795d */ /* 0x000fea0003800000 */
[----:B------:R-:W-:Y:S01]  /*4420*/  NOP ;  /* 0x0000000000007918 */ /* 0x000fe20000000000 */
.L_x_665:
[----:B------:R-:W2:Y:S01]  /*4430*/  LD.E.64.STRONG.GPU R10, desc[UR8][R20.64+-0x100] ;  /* 0xffff0008140a7980 */ /* 0x000ea2000c10fb00 */
[----:B------:R-:W-:Y:S01]  /*4440*/  UMOV UR5, 0xffffffff ;  /* 0xffffffff00057882 */ /* 0x000fe20000000000 */
[----:B--2---:R-:W-:Y:S02]  /*4450*/  ISETP.NE.AND P0, PT, R10, 0x63, PT ;  /* 0x000000630a00780c */ /* 0x004fe40003f05270 */
[----:B------:R-:W-:Y:S11]  /*4460*/  BRA.DIV UR5, `(.L_x_666) ;  /* 0x0000008205547947 */ /* 0x000ff6000b800000 */
[----:B------:R-:W-:-:S13]  /*4470*/  VOTE.ANY P0, !P0 ;  /* 0x0000000000ff7806 */ /* 0x000fda0004000100 */
.L_x_955:
[----:B------:R-:W-:Y:S05]  /*4480*/  @P0 BRA `(.L_x_667) ;  /* 0xfffffffc00d00947 */ /* 0x000fea000383ffff */
.L_x_663:
[----:B------:R-:W-:Y:S01]  /*4490*/  UMOV UR5, 0xffffffff ;  /* 0xffffffff00057882 */ /* 0x000fe20000000000 */
[----:B------:R-:W-:Y:S02]  /*44a0*/  ISETP.NE.AND P0, PT, R10, 0x65, PT ;  /* 0x000000650a00780c */ /* 0x000fe40003f05270 */
[----:B------:R-:W-:Y:S11]  /*44b0*/  BRA.DIV UR5, `(.L_x_668) ;  /* 0x0000008205607947 */ /* 0x000ff6000b800000 */
[----:B-1----:R-:W-:-:S04]  /*44c0*/  VOTE.ANY R8, PT, !P0 ;  /* 0x0000000000087806 */ /* 0x002fc800040e0100 */
[----:B------:R-:W-:-:S05]  /*44d0*/  LOP3.LUT R8, R8, 0x80000000, R28, 0xec, !PT ;  /* 0x8000000008087812 */ /* 0x000fca00078eec1c */
[----:B------:R-:W-:-:S05]  /*44e0*/  VIADD R21, R8, 0xffffffff ;  /* 0xffffffff08157836 */ /* 0x000fca0000000000 */
[----:B------:R-:W-:-:S06]  /*44f0*/  LOP3.LUT R21, R8, R21, RZ, 0xc, !PT ;  /* 0x0000001508157212 */ /* 0x000fcc00078e0cff */
[----:B------:R-:W0:Y:S02]  /*4500*/  POPC R21, R21 ;  /* 0x0000001500157309 */ /* 0x000e240000000000 */
[----:B0-----:R0:W1:Y:S02]  /*4510*/  SHFL.DOWN PT, R37, R11, 0x1, R21 ;  /* 0x082000000b257989 */ /* 0x00106400000e0015 */
.L_x_959:
        /* <DEDUP_REMOVED lines=14> */
.L_x_670:
[----:B------:R-:W-:Y:S05]  /*4600*/  BSYNC.RECONVERGENT B1 ;  /* 0x0000000000017941 */ /* 0x000fea0003800200 */
.L_x_669:
[----:B------:R-:W-:-:S03]  /*4610*/  UMOV UR5, 0xffffffff ;  /* 0xffffffff00057882 */ /* 0x000fc60000000000 */
[----:B------:R-:W-:Y:S05]  /*4620*/  BRA.DIV UR5, `(.L_x_671) ;  /* 0x00000082054c7947 */ /* 0x000fea000b800000 */
[----:B------:R2:W3:Y:S02]  /*4630*/  SHFL.DOWN PT, R8, R36, 0x2, R21 ;  /* 0x0840000024087989 */ /* 0x0004e400000e0015 */
.L_x_962:
[----:B------:R-:W-:Y:S01]  /*4640*/  ISETP.GT.AND P0, PT, R31, R21, PT ;  /* 0x000000151f00720c */ /* 0x000fe20003f04270 */
[----:B------:R-:W-:Y:S01]  /*4650*/  BSSY.RECONVERGENT B1, `(.L_x_672) ;  /* 0x000000d000017945 */ /* 0x000fe20003800200 */
[----:B0-----:R-:W-:-:S11]  /*4660*/  IMAD.MOV.U32 R11, RZ, RZ, R36 ;  /* 0x000000ffff0b7224 */ /* 0x001fd600078e0024 */
        /* <DEDUP_REMOVED lines=11> */
.L_x_673:
[----:B------:R-:W-:Y:S05]  /*4720*/  BSYNC.RECONVERGENT B1 ;  /* 0x0000000000017941 */ /* 0x000fea0003800200 */
.L_x_672:
[----:B------:R-:W-:-:S03]  /*4730*/  UMOV UR5, 0xffffffff ;  /* 0xffffffff00057882 */ /* 0x000fc60000000000 */
[----:B------:R-:W-:Y:S05]  /*4740*/  BRA.DIV UR5, `(.L_x_674) ;  /* 0x0000008205287947 */ /* 0x000fea000b800000 */
[----:B---3--:R0:W3:Y:S02]  /*4750*/  SHFL.DOWN PT, R8, R11, 0x4, R21 ;  /* 0x088000000b087989 */ /* 0x0080e400000e0015 */
.L_x_965:
[----:B------:R-:W-:Y:S01]  /*4760*/  ISETP.GT.AND P0, PT, R30, R21, PT ;  /* 0x000000151e00720c */ /* 0x000fe20003f04270 */
[----:B------:R-:W-:Y:S01]  /*4770*/  BSSY.RECONVERGENT B1, `(.L_x_675) ;  /* 0x000000d000017945 */ /* 0x000fe20003800200 */
[----:B--2---:R-:W-:-:S11]  /*4780*/  IMAD.MOV.U32 R36, RZ, RZ, R11 ;  /* 0x000000ffff247224 */ /* 0x004fd600078e000b */
        /* <DEDUP_REMOVED lines=11> */
.L_x_676:
[----:B------:R-:W-:Y:S05]  /*4840*/  BSYNC.RECONVERGENT B1 ;  /* 0x0000000000017941 */ /* 0x000fea0003800200 */
.L_x_675:
[----:B------:R-:W-:-:S03]  /*4850*/  UMOV UR5, 0xffffffff ;  /* 0xffffffff00057882 */ /* 0x000fc60000000000 */
[----:B------:R-:W-:Y:S05]  /*4860*/  BRA.DIV UR5, `(.L_x_677) ;  /* 0x0000008205007947 */ /* 0x000fea000b800000 */
[----:B---3--:R2:W3:Y:S02]  /*4870*/  SHFL.DOWN PT, R8, R36, 0x8, R21 ;  /* 0x0900000024087989 */ /* 0x0084e400000e0015 */
.L_x_968:
        /* <DEDUP_REMOVED lines=14> */
.L_x_679:
[----:B------:R-:W-:Y:S05]  /*4960*/  BSYNC.RECONVERGENT B1 ;  /* 0x0000000000017941 */ /* 0x000fea0003800200 */
.L_x_678:
[----:B------:R-:W-:-:S03]  /*4970*/  UMOV UR5, 0xffffffff ;  /* 0xffffffff00057882 */ /* 0x000fc60000000000 */
[----:B------:R-:W-:Y:S05]  /*4980*/  BRA.DIV UR5, `(.L_x_680) ;  /* 0x0000007e05dc7947 */ /* 0x000fea000b800000 */
[----:B---3--:R0:W3:Y:S02]  /*4990*/  SHFL.DOWN PT, R8, R11, 0x10, R21 ;  /* 0x0a0000000b087989 */ /* 0x0080e400000e0015 */
.L_x_971:
[----:B------:R-:W-:Y:S01]  /*49a0*/  ISETP.GT.AND P0, PT, R33, R21, PT ;  /* 0x000000152100720c */ /* 0x000fe20003f04270 */
[----:B------:R-:W-:Y:S01]  /*49b0*/  BSSY.RECONVERGENT B1, `(.L_x_681) ;  /* 0x000000d000017945 */ /* 0x000fe20003800200 */
[----:B------:R-:W-:-:S11]  /*49c0*/  IMAD.MOV.U32 R20, RZ, RZ, R11 ;  /* 0x000000ffff147224 */ /* 0x000fd600078e000b */
        /* <DEDUP_REMOVED lines=11> */
.L_x_682:
[----:B------:R-:W-:Y:S05]  /*4a80*/  BSYNC.RECONVERGENT B1 ;  /* 0x0000000000017941 */ /* 0x000fea0003800200 */
.L_x_681:
[----:B0-----:R-:W-:Y:S01]  /*4a90*/  VIMNMX R11, PT, PT, R20, 0x1, !PT ;  /* 0x00000001140b7848 */ /* 0x001fe20007fe0100 */
        /* <DEDUP_REMOVED lines=9> */
[----:B---3--:R-:W-:-:S04]  /*4b30*/  @!P1 SEL R8, R11, RZ, !P2 ;  /* 0x000000ff0b089207 */ /* 0x008fc80005000000 */
[----:B------:R-:W-:-:S07]  /*4b40*/  @!P1 SEL R11, R8, RZ, P3 ;  /* 0x000000ff080b9207 */ /* 0x000fce0001800000 */
.L_x_684:
[----:B------:R-:W-:Y:S05]  /*4b50*/  BSYNC.RECONVERGENT B1 ;  /* 0x0000000000017941 */ /* 0x000fea0003800200 */
.L_x_683:
[----:B------:R-:W-:Y:S01]  /*4b60*/  UMOV UR5, 0xffffffff ;  /* 0xffffffff00057882 */ /* 0x000fe20000000000 */
[----:B------:R-:W-:Y:S02]  /*4b70*/  VIADD R27, R27, 0xffffffe0 ;  /* 0xffffffe01b1b7836 */ /* 0x000fe40000000000 */
[----:B------:R-:W-:Y:S05]  /*4b80*/  BRA.DIV UR5, `(.L_x_685) ;  /* 0x0000007e057c7947 */ /* 0x000fea000b800000 */
[----:B------:R-:W-:-:S13]  /*4b90*/  VOTE.ALL P0, P0 ;  /* 0x0000000000ff7806 */ /* 0x000fda0000000000 */
.L_x_974:
[----:B------:R-:W-:Y:S01]  /*4ba0*/  IMAD.MOV.U32 R32, RZ, RZ, R11 ;  /* 0x000000ffff207224 */ /* 0x000fe200078e000b */
[----:B------:R-:W-:Y:S06]  /*4bb0*/  @P0 BRA `(.L_x_686) ;  /* 0xfffffff400e00947 */ /* 0x000fec000383ffff */
.L_x_661:
[----:B-1-3--:R-:W0:Y:S01]  /*4bc0*/  S2R R8, SR_TID.X ;  /* 0x0000000000087919 */ /* 0x00ae220000002100 */
[----:B------:R-:W-:Y:S01]  /*4bd0*/  BSSY.RECONVERGENT B1, `(.L_x_687) ;  /* 0x000001b000017945 */ /* 0x000fe20003800200 */
[----:B0-----:R-:W-:-:S13]  /*4be0*/  ISETP.NE.AND P0, PT, R8, RZ, PT ;  /* 0x000000ff0800720c */ /* 0x001fda0003f05270 */
[----:B------:R-:W-:Y:S05]  /*4bf0*/  @P0 BRA `(.L_x_688) ;  /* 0x0000000000600947 */ /* 0x000fea0003800000 */
[----:B------:R-:W0:Y:S01]  /*4c00*/  LDC R10, c[0x0][0x398] ;  /* 0x0000e600ff0a7b82 */ /* 0x000e220000000800 */
[----:B------:R-:W-:Y:S01]  /*4c10*/  VIMNMX R8, PT, PT, R32, 0x1, !PT ;  /* 0x0000000120087848 */ /* 0x000fe20007fe0100 */
[----:B------:R-:W-:Y:S01]  /*4c20*/  BSSY.RECONVERGENT B2, `(.L_x_689) ;  /* 0x000000b000027945 */ /* 0x000fe20003800200 */
[----:B------:R-:W-:Y:S02]  /*4c30*/  IMAD.MOV.U32 R11, RZ, RZ, R9 ;  /* 0x000000ffff0b7224 */ /* 0x000fe400078e0009 */
        /* <DEDUP_REMOVED lines=9> */
.L_x_690:
[----:B------:R-:W-:Y:S05]  /*4cd0*/  BSYNC.RECONVERGENT B2 ;  /* 0x0000000000027941 */ /* 0x000fea0003800200 */
.L_x_689:
[----:B------:R-:W1:Y:S01]  /*4ce0*/  S2UR UR7, SR_CgaCtaId ;  /* 0x00000000000779c3 */ /* 0x000e620000008800 */
[----:B------:R-:W-:Y:S01]  /*4cf0*/  UMOV UR5, 0x400 ;  /* 0x0000040000057882 */ /* 0x000fe20000000000 */
[----:B0-2---:R-:W-:Y:S02]  /*4d00*/  VIADD R21, R10, UR11 ;  /* 0x0000000b0a157c36 */ /* 0x005fe40008000000 */
[----:B------:R-:W-:-:S04]  /*4d10*/  IMAD.MOV.U32 R10, RZ, RZ, 0x65 ;  /* 0x00000065ff0a7424 */ /* 0x000fc800078e00ff */
[----:B------:R-:W0:Y:S01]  /*4d20*/  LDC.64 R8, c[0x0][0x390] ;  /* 0x0000e400ff087b82 */ /* 0x000e220000000a00 */
[----:B-1----:R-:W-:Y:S01]  /*4d30*/  ULEA UR5, UR7, UR5, 0x18 ;  /* 0x0000000507057291 */ /* 0x002fe2000f8ec0ff */
[----:B0-----:R-:W-:-:S05]  /*4d40*/  IMAD.WIDE R8, R21, 0x8, R8 ;  /* 0x0000000815087825 */ /* 0x001fca00078e0208 */
[----:B------:R0:W-:Y:S04]  /*4d50*/  ST.E.64.STRONG.GPU desc[UR8][R8.64+0x100], R10 ;  /* 0x0001000a08007985 */ /* 0x0001e8000c10fb08 */
[----:B------:R0:W-:Y:S04]  /*4d60*/  STS [UR5+0x8], R11 ;  /* 0x0000080bff007988 */ /* 0x0001e80008000805 */
[----:B------:R0:W-:Y:S02]  /*4d70*/  STS [UR5+0x4], R32 ;  /* 0x00000420ff007988 */ /* 0x0001e40008000805 */
.L_x_688:
[----:B------:R-:W-:Y:S05]  /*4d80*/  BSYNC.RECONVERGENT B1 ;  /* 0x0000000000017941 */ /* 0x000fea0003800200 */
.L_x_687:
[----:B------:R-:W-:-:S13]  /*4d90*/  ISETP.NE.AND P0, PT, R22, RZ, PT ;  /* 0x000000ff1600720c */ /* 0x000fda0003f05270 */
[----:B0-----:R-:W0:Y:S01]  /*4da0*/  @!P0 S2R R9, SR_CgaCtaId ;  /* 0x0000000000098919 */ /* 0x001e220000008800 */
[----:B------:R-:W-:Y:S01]  /*4db0*/  @!P0 MOV R8, 0x400 ;  /* 0x0000040000088802 */ /* 0x000fe20000000f00 */
[----:B------:R-:W-:-:S03]  /*4dc0*/  @!P0 IMAD.MOV.U32 R25, RZ, RZ, R32 ;  /* 0x000000ffff198224 */ /* 0x000fc600078e0020 */
[----:B0-----:R-:W-:-:S05]  /*4dd0*/  @!P0 LEA R9, R9, R8, 0x18 ;  /* 0x0000000809098211 */ /* 0x001fca00078ec0ff */
[----:B------:R0:W-:Y:S02]  /*4de0*/  @!P0 STS [R9+0x24], R32 ;  /* 0x0000242009008388 */ /* 0x0001e40000000800 */
.L_x_636:
[----:B------:R-:W1:Y:S01]  /*4df0*/  S2R R8, SR_TID.X ;  /* 0x0000000000087919 */ /* 0x000e620000002100 */
[----:B------:R-:W-:Y:S05]  /*4e00*/  WARPSYNC.ALL ;  /* 0x0000000000007948 */ /* 0x000fea0003800000 */
[----:B------:R-:W3:Y:S08]  /*4e10*/  S2UR UR5, SR_CgaCtaId ;  /* 0x00000000000579c3 */ /* 0x000ef00000008800 */
[----:B------:R-:W-:Y:S01]  /*4e20*/  BAR.SYNC.DEFER_BLOCKING 0x0 ;  /* 0x0000000000007b1d */ /* 0x000fe20000010000 */
[----:B-1----:R-:W-:Y:S01]  /*4e30*/  ISETP.NE.AND P0, PT, R8, RZ, PT ;  /* 0x000000ff0800720c */ /* 0x002fe20003f05270 */
[----:B------:R-:W-:-:S04]  /*4e40*/  IMAD.MOV.U32 R8, RZ, RZ, R25 ;  /* 0x000000ffff087224 */ /* 0x000fc800078e0019 */
[----:B------:R-:W-:Y:S01]  /*4e50*/  UMOV UR4, 0x400 ;  /* 0x0000040000047882 */ /* 0x000fe20000000000 */
[----:B------:R-:W-:Y:S01]  /*4e60*/  BSSY.RECONVERGENT B1, `(.L_x_691) ;  /* 0x000000f000017945 */ /* 0x000fe20003800200 */
[----:B---3--:R-:W-:-:S06]  /*4e70*/  ULEA UR4, UR5, UR4, 0x18 ;  /* 0x0000000405047291 */ /* 0x008fcc000f8ec0ff */
[----:B------:R-:W-:Y:S06]  /*4e80*/  @!P0 BRA `(.L_x_692) ;  /* 0x0000000000308947 */ /* 0x000fec0003800000 */
[----:B0-----:R-:W0:Y:S02]  /*4e90*/  LDS R9, [UR4+0x24] ;  /* 0x00002404ff097984 */ /* 0x001e240008000800 */
        /* <DEDUP_REMOVED lines=11> */
.L_x_692:
[----:B------:R-:W-:Y:S05]  /*4f50*/  BSYNC.RECONVERGENT B1 ;  /* 0x0000000000017941 */ /* 0x000fea0003800200 */
.L_x_691:
[----:B0-----:R-:W-:Y:S01]  /*4f60*/  VIMNMX R9, PT, PT, R8, 0x1, !PT ;  /* 0x0000000108097848 */ /* 0x001fe20007fe0100 */
        /* <DEDUP_REMOVED lines=11> */
.L_x_694:
[----:B------:R-:W-:Y:S05]  /*5020*/  BSYNC.RECONVERGENT B1 ;  /* 0x0000000000017941 */ /* 0x000fea0003800200 */
.L_x_693:
        /* <DEDUP_REMOVED lines=12> */
.L_x_696:
[----:B------:R-:W-:Y:S05]  /*50f0*/  BSYNC.RECONVERGENT B1 ;  /* 0x0000000000017941 */ /* 0x000fea0003800200 */
.L_x_695:
        /* <DEDUP_REMOVED lines=12> */
.L_x_698:
[----:B------:R-:W-:Y:S05]  /*51c0*/  BSYNC.RECONVERGENT B1 ;  /* 0x0000000000017941 */ /* 0x000fea0003800200 */
.L_x_697:
        /* <DEDUP_REMOVED lines=12> */
.L_x_700:
[----:B------:R-:W-:Y:S05]  /*5290*/  BSYNC.RECONVERGENT B1 ;  /* 0x0000000000017941 */ /* 0x000fea0003800200 */
.L_x_699:
        /* <DEDUP_REMOVED lines=12> */
.L_x_702:
[----:B------:R-:W-:Y:S05]  /*5360*/  BSYNC.RECONVERGENT B1 ;  /* 0x0000000000017941 */ /* 0x000fea0003800200 */
.L_x_701:
        /* <DEDUP_REMOVED lines=12> */
.L_x_704:
[----:B------:R-:W-:Y:S05]  /*5430*/  BSYNC.RECONVERGENT B1 ;  /* 0x0000000000017941 */ /* 0x000fea0003800200 */
.L_x_703:
        /* <DEDUP_REMOVED lines=12> */
.L_x_706:
[----:B------:R-:W-:Y:S05]  /*5500*/  BSYNC.RECONVERGENT B1 ;  /* 0x0000000000017941 */ /* 0x000fea0003800200 */
.L_x_705:
        /* <DEDUP_REMOVED lines=12> */
.L_x_708:
[----:B------:R-:W-:Y:S05]  /*55d0*/  BSYNC.RECONVERGENT B1 ;  /* 0x0000000000017941 */ /* 0x000fea0003800200 */
.L_x_707:
        /* <DEDUP_REMOVED lines=12> */
.L_x_710:
[----:B------:R-:W-:Y:S05]  /*56a0*/  BSYNC.RECONVERGENT B1 ;  /* 0x0000000000017941 */ /* 0x000fea0003800200 */
.L_x_709:
        /* <DEDUP_REMOVED lines=12> */
.L_x_712:
[----:B------:R-:W-:Y:S05]  /*5770*/  BSYNC.RECONVERGENT B1 ;  /* 0x0000000000017941 */ /* 0x000fea0003800200 */
.L_x_711:
        /* <DEDUP_REMOVED lines=12> */
.L_x_714:
[----:B------:R-:W-:Y:S05]  /*5840*/  BSYNC.RECONVERGENT B1 ;  /* 0x0000000000017941 */ /* 0x000fea0003800200 */
.L_x_713:
        /* <DEDUP_REMOVED lines=12> */
.L_x_716:
[----:B------:R-:W-:Y:S05]  /*5910*/  BSYNC.RECONVERGENT B1 ;  /* 0x0000000000017941 */ /* 0x000fea0003800200 */
.L_x_715:
        /* <DEDUP_REMOVED lines=12> */
.L_x_718:
[----:B------:R-:W-:Y:S05]  /*59e0*/  BSYNC.RECONVERGENT B1 ;  /* 0x0000000000017941 */ /* 0x000fea0003800200 */
.L_x_717:
[----:B------:R-:W-:Y:S01]  /*59f0*/  VIMNMX R5, PT, PT, R6, 0x1, !PT ;  /* 0x0000000106057848 */ /* 0x000fe20007fe0100 */
[----:B------:R-:W-:Y:S01]  /*5a00*/  BSSY.RECONVERGENT B1, `(.L_x_719) ;  /* 0x000000b000017945 */ /* 0x000fe20003800200 */
[----:B--2---:R-:W-:Y:S02]  /*5a10*/  IMAD.MOV.U32 R21, RZ, RZ, R4 ;  /* 0x000000ffff157224 */ /* 0x004fe400078e0004 */
        /* <DEDUP_REMOVED lines=9> */
.L_x_720:
[----:B------:R-:W-:Y:S05]  /*5ab0*/  BSYNC.RECONVERGENT B1 ;  /* 0x0000000000017941 */ /* 0x000fea0003800200 */
.L_x_719:
        /* <DEDUP_REMOVED lines=11> */
.L_x_591:
[----:B------:R-:W-:Y:S05]  /*5b70*/  BSYNC.RECONVERGENT B0 ;  /* 0x0000000000007941 */ /* 0x000fea0003800200 */
.L_x_514:
[----:B------:R-:W1:Y:S01]  /*5b80*/  S2R R3, SR_TID.X ;  /* 0x0000000000037919 */ /* 0x000e620000002100 */
[----:B------:R-:W2:Y:S01]  /*5b90*/  S2UR UR5, SR_CgaCtaId ;  /* 0x00000000000579c3 */ /* 0x000ea20000008800 */
[----:B------:R-:W-:Y:S01]  /*5ba0*/  UMOV UR4, 0x400 ;  /* 0x0000040000047882 */ /* 0x000fe20000000000 */
[----:B0-----:R-:W0:Y:S06]  /*5bb0*/  S2R R4, SR_LANEID ;  /* 0x0000000000047919 */ /* 0x001e2c0000000000 */
[----:B------:R-:W-:Y:S01]  /*5bc0*/  BAR.SYNC.DEFER_BLOCKING 0x0 ;  /* 0x0000000000007b1d */ /* 0x000fe20000010000 */
[----:B--2---:R-:W-:Y:S01]  /*5bd0*/  ULEA UR4, UR5, UR4, 0x18 ;  /* 0x0000000405047291 */ /* 0x004fe2000f8ec0ff */
[----:B-1----:R-:W-:-:S05]  /*5be0*/  SHF.R.U32.HI R3, RZ, 0x5, R3 ;  /* 0x00000005ff037819 */ /* 0x002fca0000011603 */
[----:B0-----:R-:W-:-:S05]  /*5bf0*/  IMAD R3, R3, 0x1e0, R4 ;  /* 0x000001e003037824 */ /* 0x001fca00078e0204 */
[----:B------:R-:W-:Y:S01]  /*5c00*/  LEA R35, R3, UR4, 0x2 ;  /* 0x0000000403237c11 */ /* 0x000fe2000f8e10ff */
[----:B------:R-:W0:Y:S04]  /*5c10*/  LDCU.64 UR4, c[0x0][0x388] ;  /* 0x00007100ff0477ac */ /* 0x000e280008000a00 */
[----:B------:R-:W-:-:S05]  /*5c20*/  IMAD R3, R4, 0x38, R35 ;  /* 0x0000003804037824 */ /* 0x000fca00078e0223 */
[----:B------:R-:W-:Y:S04]  /*5c30*/  STS [R3], R11 ;  /* 0x0000000b03007388 */ /* 0x000fe80000000800 */
[----:B------:R-:W-:Y:S04]  /*5c40*/  STS [R3+0x4], R10 ;  /* 0x0000040a03007388 */ /* 0x000fe80000000800 */
[----:B------:R-:W-:Y:S01]  /*5c50*/  STS [R3+0x8], R20 ;  /* 0x0000081403007388 */ /* 0x000fe20000000800 */
[----:B0-----:R-:W-:-:S03]  /*5c60*/  IADD3 R2, P0, PT, R2, UR4, RZ ;  /* 0x0000000402027c10 */ /* 0x001fc6000ff1e0ff */
        /* <DEDUP_REMOVED lines=11> */
[----:B------:R0:W-:Y:S01]  /*5d20*/  STS [R3+0x38], R22 ;  /* 0x0000381603007388 */ /* 0x0001e20000000800 */
[----:B------:R-:W-:-:S03]  /*5d30*/  NOP ;  /* 0x0000000000007918 */ /* 0x000fc60000000000 */
[----:B------:R-:W1:Y:S01]  /*5d40*/  LDS R5, [R35] ;  /* 0x0000000023057984 */ /* 0x000e620000000800 */
[----:B0-----:R-:W-:-:S03]  /*5d50*/  IADD3.X R3, PT, PT, R0, UR5, RZ, P0, !PT ;  /* 0x0000000500037c10 */ /* 0x001fc600087fe4ff */
[----:B------:R-:W0:Y:S04]  /*5d60*/  LDS R9, [R35+0x80] ;  /* 0x0000800023097984 */ /* 0x000e280000000800 */
        /* <DEDUP_REMOVED lines=13> */
[----:B-1----:R-:W-:Y:S04]  /*5e40*/  STG.E desc[UR8][R2.64], R5 ;  /* 0x0000000502007986 */ /* 0x002fe8000c101908 */
[----:B0-----:R-:W-:Y:S04]  /*5e50*/  STG.E desc[UR8][R2.64+0x80], R9 ;  /* 0x0000800902007986 */ /* 0x001fe8000c101908 */
        /* <DEDUP_REMOVED lines=14> */
.L_x_513:
[----:B------:R-:W0:Y:S02]  /*5f40*/  LDCU UR4, c[0x0][0x3a0] ;  /* 0x00007400ff0477ac */ /* 0x000e240008000800 */
[----:B0-----:R-:W-:-:S06]  /*5f50*/  UIADD3 UR7, UPT, UPT, -UR10, UR4, URZ ;  /* 0x000000040a077290 */ /* 0x001fcc000fffe1ff */
[----:B------:R-:W-:-:S13]  /*5f60*/  ISETP.NE.AND P0, PT, RZ, UR7, PT ;  /* 0x00000007ff007c0c */ /* 0x000fda000bf05270 */
[----:B------:R-:W-:Y:S05]  /*5f70*/  @!P0 EXIT ;  /* 0x000000000000894d */ /* 0x000fea0003800000 */
[----:B------:R-:W0:Y:S02]  /*5f80*/  LDCU.64 UR4, c[0x0][0x380] ;  /* 0x00007000ff0477ac */ /* 0x000e240008000a00 */
[----:B0-----:R-:W-:-:S06]  /*5f90*/  UIMAD.WIDE.U32 UR4, UR10, 0x4, UR4 ;  /* 0x000000040a0478a5 */ /* 0x001fcc000f8e0004 */
        /* <DEDUP_REMOVED lines=9> */
[C---:B------:R-:W-:Y:S01]  /*6030*/  VIADD R5, R9.reuse, 0x40 ;  /* 0x0000004009057836 */ /* 0x040fe20000000000 */
[C---:B0-----:R-:W-:Y:S01]  /*6040*/  LEA R2, P2, R9.reuse, UR4, 0x2 ;  /* 0x0000000409027c11 */ /* 0x041fe2000f8410ff */
[C---:B------:R-:W-:Y:S01]  /*6050*/  VIADD R3, R9.reuse, 0xa0 ;  /* 0x000000a009037836 */ /* 0x040fe20000000000 */
[----:B------:R-:W-:Y:S01]  /*6060*/  ISETP.GE.U32.AND P4, PT, R4, UR7, PT ;  /* 0x0000000704007c0c */ /* 0x000fe2000bf86070 */
        /* <DEDUP_REMOVED lines=10> */
[----:B------:R-:W-:Y:S01]  /*6110*/  ISETP.GE.U32.AND P6, PT, R6, UR7, PT ;  /* 0x0000000706007c0c */ /* 0x000fe2000bfc6070 */
[----:B--2---:R-:W-:Y:S02]  /*6120*/  IMAD.MOV.U32 R4, RZ, RZ, R0 ;  /* 0x000000ffff047224 */ /* 0x004fe400078e0000 */
[----:B------:R-:W2:Y:S01]  /*6130*/  @!P3 LDG.E R0, desc[UR8][R2.64] ;  /* 0x000000080200b981 */ /* 0x000ea2000c1e1900 */
[----:B------:R-:W-:Y:S01]  /*6140*/  ISETP.GE.U32.AND P3, PT, R5, UR7, PT ;  /* 0x0000000705007c0c */ /* 0x000fe2000bf66070 */
[--C-:B------:R-:W-:Y:S02]  /*6150*/  IMAD.MOV.U32 R8, RZ, RZ, R4.reuse ;  /* 0x000000ffff087224 */ /* 0x100fe400078e0004 */
[----:B------:R-:W-:Y:S02]  /*6160*/  VIADD R5, R9, 0x120 ;  /* 0x0000012009057836 */ /* 0x000fe40000000000 */
[----:B------:R-:W-:-:S02]  /*6170*/  IMAD.MOV.U32 R6, RZ, RZ, R4 ;  /* 0x000000ffff067224 */ /* 0x000fc400078e0004 */
[--C-:B------:R-:W-:Y:S01]  /*6180*/  IMAD.MOV.U32 R12, RZ, RZ, R4.reuse ;  /* 0x000000ffff0c7224 */ /* 0x100fe200078e0004 */
[----:B------:R-:W3:Y:S01]  /*6190*/  @!P5 LDG.E R8, desc[UR8][R2.64+0x100] ;  /* 0x000100080208d981 */ /* 0x000ee2000c1e1900 */
[----:B------:R-:W-:Y:S01]  /*61a0*/  ISETP.GE.U32.AND P5, PT, R5, UR7, PT ;  /* 0x0000000705007c0c */ /* 0x000fe2000bfa6070 */
[----:B------:R-:W-:Y:S02]  /*61b0*/  VIADD R5, R9, 0x160 ;  /* 0x0000016009057836 */ /* 0x000fe40000000000 */
[----:B------:R-:W4:Y:S01]  /*61c0*/  @!P4 LDG.E R6, desc[UR8][R2.64+0x80] ;  /* 0x000080080206c981 */ /* 0x000f22000c1e1900 */
[--C-:B------:R-:W-:Y:S01]  /*61d0*/  IMAD.MOV.U32 R10, RZ, RZ, R4.reuse ;  /* 0x000000ffff0a7224 */ /* 0x100fe200078e0004 */
[----:B------:R-:W-:Y:S01]  /*61e0*/  ISETP.GE.U32.AND P4, PT, R7, UR7, PT ;  /* 0x0000000707007c0c */ /* 0x000fe2000bf86070 */
[----:B------:R-:W-:Y:S01]  /*61f0*/  IMAD.MOV.U32 R14, RZ, RZ, R4 ;  /* 0x000000ffff0e7224 */ /* 0x000fe200078e0004 */
[----:B------:R-:W5:Y:S01]  /*6200*/  @!P0 LDG.E R12, desc[UR8][R2.64+0x200] ;  /* 0x00020008020c8981 */ /* 0x000f62000c1e1900 */
[----:B------:R-:W-:Y:S01]  /*6210*/  ISETP.GE.U32.AND P0, PT, R5, UR7, PT ;  /* 0x0000000705007c0c */ /* 0x000fe2000bf06070 */
[----:B------:R-:W-:-:S02]  /*6220*/  VIADD R7, R9, 0x140 ;  /* 0x0000014009077836 */ /* 0x000fc40000000000 */
[----:B------:R-:W-:Y:S01]  /*6230*/  VIADD R5, R9, 0x180 ;  /* 0x0000018009057836 */ /* 0x000fe20000000000 */
[----:B------:R-:W5:Y:S01]  /*6240*/  @!P6 LDG.E R10, desc[UR8][R2.64+0x180] ;  /* 0x00018008020ae981 */ /* 0x000f62000c1e1900 */
[--C-:B------:R-:W-:Y:S01]  /*6250*/  IMAD.MOV.U32 R16, RZ, RZ, R4.reuse ;  /* 0x000000ffff107224 */ /* 0x100fe200078e0004 */
[----:B------:R-:W-:Y:S01]  /*6260*/  ISETP.GE.U32.AND P6, PT, R7, UR7, PT ;  /* 0x0000000707007c0c */ /* 0x000fe2000bfc6070 */
[----:B------:R-:W-:Y:S01]  /*6270*/  IMAD.MOV.U32 R20, RZ, RZ, R4 ;  /* 0x000000ffff147224 */ /* 0x000fe200078e0004 */
[----:B------:R-:W5:Y:S01]  /*6280*/  @!P1 LDG.E R14, desc[UR8][R2.64+0x280] ;  /* 0x00028008020e9981 */ /* 0x000f62000c1e1900 */
[----:B------:R-:W-:Y:S01]  /*6290*/  ISETP.GE.U32.AND P1, PT, R5, UR7, PT ;  /* 0x0000000705007c0c */ /* 0x000fe2000bf26070 */
[C---:B------:R-:W-:Y:S02]  /*62a0*/  VIADD R7, R9.reuse, 0x1a0 ;  /* 0x000001a009077836 */ /* 0x040fe40000000000 */
[----:B------:R-:W-:Y:S01]  /*62b0*/  VIADD R5, R9, 0x1c0 ;  /* 0x000001c009057836 */ /* 0x000fe20000000000 */
[----:B------:R-:W5:Y:S02]  /*62c0*/  @!P2 LDG.E R16, desc[UR8][R2.64+0x300] ;  /* 0x000300080210a981 */ /* 0x000f64000c1e1900 */
[----:B------:R-:W-:-:S02]  /*62d0*/  ISETP.GE.U32.AND P2, PT, R7, UR7, PT ;  /* 0x0000000707007c0c */ /* 0x000fc4000bf46070 */
        /* <DEDUP_REMOVED lines=25> */
[----:B---3--:R0:W-:Y:S04]  /*6470*/  STS [R17+0x100], R8 ;  /* 0x0001000811007388 */ /* 0x0081e80000000800 */
[----:B----4-:R1:W-:Y:S01]  /*6480*/  STS [R17+0x80], R6 ;  /* 0x0000800611007388 */ /* 0x0103e20000000800 */
[----:B0-----:R-:W-:-:S03]  /*6490*/  IMAD R8, R18, 0x38, R17 ;  /* 0x0000003812087824 */ /* 0x001fc600078e0211 */
        /* <DEDUP_REMOVED lines=42> */
.L_x_724:
[----:B------:R-:W-:Y:S05]  /*6740*/  BSYNC.RECONVERGENT B1 ;  /* 0x0000000000017941 */ /* 0x000fea0003800200 */
.L_x_723:
        /* <DEDUP_REMOVED lines=12> */
.L_x_726:
[----:B------:R-:W-:Y:S05]  /*6810*/  BSYNC.RECONVERGENT B1 ;  /* 0x0000000000017941 */ /* 0x000fea0003800200 */
.L_x_725:
        /* <DEDUP_REMOVED lines=12> */
.L_x_728:
[----:B------:R-:W-:Y:S05]  /*68e0*/  BSYNC.RECONVERGENT B1 ;  /* 0x0000000000017941 */ /* 0x000fea0003800200 */
.L_x_727:
        /* <DEDUP_REMOVED lines=12> */
.L_x_730:
[----:B------:R-:W-:Y:S05]  /*69b0*/  BSYNC.RECONVERGENT B1 ;  /* 0x0000000000017941 */ /* 0x000fea0003800200 */
.L_x_729:
        /* <DEDUP_REMOVED lines=12> */
.L_x_732:
[----:B------:R-:W-:Y:S05]  /*6a80*/  BSYNC.RECONVERGENT B1 ;  /* 0x0000000000017941 */ /* 0x000fea0003800200 */
.L_x_731:
        /* <DEDUP_REMOVED lines=12> */
.L_x_734:
[----:B------:R-:W-:Y:S05]  /*6b50*/  BSYNC.RECONVERGENT B1 ;  /* 0x0000000000017941 */ /* 0x000fea0003800200 */
.L_x_733:
        /* <DEDUP_REMOVED lines=12> */
.L_x_736:
[----:B------:R-:W-:Y:S05]  /*6c20*/  BSYNC.RECONVERGENT B1 ;  /* 0x0000000000017941 */ /* 0x000fea0003800200 */
.L_x_735:
        /* <DEDUP_REMOVED lines=12> */
.L_x_738:
[----:B------:R-:W-:Y:S05]  /*6cf0*/  BSYNC.RECONVERGENT B1 ;  /* 0x0000000000017941 */ /* 0x000fea0003800200 */
.L_x_737:
        /* <DEDUP_REMOVED lines=12> */
.L_x_740:
[----:B------:R-:W-:Y:S05]  /*6dc0*/  BSYNC.RECONVERGENT B1 ;  /* 0x0000000000017941 */ /* 0x000fea0003800200 */
.L_x_739:
        /* <DEDUP_REMOVED lines=12> */
.L_x_742:
[----:B------:R-:W-:Y:S05]  /*6e90*/  BSYNC.RECONVERGENT B1 ;  /* 0x0000000000017941 */ /* 0x000fea0003800200 */
.L_x_741:
        /* <DEDUP_REMOVED lines=12> */
.L_x_744:
[----:B------:R-:W-:Y:S05]  /*6f60*/  BSYNC.RECONVERGENT B1 ;  /* 0x0000000000017941 */ /* 0x000fea0003800200 */
.L_x_743:
        /* <DEDUP_REMOVED lines=12> */
.L_x_746:
[----:B------:R-:W-:Y:S05]  /*7030*/  BSYNC.RECONVERGENT B1 ;  /* 0x0000000000017941 */ /* 0x000fea0003800200 */
.L_x_745:
        /* <DEDUP_REMOVED lines=12> */
.L_x_748:
[----:B------:R-:W-:Y:S05]  /*7100*/  BSYNC.RECONVERGENT B1 ;  /* 0x0000000000017941 */ /* 0x000fea0003800200 */
.L_x_747:
        /* <DEDUP_REMOVED lines=12> */
.L_x_750:
[----:B------:R-:W-:Y:S05]  /*71d0*/  BSYNC.RECONVERGENT B1 ;  /* 0x0000000000017941 */ /* 0x000fea0003800200 */
.L_x_749:
        /* <DEDUP_REMOVED lines=13> */
.L_x_752:
[----:B------:R-:W-:Y:S05]  /*72b0*/  BSYNC.RECONVERGENT B1 ;  /* 0x0000000000017941 */ /* 0x000fea0003800200 */
.L_x_751:
        /* <DEDUP_REMOVED lines=14> */
.L_x_754:
[----:B------:R-:W-:Y:S05]  /*73a0*/  BSYNC.RECONVERGENT B1 ;  /* 0x0000000000017941 */ /* 0x000fea0003800200 */
.L_x_753:
        /* <DEDUP_REMOVED lines=14> */
.L_x_756:
[----:B------:R-:W-:Y:S05]  /*7490*/  BSYNC.RECONVERGENT B1 ;  /* 0x0000000000017941 */ /* 0x000fea0003800200 */
.L_x_755:
        /* <DEDUP_REMOVED lines=14> */
.L_x_758:
[----:B------:R-:W-:Y:S05]  /*7580*/  BSYNC.RECONVERGENT B1 ;  /* 0x0000000000017941 */ /* 0x000fea0003800200 */
.L_x_757:
        /* <DEDUP_REMOVED lines=15> */
.L_x_760:
[----:B------:R-:W-:Y:S05]  /*7680*/  BSYNC.RECONVERGENT B1 ;  /* 0x0000000000017941 */ /* 0x000fea0003800200 */
.L_x_759:
        /* <DEDUP_REMOVED lines=16> */
.L_x_761:
[----:B------:R-:W-:Y:S02]  /*7790*/  VIMNMX R9, PT, PT, R26, 0x1, !PT ;  /* 0x000000011a097848 */ /* 0x000fe40007fe0100 */
[----:B------:R-:W-:Y:S02]  /*77a0*/  ISETP.NE.AND P3, PT, R21, 0x3, PT ;  /* 0x000000031500780c */ /* 0x000fe40003f65270 */
        /* <DEDUP_REMOVED lines=11> */
.L_x_762:
        /* <DEDUP_REMOVED lines=15> */
.L_x_766:
[----:B------:R-:W-:Y:S05]  /*7950*/  BSYNC.RECONVERGENT B2 ;  /* 0x0000000000027941 */ /* 0x000fea0003800200 */
.L_x_765:
[----:B------:R-:W-:-:S07]  /*7960*/  SEL R11, R9, R8, !P3 ;  /* 0x00000008090b7207 */ /* 0x000fce0005800000 */
.L_x_764:
[----:B------:R-:W-:Y:S05]  /*7970*/  BSYNC.RECONVERGENT B1 ;  /* 0x0000000000017941 */ /* 0x000fea0003800200 */
.L_x_763:
        /* <DEDUP_REMOVED lines=14> */
.L_x_768:
[----:B------:R-:W-:Y:S05]  /*7a60*/  BSYNC.RECONVERGENT B1 ;  /* 0x0000000000017941 */ /* 0x000fea0003800200 */
.L_x_767:
        /* <DEDUP_REMOVED lines=12> */
.L_x_770:
[----:B------:R-:W-:Y:S05]  /*7b30*/  BSYNC.RECONVERGENT B1 ;  /* 0x0000000000017941 */ /* 0x000fea0003800200 */
.L_x_769:
        /* <DEDUP_REMOVED lines=12> */
.L_x_772:
[----:B------:R-:W-:Y:S05]  /*7c00*/  BSYNC.RECONVERGENT B1 ;  /* 0x0000000000017941 */ /* 0x000fea0003800200 */
.L_x_771:
        /* <DEDUP_REMOVED lines=12> */
.L_x_774:
[----:B------:R-:W-:Y:S05]  /*7cd0*/  BSYNC.RECONVERGENT B1 ;  /* 0x0000000000017941 */ /* 0x000fea0003800200 */
.L_x_773:
        /* <DEDUP_REMOVED lines=12> */
.L_x_776:
[----:B------:R-:W-:Y:S05]  /*7da0*/  BSYNC.RECONVERGENT B1 ;  /* 0x0000000000017941 */ /* 0x000fea0003800200 */
.L_x_775:
        /* <DEDUP_REMOVED lines=12> */
.L_x_778:
[----:B------:R-:W-:Y:S05]  /*7e70*/  BSYNC.RECONVERGENT B1 ;  /* 0x0000000000017941 */ /* 0x000fea0003800200 */
.L_x_777:
        /* <DEDUP_REMOVED lines=12> */
.L_x_780:
[----:B------:R-:W-:Y:S05]  /*7f40*/  BSYNC.RECONVERGENT B1 ;  /* 0x0000000000017941 */ /* 0x000fea0003800200 */
.L_x_779:
        /* <DEDUP_REMOVED lines=12> */
.L_x_782:
[----:B------:R-:W-:Y:S05]  /*8010*/  BSYNC.RECONVERGENT B1 ;  /* 0x0000000000017941 */ /* 0x000fea0003800200 */
.L_x_781:
        /* <DEDUP_REMOVED lines=12> */
.L_x_784:
[----:B------:R-:W-:Y:S05]  /*80e0*/  BSYNC.RECONVERGENT B1 ;  /* 0x0000000000017941 */ /* 0x000fea0003800200 */
.L_x_783:
        /* <DEDUP_REMOVED lines=12> */
.L_x_786:
[----:B------:R-:W-:Y:S05]  /*81b0*/  BSYNC.RECONVERGENT B1 ;  /* 0x0000000000017941 */ /* 0x000fea0003800200 */
.L_x_785:
        /* <DEDUP_REMOVED lines=12> */
.L_x_788:
[----:B------:R-:W-:Y:S05]  /*8280*/  BSYNC.RECONVERGENT B1 ;  /* 0x0000000000017941 */ /* 0x000fea0003800200 */
.L_x_787:
        /* <DEDUP_REMOVED lines=12> */
.L_x_790:
[----:B------:R-:W-:Y:S05]  /*8350*/  BSYNC.RECONVERGENT B1 ;  /* 0x0000000000017941 */ /* 0x000fea0003800200 */
.L_x_789:
        /* <DEDUP_REMOVED lines=12> */
.L_x_792:
[----:B------:R-:W-:Y:S05]  /*8420*/  BSYNC.RECONVERGENT B1 ;  /* 0x0000000000017941 */ /* 0x000fea0003800200 */
.L_x_791:
        /* <DEDUP_REMOVED lines=12> */
.L_x_794:
[----:B------:R-:W-:Y:S05]  /*84f0*/  BSYNC.RECONVERGENT B1 ;  /* 0x0000000000017941 */ /* 0x000fea0003800200 */
.L_x_793:
        /* <DEDUP_REMOVED lines=13> */
.L_x_722:
        /* <DEDUP_REMOVED lines=12> */
.L_x_797:
[----:B------:R-:W-:Y:S05]  /*8690*/  BSYNC.RECONVERGENT B1 ;  /* 0x0000000000017941 */ /* 0x000fea0003800200 */
.L_x_796:
        /* <DEDUP_REMOVED lines=12> */
.L_x_799:
[----:B------:R-:W-:Y:S05]  /*8760*/  BSYNC.RECONVERGENT B1 ;  /* 0x0000000000017941 */ /* 0x000fea0003800200 */
.L_x_798:
        /* <DEDUP_REMOVED lines=12> */
.L_x_801:
[----:B------:R-:W-:Y:S05]  /*8830*/  BSYNC.RECONVERGENT B1 ;  /* 0x0000000000017941 */ /* 0x000fea0003800200 */
.L_x_800:
        /* <DEDUP_REMOVED lines=12> */
.L_x_803:
[----:B------:R-:W-:Y:S05]  /*8900*/  BSYNC.RECONVERGENT B1 ;  /* 0x0000000000017941 */ /* 0x000fea0003800200 */
.L_x_802:
        /* <DEDUP_REMOVED lines=12> */
.L_x_805:
[----:B------:R-:W-:Y:S05]  /*89d0*/  BSYNC.RECONVERGENT B1 ;  /* 0x0000000000017941 */ /* 0x000fea0003800200 */
.L_x_804:
        /* <DEDUP_REMOVED lines=12> */
.L_x_807:
[----:B------:R-:W-:Y:S05]  /*8aa0*/  BSYNC.RECONVERGENT B1 ;  /* 0x0000000000017941 */ /* 0x000fea0003800200 */
.L_x_806:
        /* <DEDUP_REMOVED lines=12> */
.L_x_809:
[----:B------:R-:W-:Y:S05]  /*8b70*/  BSYNC.RECONVERGENT B1 ;  /* 0x0000000000017941 */ /* 0x000fea0003800200 */
.L_x_808:
        /* <DEDUP_REMOVED lines=12> */
.L_x_811:
[----:B------:R-:W-:Y:S05]  /*8c40*/  BSYNC.RECONVERGENT B1 ;  /* 0x0000000000017941 */ /* 0x000fea0003800200 */
.L_x_810:
        /* <DEDUP_REMOVED lines=12> */
.L_x_813:
[----:B------:R-:W-:Y:S05]  /*8d10*/  BSYNC.RECONVERGENT B1 ;  /* 0x0000000000017941 */ /* 0x000fea0003800200 */
.L_x_812:
        /* <DEDUP_REMOVED lines=12> */
.L_x_815:
[----:B------:R-:W-:Y:S05]  /*8de0*/  BSYNC.RECONVERGENT B1 ;  /* 0x0000000000017941 */ /* 0x000fea0003800200 */
.L_x_814:
        /* <DEDUP_REMOVED lines=12> */
.L_x_817:
[----:B------:R-:W-:Y:S05]  /*8eb0*/  BSYNC.RECONVERGENT B1 ;  /* 0x0000000000017941 */ /* 0x000fea0003800200 */
.L_x_816:
        /* <DEDUP_REMOVED lines=12> */
.L_x_819:
[----:B------:R-:W-:Y:S05]  /*8f80*/  BSYNC.RECONVERGENT B1 ;  /* 0x0000000000017941 */ /* 0x000fea0003800200 */
.L_x_818:
        /* <DEDUP_REMOVED lines=12> */
.L_x_821:
[----:B------:R-:W-:Y:S05]  /*9050*/  BSYNC.RECONVERGENT B1 ;  /* 0x0000000000017941 */ /* 0x000fea0003800200 */
.L_x_820:
        /* <DEDUP_REMOVED lines=12> */
.L_x_823:
[----:B------:R-:W-:Y:S05]  /*9120*/  BSYNC.RECONVERGENT B1 ;  /* 0x0000000000017941 */ /* 0x000fea0003800200 */
.L_x_822:
        /* <DEDUP_REMOVED lines=13> */
.L_x_825:
[----:B------:R-:W-:Y:S05]  /*9200*/  BSYNC.RECONVERGENT B1 ;  /* 0x0000000000017941 */ /* 0x000fea0003800200 */
.L_x_824:
        /* <DEDUP_REMOVED lines=14> */
.L_x_827:
[----:B------:R-:W-:Y:S05]  /*92f0*/  BSYNC.RECONVERGENT B1 ;  /* 0x0000000000017941 */ /* 0x000fea0003800200 */
.L_x_826:
        /* <DEDUP_REMOVED lines=14> */
.L_x_829:
[----:B------:R-:W-:Y:S05]  /*93e0*/  BSYNC.RECONVERGENT B1 ;  /* 0x0000000000017941 */ /* 0x000fea0003800200 */
.L_x_828:
        /* <DEDUP_REMOVED lines=14> */
.L_x_831:
[----:B------:R-:W-:Y:S05]  /*94d0*/  BSYNC.RECONVERGENT B1 ;  /* 0x0000000000017941 */ /* 0x000fea0003800200 */
.L_x_830:
        /* <DEDUP_REMOVED lines=15> */
.L_x_833:
[----:B------:R-:W-:Y:S05]  /*95d0*/  BSYNC.RECONVERGENT B1 ;  /* 0x0000000000017941 */ /* 0x000fea0003800200 */
.L_x_832:
        /* <DEDUP_REMOVED lines=16> */
.L_x_834:
[----:B------:R-:W-:Y:S01]  /*96e0*/  VIMNMX R9, PT, PT, R26, 0x1, !PT ;  /* 0x000000011a097848 */ /* 0x000fe20007fe0100 */
        /* <DEDUP_REMOVED lines=9> */
.L_x_835:
        /* <DEDUP_REMOVED lines=8> */
[C---:B------:R-:W-:Y:S01]  /*9800*/  VIADD R9, R27.reuse, 0xffffffff ;  /* 0xffffffff1b097836 */ /* 0x040fe20000000000 */
[----:B------:R-:W-:-:S04]  /*9810*/  ISETP.GT.AND P2, PT, R27, 0x1, PT ;  /* 0x000000011b00780c */ /* 0x000fc80003f44270 */
[----:B------:R-:W-:-:S13]  /*9820*/  ISETP.GT.AND P0, PT, R9, R11, P2 ;  /* 0x0000000b0900720c */ /* 0x000fda0001704270 */
[----:B------:R-:W-:-:S04]  /*9830*/  @!P0 ISETP.NE.AND P1, PT, R11, R9, PT ;  /* 0x000000090b00820c */ /* 0x000fc80003f25270 */
[----:B------:R-:W-:-:S04]  /*9840*/  @!P0 SEL R10, R9, RZ, !P1 ;  /* 0x000000ff090a8207 */ /* 0x000fc80004800000 */
[----:B------:R-:W-:-:S07]  /*9850*/  @!P0 SEL R9, R10, RZ, P2 ;  /* 0x000000ff0a098207 */ /* 0x000fce0001000000 */
.L_x_836:
        /* <DEDUP_REMOVED lines=14> */
.L_x_839:
[----:B------:R-:W-:Y:S05]  /*9940*/  BSYNC.RECONVERGENT B1 ;  /* 0x0000000000017941 */ /* 0x000fea0003800200 */
.L_x_838:
[----:B------:R-:W-:Y:S01]  /*9950*/  SEL R25, R27, R8, !P3 ;  /* 0x000000081b197207 */ /* 0x000fe20005800000 */
[----:B------:R-:W-:Y:S06]  /*9960*/  BRA `(.L_x_840) ;  /* 0x0000001000d87947 */ /* 0x000fec0003800000 */
.L_x_837:
        /* <DEDUP_REMOVED lines=14> */
.L_x_841:
[----:B------:R-:W-:Y:S05]  /*9a50*/  NANOSLEEP 0x1c2 ;  /* 0x000001c20000795d */ /* 0x000fea0003800000 */
[----:B------:R-:W-:Y:S01]  /*9a60*/  NOP ;  /* 0x0000000000007918 */ /* 0x000fe20000000000 */
.L_x_842:
[----:B------:R-:W-:-:S05]  /*9a70*/  IMAD.WIDE R20, R26, 0x8, R20 ;  /* 0x000000081a147825 */ /* 0x000fca00078e0214 */
[----:B------:R-:W2:Y:S01]  /*9a80*/  LD.E.64.STRONG.GPU R10, desc[UR8][R20.64+0x100] ;  /* 0x00010008140a7980 */ /* 0x000ea2000c10fb00 */
[----:B------:R-:W-:Y:S01]  /*9a90*/  UMOV UR5, 0xffffffff ;  /* 0xffffffff00057882 */ /* 0x000fe20000000000 */
[----:B--2---:R-:W-:Y:S02]  /*9aa0*/  ISETP.NE.AND P0, PT, R10, 0x63, PT ;  /* 0x000000630a00780c */ /* 0x004fe40003f05270 */
[----:B------:R-:W-:Y:S11]  /*9ab0*/  BRA.DIV UR5, `(.L_x_843) ;  /* 0x0000002e05cc7947 */ /* 0x000ff6000b800000 */
[----:B------:R-:W-:-:S13]  /*9ac0*/  VOTE.ANY P0, !P0 ;  /* 0x0000000000ff7806 */ /* 0x000fda0004000100 */
.L_x_977:
[----:B------:R-:W-:Y:S05]  /*9ad0*/  @!P0 BRA `(.L_x_844) ;  /* 0x0000000000308947 */ /* 0x000fea0003800000 */
.L_x_848:
[----:B------:R-:W-:Y:S05]  /*9ae0*/  YIELD ;  /* 0x0000000000007946 */ /* 0x000fea0003800000 */
[----:B------:R-:W-:Y:S05]  /*9af0*/  @P1 BRA `(.L_x_845) ;  /* 0x0000000000081947 */ /* 0x000fea0003800000 */
[----:B------:R0:W-:Y:S06]  /*9b00*/  MEMBAR.SC.CTA ;  /* 0x0000000000007992 */ /* 0x0001ec0000000000 */
[----:B0-----:R-:W-:Y:S05]  /*9b10*/  BRA `(.L_x_846) ;  /* 0x0000000000087947 */ /* 0x001fea0003800000 */
.L_x_845:
[----:B------:R-:W-:Y:S05]  /*9b20*/  NANOSLEEP 0x15e ;  /* 0x0000015e0000795d */ /* 0x000fea0003800000 */
[----:B------:R-:W-:Y:S01]  /*9b30*/  NOP ;  /* 0x0000000000007918 */ /* 0x000fe20000000000 */
.L_x_846:
[----:B------:R-:W2:Y:S01]  /*9b40*/  LD.E.64.STRONG.GPU R10, desc[UR8][R20.64+0x100] ;  /* 0x00010008140a7980 */ /* 0x000ea2000c10fb00 */
[----:B------:R-:W-:Y:S01]  /*9b50*/  UMOV UR5, 0xffffffff ;  /* 0xffffffff00057882 */ /* 0x000fe20000000000 */
[----:B--2---:R-:W-:Y:S02]  /*9b60*/  ISETP.NE.AND P0, PT, R10, 0x63, PT ;  /* 0x000000630a00780c */ /* 0x004fe40003f05270 */
[----:B------:R-:W-:Y:S11]  /*9b70*/  BRA.DIV UR5, `(.L_x_847) ;  /* 0x0000002e05bc7947 */ /* 0x000ff6000b800000 */
[----:B------:R-:W-:-:S13]  /*9b80*/  VOTE.ANY P0, !P0 ;  /* 0x0000000000ff7806 */ /* 0x000fda0004000100 */
.L_x_980:
[----:B------:R-:W-:Y:S05]  /*9b90*/  @P0 BRA `(.L_x_848) ;  /* 0xfffffffc00d00947 */ /* 0x000fea000383ffff */
.L_x_844:
        /* <DEDUP_REMOVED lines=10> */
.L_x_984:
        /* <DEDUP_REMOVED lines=14> */
.L_x_851:
[----:B------:R-:W-:Y:S05]  /*9d20*/  BSYNC.RECONVERGENT B1 ;  /* 0x0000000000017941 */ /* 0x000fea0003800200 */
.L_x_850:
[----:B------:R-:W-:-:S03]  /*9d30*/  UMOV UR5, 0xffffffff ;  /* 0xffffffff00057882 */ /* 0x000fc60000000000 */
[----:B------:R-:W-:Y:S05]  /*9d40*/  BRA.DIV UR5, `(.L_x_852) ;  /* 0x0000002e05b87947 */ /* 0x000fea000b800000 */
[----:B------:R2:W3:Y:S02]  /*9d50*/  SHFL.DOWN PT, R8, R28, 0x2, R29 ;  /* 0x084000001c087989 */ /* 0x0004e400000e001d */
.L_x_987:
        /* <DEDUP_REMOVED lines=15> */
.L_x_854:
[----:B------:R-:W-:Y:S05]  /*9e50*/  BSYNC.RECONVERGENT B1 ;  /* 0x0000000000017941 */ /* 0x000fea0003800200 */
.L_x_853:
[----:B------:R-:W-:-:S03]  /*9e60*/  UMOV UR5, 0xffffffff ;  /* 0xffffffff00057882 */ /* 0x000fc60000000000 */
[----:B------:R-:W-:Y:S05]  /*9e70*/  BRA.DIV UR5, `(.L_x_855) ;  /* 0x0000002e05947947 */ /* 0x000fea000b800000 */
[----:B---3--:R0:W3:Y:S02]  /*9e80*/  SHFL.DOWN PT, R8, R11, 0x4, R29 ;  /* 0x088000000b087989 */ /* 0x0080e400000e001d */
.L_x_990:
[----:B--2---:R-:W-:Y:S01]  /*9e90*/  VIADD R28, R18, 0x4 ;  /* 0x00000004121c7836 */ /* 0x004fe20000000000 */
[----:B------:R-:W-:Y:S01]  /*9ea0*/  BSSY.RECONVERGENT B1, `(.L_x_856) ;  /* 0x000000e000017945 */ /* 0x000fe20003800200 */
[----:B-1----:R-:W-:-:S03]  /*9eb0*/  IMAD.MOV.U32 R32, RZ, RZ, R11 ;  /* 0x000000ffff207224 */ /* 0x002fc600078e000b */
        /* <DEDUP_REMOVED lines=12> */
.L_x_857:
[----:B------:R-:W-:Y:S05]  /*9f80*/  BSYNC.RECONVERGENT B1 ;  /* 0x0000000000017941 */ /* 0x000fea0003800200 */
.L_x_856:
[----:B------:R-:W-:-:S03]  /*9f90*/  UMOV UR5, 0xffffffff ;  /* 0xffffffff00057882 */ /* 0x000fc60000000000 */
[----:B------:R-:W-:Y:S05]  /*9fa0*/  BRA.DIV UR5, `(.L_x_858) ;  /* 0x0000002e056c7947 */ /* 0x000fea000b800000 */
[----:B---3--:R1:W2:Y:S02]  /*9fb0*/  SHFL.DOWN PT, R8, R32, 0x8, R29 ;  /* 0x0900000020087989 */ /* 0x0082a400000e001d */
.L_x_993:
[----:B------:R-:W-:Y:S01]  /*9fc0*/  VIADD R20, R18, 0x8 ;  /* 0x0000000812147836 */ /* 0x000fe20000000000 */
[----:B------:R-:W-:Y:S01]  /*9fd0*/  BSSY.RECONVERGENT B1, `(.L_x_859) ;  /* 0x000000e000017945 */ /* 0x000fe20003800200 */
[----:B0-----:R-:W-:-:S03]  /*9fe0*/  IMAD.MOV.U32 R11, RZ, RZ, R32 ;  /* 0x000000ffff0b7224 */ /* 0x001fc600078e0020 */
[----:B------:R-:W-:-:S13]  /*9ff0*/  ISETP.GT.AND P0, PT, R20, R29, PT ;  /* 0x0000001d1400720c */ /* 0x000fda0003f04270 */
        /* <DEDUP_REMOVED lines=11> */
.L_x_860:
[----:B------:R-:W-:Y:S05]  /*a0b0*/  BSYNC.RECONVERGENT B1 ;  /* 0x0000000000017941 */ /* 0x000fea0003800200 */
.L_x_859:
[----:B------:R-:W-:-:S03]  /*a0c0*/  UMOV UR5, 0xffffffff ;  /* 0xffffffff00057882 */ /* 0x000fc60000000000 */
[----:B------:R-:W-:Y:S05]  /*a0d0*/  BRA.DIV UR5, `(.L_x_861) ;  /* 0x0000002e05487947 */ /* 0x000fea000b800000 */
[----:B--2---:R0:W2:Y:S02]  /*a0e0*/  SHFL.DOWN PT, R8, R11, 0x10, R29 ;  /* 0x0a0000000b087989 */ /* 0x0040a400000e001d */
.L_x_996:
[----:B------:R-:W3:Y:S01]  /*a0f0*/  LDC.64 R20, c[0x0][0x390] ;  /* 0x0000e400ff147b82 */ /* 0x000ee20000000a00 */
[----:B-1----:R-:W-:Y:S01]  /*a100*/  VIADD R32, R18, 0x10 ;  /* 0x0000001012207836 */ /* 0x002fe20000000000 */
[----:B------:R-:W-:Y:S01]  /*a110*/  BSSY.RECONVERGENT B1, `(.L_x_862) ;  /* 0x0000010000017945 */ /* 0x000fe20003800200 */
[----:B------:R-:W-:-:S03]  /*a120*/  ISETP.NE.AND P0, PT, R10, 0x65, PT ;  /* 0x000000650a00780c */ /* 0x000fc60003f05270 */
[----:B------:R-:W-:Y:S01]  /*a130*/  ISETP.GT.AND P4, PT, R32, R29, PT ;  /* 0x0000001d2000720c */ /* 0x000fe20003f84270 */
[----:B0-----:R-:W-:Y:S01]  /*a140*/  IMAD.MOV.U32 R29, RZ, RZ, R11 ;  /* 0x000000ffff1d7224 */ /* 0x001fe200078e000b */
        /* <DEDUP_REMOVED lines=12> */
.L_x_863:
[----:B------:R-:W-:Y:S05]  /*a210*/  BSYNC.RECONVERGENT B1 ;  /* 0x0000000000017941 */ /* 0x000fea0003800200 */
.L_x_862:
[----:B------:R-:W-:Y:S01]  /*a220*/  UMOV UR5, 0xffffffff ;  /* 0xffffffff00057882 */ /* 0x000fe20000000000 */
[----:B------:R-:W-:Y:S02]  /*a230*/  IMAD.X R33, RZ, RZ, R21, P3 ;  /* 0x000000ffff217224 */ /* 0x000fe400018e0615 */
[----:B------:R-:W-:Y:S05]  /*a240*/  BRA.DIV UR5, `(.L_x_864) ;  /* 0x0000002e05107947 */ /* 0x000fea000b800000 */
[----:B------:R-:W-:-:S13]  /*a250*/  VOTE.ALL P0, P0 ;  /* 0x0000000000ff7806 */ /* 0x000fda0000000000 */
.L_x_999:
[----:B------:R-:W-:Y:S05]  /*a260*/  @!P0 BRA `(.L_x_865) ;  /* 0x0000000800288947 */ /* 0x000fea0003800000 */
.L_x_890:
[----:B0-2---:R-:W-:-:S05]  /*a270*/  IMAD.WIDE R20, R26, 0x8, R32 ;  /* 0x000000081a147825 */ /* 0x005fca00078e0220 */
[----:B------:R-:W3:Y:S01]  /*a280*/  LD.E.64.STRONG.GPU R10, desc[UR8][R20.64+-0x100] ;  /* 0xffff0008140a7980 */ /* 0x000ee2000c10fb00 */
[----:B------:R-:W-:Y:S05]  /*a290*/  YIELD ;  /* 0x0000000000007946 */ /* 0x000fea0003800000 */
[----:B------:R-:W-:Y:S01]  /*a2a0*/  UMOV UR5, 0xffffffff ;  /* 0xffffffff00057882 */ /* 0x000fe20000000000 */
[----:B---3--:R-:W-:Y:S02]  /*a2b0*/  ISETP.NE.AND P0, PT, R10, 0x63, PT ;  /* 0x000000630a00780c */ /* 0x008fe40003f05270 */
[----:B-1----:R-:W-:Y:S11]  /*a2c0*/  BRA.DIV UR5, `(.L_x_866) ;  /* 0x0000002e050c7947 */ /* 0x002ff6000b800000 */
[----:B------:R-:W-:-:S13]  /*a2d0*/  VOTE.ANY P0, !P0 ;  /* 0x0000000000ff7806 */ /* 0x000fda0004000100 */
.L_x_1002:
[----:B------:R-:W-:Y:S05]  /*a2e0*/  @!P0 BRA `(.L_x_867) ;  /* 0x0000000000308947 */ /* 0x000fea0003800000 */
.L_x_871:
[----:B------:R-:W-:Y:S05]  /*a2f0*/  YIELD ;  /* 0x0000000000007946 */ /* 0x000fea0003800000 */
[----:B------:R-:W-:Y:S05]  /*a300*/  @P1 BRA `(.L_x_868) ;  /* 0x0000000000081947 */ /* 0x000fea0003800000 */
[----:B------:R0:W-:Y:S06]  /*a310*/  MEMBAR.SC.CTA ;  /* 0x0000000000007992 */ /* 0x0001ec0000000000 */
[----:B0-----:R-:W-:Y:S05]  /*a320*/  BRA `(.L_x_869) ;  /* 0x0000000000087947 */ /* 0x001fea0003800000 */
.L_x_868:
[----:B------:R-:W-:Y:S05]  /*a330*/  NANOSLEEP 0x15e ;  /* 0x0000015e0000795d */ /* 0x000fea0003800000 */
[----:B------:R-:W-:Y:S01]  /*a340*/  NOP ;  /* 0x0000000000007918 */ /* 0x000fe20000000000 */
.L_x_869:
[----:B------:R-:W3:Y:S01]  /*a350*/  LD.E.64.STRONG.GPU R10, desc[UR8][R20.64+-0x100] ;  /* 0xffff0008140a7980 */ /* 0x000ee2000c10fb00 */
[----:B------:R-:W-:Y:S01]  /*a360*/  UMOV UR5, 0xffffffff ;  /* 0xffffffff00057882 */ /* 0x000fe20000000000 */
[----:B---3--:R-:W-:Y:S02]  /*a370*/  ISETP.NE.AND P0, PT, R10, 0x63, PT ;  /* 0x000000630a00780c */ /* 0x008fe40003f05270 */
[----:B------:R-:W-:Y:S11]  /*a380*/  BRA.DIV UR5, `(.L_x_870) ;  /* 0x0000002a05fc7947 */ /* 0x000ff6000b800000 */
[----:B------:R-:W-:-:S13]  /*a390*/  VOTE.ANY P0, !P0 ;  /* 0x0000000000ff7806 */ /* 0x000fda0004000100 */
.L_x_1005:
[----:B------:R-:W-:Y:S05]  /*a3a0*/  @P0 BRA `(.L_x_871) ;  /* 0xfffffffc00d00947 */ /* 0x000fea000383ffff */
.L_x_867:
[----:B------:R-:W-:Y:S01]  /*a3b0*/  UMOV UR5, 0xffffffff ;  /* 0xffffffff00057882 */ /* 0x000fe20000000000 */
[----:B------:R-:W-:Y:S02]  /*a3c0*/  ISETP.NE.AND P0, PT, R10, 0x65, PT ;  /* 0x000000650a00780c */ /* 0x000fe40003f05270 */
[----:B------:R-:W-:Y:S11]  /*a3d0*/  BRA.DIV UR5, `(.L_x_872) ;  /* 0x0000002e05087947 */ /* 0x000ff6000b800000 */
[----:B--2---:R-:W-:-:S04]  /*a3e0*/  VOTE.ANY R8, PT, !P0 ;  /* 0x0000000000087806 */ /* 0x004fc800040e0100 */
[----:B------:R-:W-:-:S05]  /*a3f0*/  LOP3.LUT R8, R8, 0x80000000, R27, 0xec, !PT ;  /* 0x8000000008087812 */ /* 0x000fca00078eec1b */
[----:B------:R-:W-:-:S05]  /*a400*/  VIADD R21, R8, 0xffffffff ;  /* 0xffffffff08157836 */ /* 0x000fca0000000000 */
[----:B------:R-:W-:-:S06]  /*a410*/  LOP3.LUT R21, R8, R21, RZ, 0xc, !PT ;  /* 0x0000001508157212 */ /* 0x000fcc00078e0cff */
[----:B------:R-:W0:Y:S02]  /*a420*/  POPC R21, R21 ;  /* 0x0000001500157309 */ /* 0x000e240000000000 */
[----:B0-----:R0:W1:Y:S02]  /*a430*/  SHFL.DOWN PT, R35, R11, 0x1, R21 ;  /* 0x082000000b237989 */ /* 0x00106400000e0015 */
.L_x_1009:
        /* <DEDUP_REMOVED lines=14> */
.L_x_874:
[----:B------:R-:W-:Y:S05]  /*a520*/  BSYNC.RECONVERGENT B1 ;  /* 0x0000000000017941 */ /* 0x000fea0003800200 */
.L_x_873:
[----:B------:R-:W-:-:S03]  /*a530*/  UMOV UR5, 0xffffffff ;  /* 0xffffffff00057882 */ /* 0x000fc60000000000 */
[----:B------:R-:W-:Y:S05]  /*a540*/  BRA.DIV UR5, `(.L_x_875) ;  /* 0x0000002a05f47947 */ /* 0x000fea000b800000 */
[----:B------:R2:W3:Y:S02]  /*a550*/  SHFL.DOWN PT, R8, R34, 0x2, R21 ;  /* 0x0840000022087989 */ /* 0x0004e400000e0015 */
.L_x_1012:
        /* <DEDUP_REMOVED lines=15> */
.L_x_877:
[----:B------:R-:W-:Y:S05]  /*a650*/  BSYNC.RECONVERGENT B1 ;  /* 0x0000000000017941 */ /* 0x000fea0003800200 */
.L_x_876:
[----:B------:R-:W-:-:S03]  /*a660*/  UMOV UR5, 0xffffffff ;  /* 0xffffffff00057882 */ /* 0x000fc60000000000 */
[----:B------:R-:W-:Y:S05]  /*a670*/  BRA.DIV UR5, `(.L_x_878) ;  /* 0x0000002a05cc7947 */ /* 0x000fea000b800000 */
[----:B---3--:R0:W3:Y:S02]  /*a680*/  SHFL.DOWN PT, R8, R11, 0x4, R21 ;  /* 0x088000000b087989 */ /* 0x0080e400000e0015 */
.L_x_1015:
        /* <DEDUP_REMOVED lines=14> */
.L_x_880:
[----:B------:R-:W-:Y:S05]  /*a770*/  BSYNC.RECONVERGENT B1 ;  /* 0x0000000000017941 */ /* 0x000fea0003800200 */
.L_x_879:
[----:B------:R-:W-:-:S03]  /*a780*/  UMOV UR5, 0xffffffff ;  /* 0xffffffff00057882 */ /* 0x000fc60000000000 */
[----:B------:R-:W-:Y:S05]  /*a790*/  BRA.DIV UR5, `(.L_x_881) ;  /* 0x0000002a05a47947 */ /* 0x000fea000b800000 */
[----:B---3--:R2:W3:Y:S02]  /*a7a0*/  SHFL.DOWN PT, R8, R34, 0x8, R21 ;  /* 0x0900000022087989 */ /* 0x0084e400000e0015 */
.L_x_1018:
        /* <DEDUP_REMOVED lines=15> */
.L_x_883:
[----:B------:R-:W-:Y:S05]  /*a8a0*/  BSYNC.RECONVERGENT B1 ;  /* 0x0000000000017941 */ /* 0x000fea0003800200 */
.L_x_882:
[----:B------:R-:W-:-:S03]  /*a8b0*/  UMOV UR5, 0xffffffff ;  /* 0xffffffff00057882 */ /* 0x000fc60000000000 */
[----:B------:R-:W-:Y:S05]  /*a8c0*/  BRA.DIV UR5, `(.L_x_884) ;  /* 0x0000002a057c7947 */ /* 0x000fea000b800000 */
[----:B---3--:R0:W3:Y:S02]  /*a8d0*/  SHFL.DOWN PT, R8, R11, 0x10, R21 ;  /* 0x0a0000000b087989 */ /* 0x0080e400000e0015 */
.L_x_1021:
[----:B------:R-:W-:Y:S01]  /*a8e0*/  VIADD R20, R18, 0x10 ;  /* 0x0000001012147836 */ /* 0x000fe20000000000 */
[----:B------:R-:W-:Y:S04]  /*a8f0*/  BSSY.RECONVERGENT B1, `(.L_x_885) ;  /* 0x000000e000017945 */ /* 0x000fe80003800200 */
[----:B------:R-:W-:Y:S01]  /*a900*/  ISETP.GT.AND P0, PT, R20, R21, PT ;  /* 0x000000151400720c */ /* 0x000fe20003f04270 */
[----:B------:R-:W-:-:S12]  /*a910*/  IMAD.MOV.U32 R20, RZ, RZ, R11 ;  /* 0x000000ffff147224 */ /* 0x000fd800078e000b */
        /* <DEDUP_REMOVED lines=11> */
.L_x_886:
[----:B------:R-:W-:Y:S05]  /*a9d0*/  BSYNC.RECONVERGENT B1 ;  /* 0x0000000000017941 */ /* 0x000fea0003800200 */
.L_x_885:
[----:B---3--:R-:W-:Y:S01]  /*a9e0*/  VIMNMX R8, PT, PT, R20, 0x1, !PT ;  /* 0x0000000114087848 */ /* 0x008fe20007fe0100 */
[----:B------:R-:W-:Y:S01]  /*a9f0*/  BSSY.RECONVERGENT B1, `(.L_x_887) ;  /* 0x000000b000017945 */ /* 0x000fe20003800200 */
[----:B------:R-:W-:Y:S01]  /*aa00*/  ISETP.NE.AND P0, PT, R10, 0x65, PT ;  /* 0x000000650a00780c */ /* 0x000fe20003f05270 */
[----:B------:R-:W-:Y:S01]  /*aa10*/  IMAD.MOV.U32 R10, RZ, RZ, R29 ;  /* 0x000000ffff0a7224 */ /* 0x000fe200078e001d */
        /* <DEDUP_REMOVED lines=8> */
.L_x_888:
[----:B------:R-:W-:Y:S05]  /*aaa0*/  BSYNC.RECONVERGENT B1 ;  /* 0x0000000000017941 */ /* 0x000fea0003800200 */
.L_x_887:
[----:B------:R-:W-:Y:S01]  /*aab0*/  UMOV UR5, 0xffffffff ;  /* 0xffffffff00057882 */ /* 0x000fe20000000000 */
[----:B------:R-:W-:Y:S02]  /*aac0*/  VIADD R26, R26, 0xffffffe0 ;  /* 0xffffffe01a1a7836 */ /* 0x000fe40000000000 */
[----:B------:R-:W-:Y:S05]  /*aad0*/  BRA.DIV UR5, `(.L_x_889) ;  /* 0x0000002a05187947 */ /* 0x000fea000b800000 */
[----:B------:R-:W-:-:S13]  /*aae0*/  VOTE.ALL P0, P0 ;  /* 0x0000000000ff7806 */ /* 0x000fda0000000000 */
.L_x_1024:
[----:B------:R-:W-:Y:S01]  /*aaf0*/  IMAD.MOV.U32 R29, RZ, RZ, R10 ;  /* 0x000000ffff1d7224 */ /* 0x000fe200078e000a */
[----:B------:R-:W-:Y:S06]  /*ab00*/  @P0 BRA `(.L_x_890) ;  /* 0xfffffff400d80947 */ /* 0x000fec000383ffff */
.L_x_865:
[----:B------:R-:W-:Y:S04]  /*ab10*/  BSSY.RECONVERGENT B1, `(.L_x_891) ;  /* 0x0000015000017945 */ /* 0x000fe80003800200 */
[----:B------:R-:W-:Y:S05]  /*ab20*/  @P2 BRA `(.L_x_892) ;  /* 0x00000000004c2947 */ /* 0x000fea0003800000 */
[----:B--2---:R-:W-:Y:S01]  /*ab30*/  VIMNMX R8, PT, PT, R29, 0x1, !PT ;  /* 0x000000011d087848 */ /* 0x004fe20007fe0100 */
[----:B------:R-:W-:Y:S01]  /*ab40*/  BSSY.RECONVERGENT B2, `(.L_x_893) ;  /* 0x000000a000027945 */ /* 0x000fe20003800200 */
[----:B0-----:R-:W-:Y:S02]  /*ab50*/  IMAD.MOV.U32 R11, RZ, RZ, R9 ;  /* 0x000000ffff0b7224 */ /* 0x001fe400078e0009 */
        /* <DEDUP_REMOVED lines=8> */
.L_x_894:
[----:B------:R-:W-:Y:S05]  /*abe0*/  BSYNC.RECONVERGENT B2 ;  /* 0x0000000000027941 */ /* 0x000fea0003800200 */
.L_x_893:
[----:B------:R-:W0:Y:S01]  /*abf0*/  S2UR UR7, SR_CgaCtaId ;  /* 0x00000000000779c3 */ /* 0x000e220000008800 */
[----:B------:R-:W-:Y:S01]  /*ac00*/  UMOV UR5, 0x400 ;  /* 0x0000040000057882 */ /* 0x000fe20000000000 */
[----:B------:R-:W-:-:S05]  /*ac10*/  IMAD.MOV.U32 R10, RZ, RZ, 0x65 ;  /* 0x00000065ff0a7424 */ /* 0x000fca00078e00ff */
[----:B------:R3:W-:Y:S01]  /*ac20*/  ST.E.64.STRONG.GPU desc[UR8][R30.64+0x100], R10 ;  /* 0x0001000a1e007985 */ /* 0x0007e2000c10fb08 */
[----:B0-----:R-:W-:-:S09]  /*ac30*/  ULEA UR5, UR7, UR5, 0x18 ;  /* 0x0000000507057291 */ /* 0x001fd2000f8ec0ff */
[----:B------:R3:W-:Y:S04]  /*ac40*/  STS [UR5+0x8], R11 ;  /* 0x0000080bff007988 */ /* 0x0007e80008000805 */
[----:B------:R3:W-:Y:S02]  /*ac50*/  STS [UR5+0x4], R29 ;  /* 0x0000041dff007988 */ /* 0x0007e40008000805 */
.L_x_892:
[----:B------:R-:W-:Y:S05]  /*ac60*/  BSYNC.RECONVERGENT B1 ;  /* 0x0000000000017941 */ /* 0x000fea0003800200 */
.L_x_891:
[----:B------:R-:W-:-:S13]  /*ac70*/  ISETP.NE.AND P0, PT, R18, RZ, PT ;  /* 0x000000ff1200720c */ /* 0x000fda0003f05270 */
[----:B------:R-:W4:Y:S01]  /*ac80*/  @!P0 S2R R9, SR_CgaCtaId ;  /* 0x0000000000098919 */ /* 0x000f220000008800 */
[----:B--2---:R-:W-:Y:S01]  /*ac90*/  @!P0 MOV R8, 0x400 ;  /* 0x0000040000088802 */ /* 0x004fe20000000f00 */
[----:B------:R-:W-:-:S03]  /*aca0*/  @!P0 IMAD.MOV.U32 R25, RZ, RZ, R29 ;  /* 0x000000ffff198224 */ /* 0x000fc600078e001d */
[----:B----4-:R-:W-:-:S05]  /*acb0*/  @!P0 LEA R8, R9, R8, 0x18 ;  /* 0x0000000809088211 */ /* 0x010fca00078ec0ff */
[----:B------:R2:W-:Y:S02]  /*acc0*/  @!P0 STS [R8+0x24], R29 ;  /* 0x0000241d08008388 */ /* 0x0005e40000000800 */
.L_x_840:
[----:B------:R-:W-:Y:S05]  /*acd0*/  WARPSYNC.ALL ;  /* 0x0000000000007948 */ /* 0x000fea0003800000 */
[----:B------:R-:W4:Y:S08]  /*ace0*/  S2UR UR5, SR_CgaCtaId ;  /* 0x00000000000579c3 */ /* 0x000f300000008800 */
[----:B------:R-:W-:Y:S01]  /*acf0*/  BAR.SYNC.DEFER_BLOCKING 0x0 ;  /* 0x0000000000007b1d */ /* 0x000fe20000010000 */
[----:B------:R-:W-:Y:S01]  /*ad00*/  ISETP.NE.AND P0, PT, R19, RZ, PT ;  /* 0x000000ff1300720c */ /* 0x000fe20003f05270 */
[----:B---3--:R-:W-:-:S04]  /*ad10*/  IMAD.MOV.U32 R10, RZ, RZ, R25 ;  /* 0x000000ffff0a7224 */ /* 0x008fc800078e0019 */
[----:B------:R-:W-:Y:S01]  /*ad20*/  UMOV UR4, 0x400 ;  /* 0x0000040000047882 */ /* 0x000fe20000000000 */
[----:B------:R-:W-:Y:S01]  /*ad30*/  BSSY.RECONVERGENT B1, `(.L_x_895) ;  /* 0x000000e000017945 */ /* 0x000fe20003800200 */
[----:B----4-:R-:W-:-:S06]  /*ad40*/  ULEA UR4, UR5, UR4, 0x18 ;  /* 0x0000000405047291 */ /* 0x010fcc000f8ec0ff */
[----:B------:R-:W-:Y:S06]  /*ad50*/  @!P0 BRA `(.L_x_896) ;  /* 0x00000000002c8947 */ /* 0x000fec0003800000 */
[----:B--2---:R-:W2:Y:S02]  /*ad60*/  LDS R8, [UR4+0x24] ;  /* 0x00002404ff087984 */ /* 0x004ea40008000800 */
        /* <DEDUP_REMOVED lines=10> */
.L_x_896:
[----:B------:R-:W-:Y:S05]  /*ae10*/  BSYNC.RECONVERGENT B1 ;  /* 0x0000000000017941 */ /* 0x000fea0003800200 */
.L_x_895:
        /* <DEDUP_REMOVED lines=9> */
[----:B--2---:R-:W-:-:S04]  /*aeb0*/  @!P0 SEL R8, R9, RZ, !P2 ;  /* 0x000000ff09088207 */ /* 0x004fc80005000000 */
[----:B------:R-:W-:-:S07]  /*aec0*/  @!P0 SEL R9, R8, RZ, P1 ;  /* 0x000000ff08098207 */ /* 0x000fce0000800000 */
.L_x_898:
[----:B------:R-:W-:Y:S05]  /*aed0*/  BSYNC.RECONVERGENT B1 ;  /* 0x0000000000017941 */ /* 0x000fea0003800200 */
.L_x_897:
[----:B--2---:R-:W-:Y:S01]  /*aee0*/  VIMNMX R8, PT, PT, R9, 0x1, !PT ;  /* 0x0000000109087848 */ /* 0x004fe20007fe0100 */
        /* <DEDUP_REMOVED lines=11> */
.L_x_900:
[----:B------:R-:W-:Y:S05]  /*afa0*/  BSYNC.RECONVERGENT B1 ;  /* 0x0000000000017941 */ /* 0x000fea0003800200 */
.L_x_899:
        /* <DEDUP_REMOVED lines=12> */
.L_x_902:
[----:B------:R-:W-:Y:S05]  /*b070*/  BSYNC.RECONVERGENT B1 ;  /* 0x0000000000017941 */ /* 0x000fea0003800200 */
.L_x_901:
        /* <DEDUP_REMOVED lines=12> */
.L_x_904:
[----:B------:R-:W-:Y:S05]  /*b140*/  BSYNC.RECONVERGENT B1 ;  /* 0x0000000000017941 */ /* 0x000fea0003800200 */
.L_x_903:
        /* <DEDUP_REMOVED lines=12> */
.L_x_906:
[----:B------:R-:W-:Y:S05]  /*b210*/  BSYNC.RECONVERGENT B1 ;  /* 0x0000000000017941 */ /* 0x000fea0003800200 */
.L_x_905:
        /* <DEDUP_REMOVED lines=12> */
.L_x_908:
[----:B------:R-:W-:Y:S05]  /*b2e0*/  BSYNC.RECONVERGENT B1 ;  /* 0x0000000000017941 */ /* 0x000fea0003800200 */
.L_x_907:
        /* <DEDUP_REMOVED lines=12> */
.L_x_910:
[----:B------:R-:W-:Y:S05]  /*b3b0*/  BSYNC.RECONVERGENT B1 ;  /* 0x0000000000017941 */ /* 0x000fea0003800200 */
.L_x_909:
        /* <DEDUP_REMOVED lines=12> */
.L_x_912:
[----:B------:R-:W-:Y:S05]  /*b480*/  BSYNC.RECONVERGENT B1 ;  /* 0x0000000000017941 */ /* 0x000fea0003800200 */
.L_x_911:
        /* <DEDUP_REMOVED lines=12> */
.L_x_914:
[----:B------:R-:W-:Y:S05]  /*b550*/  BSYNC.RECONVERGENT B1 ;  /* 0x0000000000017941 */ /* 0x000fea0003800200 */
.L_x_913:
        /* <DEDUP_REMOVED lines=12> */
.L_x_916:
[----:B------:R-:W-:Y:S05]  /*b620*/  BSYNC.RECONVERGENT B1 ;  /* 0x0000000000017941 */ /* 0x000fea0003800200 */
.L_x_915:
        /* <DEDUP_REMOVED lines=12> */
.L_x_918:
[----:B------:R-:W-:Y:S05]  /*b6f0*/  BSYNC.RECONVERGENT B1 ;  /* 0x0000000000017941 */ /* 0x000fea0003800200 */
.L_x_917:
        /* <DEDUP_REMOVED lines=12> */
.L_x_920:
[----:B------:R-:W-:Y:S05]  /*b7c0*/  BSYNC.RECONVERGENT B1 ;  /* 0x0000000000017941 */ /* 0x000fea0003800200 */
.L_x_919:
        /* <DEDUP_REMOVED lines=12> */
.L_x_922:
[----:B------:R-:W-:Y:S05]  /*b890*/  BSYNC.RECONVERGENT B1 ;  /* 0x0000000000017941 */ /* 0x000fea0003800200 */
.L_x_921:
        /* <DEDUP_REMOVED lines=12> */
.L_x_924:
[----:B------:R-:W-:Y:S05]  /*b960*/  BSYNC.RECONVERGENT B1 ;  /* 0x0000000000017941 */ /* 0x000fea0003800200 */
.L_x_923:
        /* <DEDUP_REMOVED lines=11> */
.L_x_795:
[----:B------:R-:W-:Y:S05]  /*ba20*/  BSYNC.RECONVERGENT B0 ;  /* 0x0000000000007941 */ /* 0x000fea0003800200 */
.L_x_721:
[----:B------:R-:W0:Y:S01]  /*ba30*/  S2R R0, SR_LANEID ;  /* 0x0000000000007919 */ /* 0x000e220000000000 */
[----:B------:R-:W2:Y:S01]  /*ba40*/  LDCU UR5, c[0x0][0x3a0] ;  /* 0x00007400ff0577ac */ /* 0x000ea20008000800 */
[----:B------:R-:W-:Y:S01]  /*ba50*/  BAR.SYNC.DEFER_BLOCKING 0x0 ;  /* 0x0000000000007b1d */ /* 0x000fe20000010000 */
[----:B------:R-:W-:-:S05]  /*ba60*/  ISETP.NE.AND P0, PT, R19, RZ, PT ;  /* 0x000000ff1300720c */ /* 0x000fca0003f05270 */
[----:B------:R-:W3:Y:S01]  /*ba70*/  LDCU.64 UR6, c[0x0][0x388] ;  /* 0x00007100ff0677ac */ /* 0x000ee20008000a00 */
[----:B------:R-:W4:Y:S01]  /*ba80*/  S2R R2, SR_TID.X ;  /* 0x0000000000027919 */ /* 0x000f220000002100 */
[----:B--2---:R-:W-:Y:S01]  /*ba90*/  UIADD3 UR5, UPT, UPT, -UR10, UR5, URZ ;  /* 0x000000050a057290 */ /* 0x004fe2000fffe1ff */
[----:B0-----:R-:W-:-:S05]  /*baa0*/  IMAD R0, R0, 0x38, R17 ;  /* 0x0000003800007824 */ /* 0x001fca00078e0211 */
[----:B------:R0:W-:Y:S04]  /*bab0*/  STS [R0+0x4], R8 ;  /* 0x0000040800007388 */ /* 0x0001e80000000800 */
[----:B------:R-:W-:Y:S04]  /*bac0*/  STS [R0], R9 ;  /* 0x0000000900007388 */ /* 0x000fe80000000800 */
[----:B------:R-:W-:Y:S01]  /*bad0*/  STS [R0+0x8], R11 ;  /* 0x0000080b00007388 */ /* 0x000fe20000000800 */
[----:B0-----:R-:W-:-:S03]  /*bae0*/  IMAD.U32 R8, RZ, RZ, UR5 ;  /* 0x00000005ff087e24 */ /* 0x001fc6000f8e00ff */
        /* <DEDUP_REMOVED lines=10> */
[----:B------:R4:W-:Y:S04]  /*bb90*/  STS [R0+0x34], R3 ;  /* 0x0000340300007388 */ /* 0x0009e80000000800 */
[----:B------:R0:W-:Y:S01]  /*bba0*/  STS [R0+0x38], R27 ;  /* 0x0000381b00007388 */ /* 0x0001e20000000800 */
[----:B------:R-:W-:-:S03]  /*bbb0*/  NOP ;  /* 0x0000000000007918 */ /* 0x000fc60000000000 */
[----:B------:R-:W-:Y:S01]  /*bbc0*/  LDS R29, [R17] ;  /* 0x00000000111d7984 */ /* 0x000fe20000000800 */
[C---:B----4-:R-:W-:Y:S02]  /*bbd0*/  LOP3.LUT R3, R2.reuse, 0x1f, RZ, 0xc0, !PT ;  /* 0x0000001f02037812 */ /* 0x050fe400078ec0ff */
[----:B------:R-:W-:Y:S01]  /*bbe0*/  LOP3.LUT R2, R2, 0x3e0, RZ, 0xc0, !PT ;  /* 0x000003e002027812 */ /* 0x000fe200078ec0ff */
[----:B------:R-:W-:Y:S04]  /*bbf0*/  LDS R31, [R17+0x80] ;  /* 0x00008000111f7984 */ /* 0x000fe80000000800 */
[----:B------:R-:W-:Y:S01]  /*bc00*/  LDS R33, [R17+0x100] ;  /* 0x0001000011217984 */ /* 0x000fe20000000800 */
[----:B0-----:R-:W-:-:S03]  /*bc10*/  IMAD R27, R2, 0xf, R3 ;  /* 0x0000000f021b7824 */ /* 0x001fc600078e0203 */
[----:B-1----:R-:W-:Y:S01]  /*bc20*/  LDS R35, [R17+0x180] ;  /* 0x0001800011237984 */ /* 0x002fe20000000800 */
[----:B------:R-:W-:-:S03]  /*bc30*/  VIADD R6, R27, 0x40 ;  /* 0x000000401b067836 */ /* 0x000fc60000000000 */
        /* <DEDUP_REMOVED lines=11> */
[----:B------:R1:W-:Y:S01]  /*bcf0*/  @!P0 STS [UR4+0x1e00], R8 ;  /* 0x001e0008ff008988 */ /* 0x0003e20008000804 */
[----:B------:R-:W-:Y:S01]  /*bd00*/  BAR.SYNC.DEFER_BLOCKING 0x0 ;  /* 0x0000000000007b1d */ /* 0x000fe20000010000 */
[C---:B------:R-:W-:Y:S01]  /*bd10*/  IADD3 R3, P0, PT, R27.reuse, UR10, RZ ;  /* 0x0000000a1b037c10 */ /* 0x040fe2000ff1e0ff */
[----:B0-----:R-:W-:-:S02]  /*bd20*/  VIADD R17, R27, 0x20 ;  /* 0x000000201b117836 */ /* 0x001fc40000000000 */
[----:B-1----:R-:W-:Y:S02]  /*bd30*/  VIADD R8, R27, 0x60 ;  /* 0x000000601b087836 */ /* 0x002fe40000000000 */
[----:B------:R-:W-:Y:S01]  /*bd40*/  IMAD.X R4, RZ, RZ, RZ, P0 ;  /* 0x000000ffff047224 */ /* 0x000fe200000e06ff */
[----:B---3--:R-:W-:-:S04]  /*bd50*/  LEA R2, P0, R3, UR6, 0x2 ;  /* 0x0000000603027c11 */ /* 0x008fc8000f8010ff */
[----:B------:R-:W-:Y:S01]  /*bd60*/  LEA.HI.X R3, R3, UR7, R4, 0x2, P0 ;  /* 0x0000000703037c11 */ /* 0x000fe200080f1404 */
[C---:B------:R-:W-:Y:S01]  /*bd70*/  VIADD R4, R27.reuse, 0xc0 ;  /* 0x000000c01b047836 */ /* 0x040fe20000000000 */
[----:B------:R-:W0:Y:S02]  /*bd80*/  LDS R0, [UR4+0x1e00] ;  /* 0x001e0004ff007984 */ /* 0x000e240008000800 */
[-C--:B0-----:R-:W-:Y:S02]  /*bd90*/  ISETP.GE.AND P3, PT, R27, R0.reuse, PT ;  /* 0x000000001b00720c */ /* 0x081fe40003f66270 */
[-C--:B------:R-:W-:Y:S01]  /*bda0*/  ISETP.GE.AND P4, PT, R17, R0.reuse, PT ;  /* 0x000000001100720c */ /* 0x080fe20003f86270 */
[C---:B------:R-:W-:Y:S01]  /*bdb0*/  VIADD R17, R27.reuse, 0xa0 ;  /* 0x000000a01b117836 */ /* 0x040fe20000000000 */
[-C--:B------:R-:W-:Y:S01]  /*bdc0*/  ISETP.GE.AND P5, PT, R6, R0.reuse, PT ;  /* 0x000000000600720c */ /* 0x080fe20003fa6270 */
[----:B------:R-:W-:Y:S01]  /*bdd0*/  VIADD R6, R27, 0x80 ;  /* 0x000000801b067836 */ /* 0x000fe20000000000 */
[----:B------:R-:W-:-:S02]  /*bde0*/  ISETP.GE.AND P6, PT, R8, R0, PT ;  /* 0x000000000800720c */ /* 0x000fc40003fc6270 */
[-C--:B------:R-:W-:Y:S01]  /*bdf0*/  ISETP.GE.AND P2, PT, R4, R0.reuse, PT ;  /* 0x000000000400720c */ /* 0x080fe20003f46270 */
[----:B------:R-:W-:Y:S01]  /*be00*/  VIADD R4, R27, 0xe0 ;  /* 0x000000e01b047836 */ /* 0x000fe20000000000 */
[-C--:B------:R-:W-:Y:S01]  /*be10*/  ISETP.GE.AND P1, PT, R17, R0.reuse, PT ;  /* 0x000000001100720c */ /* 0x080fe20003f26270 */
[C---:B------:R-:W-:Y:S01]  /*be20*/  VIADD R17, R27.reuse, 0x100 ;  /* 0x000001001b117836 */ /* 0x040fe20000000000 */
[-C--:B------:R-:W-:Y:S01]  /*be30*/  ISETP.GE.AND P0, PT, R6, R0.reuse, PT ;  /* 0x000000000600720c */ /* 0x080fe20003f06270 */
[----:B------:R0:W-:Y:S01]  /*be40*/  @!P3 STG.E desc[UR8][R2.64], R29 ;  /* 0x0000001d0200b986 */ /* 0x0001e2000c101908 */
[-C--:B------:R-:W-:Y:S01]  /*be50*/  ISETP.GE.AND P3, PT, R4, R0.reuse, PT ;  /* 0x000000000400720c */ /* 0x080fe20003f66270 */
[----:B------:R-:W-:Y:S02]  /*be60*/  VIADD R4, R27, 0x120 ;  /* 0x000001201b047836 */ /* 0x000fe40000000000 */
[----:B------:R1:W-:Y:S01]  /*be70*/  @!P4 STG.E desc[UR8][R2.64+0x80], R31 ;  /* 0x0000801f0200c986 */ /* 0x0003e2000c101908 */
[----:B------:R-:W-:Y:S01]  /*be80*/  ISETP.GE.AND P4, PT, R17, R0, PT ;  /* 0x000000001100720c */ /* 0x000fe20003f86270 */
[----:B------:R-:W-:-:S02]  /*be90*/  VIADD R17, R27, 0x140 ;  /* 0x000001401b117836 */ /* 0x000fc40000000000 */
[----:B------:R1:W-:Y:S01]  /*bea0*/  @!P5 STG.E desc[UR8][R2.64+0x100], R33 ;  /* 0x000100210200d986 */ /* 0x0003e2000c101908 */
[-C--:B------:R-:W-:Y:S01]  /*beb0*/  ISETP.GE.AND P5, PT, R4, R0.reuse, PT ;  /* 0x000000000400720c */ /* 0x080fe20003fa6270 */
[----:B------:R-:W-:Y:S02]  /*bec0*/  VIADD R4, R27, 0x160 ;  /* 0x000001601b047836 */ /* 0x000fe40000000000 */
[----:B------:R1:W-:Y:S01]  /*bed0*/  @!P6 STG.E desc[UR8][R2.64+0x180], R35 ;  /* 0x000180230200e986 */ /* 0x0003e2000c101908 */
[-C--:B------:R-:W-:Y:S01]  /*bee0*/  ISETP.GE.AND P6, PT, R17, R0.reuse, PT ;  /* 0x000000001100720c */ /* 0x080fe20003fc6270 */
[C---:B------:R-:W-:Y:S02]  /*bef0*/  VIADD R17, R27.reuse, 0x180 ;  /* 0x000001801b117836 */ /* 0x040fe40000000000 */
[C---:B0-----:R-:W-:Y:S01]  /*bf00*/  VIADD R29, R27.reuse, 0x1a0 ;  /* 0x000001a01b1d7836 */ /* 0x041fe20000000000 */
[----:B------:R1:W-:Y:S01]  /*bf10*/  @!P0 STG.E desc[UR8][R2.64+0x200], R37 ;  /* 0x0002002502008986 */ /* 0x0003e2000c101908 */
[----:B------:R-:W-:Y:S01]  /*bf20*/  VIADD R27, R27, 0x1c0 ;  /* 0x000001c01b1b7836 */ /* 0x000fe20000000000 */
[----:B------:R-:W-:-:S02]  /*bf30*/  ISETP.GE.AND P0, PT, R4, R0, PT ;  /* 0x000000000400720c */ /* 0x000fc40003f06270 */
        /* <DEDUP_REMOVED lines=15> */
.L_x_639:
[----:B------:R-:W-:Y:S01]  /*c030*/  BSSY B1, `(.L_x_925) ;  /* 0x0000006000017945 */ /* 0x000fe20003800000 */
[----:B------:R-:W-:Y:S01]  /*c040*/  PLOP3.LUT P0, PT, P0, PT, PT, 0x8, 0x80 ;  /* 0x000000000080781c */ /* 0x000fe2000070e170 */
[----:B------:R-:W-:-:S12]  /*c050*/  IMAD.MOV.U32 R8, RZ, RZ, -0x1 ;  /* 0xffffffffff087424 */ /* 0x000fd800078e00ff */
[----:B------:R-:W-:Y:S05]  /*c060*/  WARPSYNC.COLLECTIVE R8, `(.L_x_926) ;  /* 0x0000000008087348 */ /* 0x000fea0003c00000 */
[----:B------:R-:W-:Y:S01]  /*c070*/  VOTE.ANY P0, P0 ;  /* 0x0000000000ff7806 */ /* 0x000fe20000000100 */
[----:B------:R-:W-:-:S12]  /*c080*/  ENDCOLLECTIVE ;  /* 0x000000000000791b */ /* 0x000fd80003800000 */
.L_x_926:
[----:B------:R-:W-:Y:S05]  /*c090*/  BSYNC B1 ;  /* 0x0000000000017941 */ /* 0x000fea0003800000 */
.L_x_925:
[----:B------:R-:W-:Y:S05]  /*c0a0*/  BRA `(.L_x_927) ;  /* 0xffffff7800b47947 */ /* 0x000fea000383ffff */
.L_x_643:
[----:B------:R-:W-:Y:S01]  /*c0b0*/  BSSY B1, `(.L_x_928) ;  /* 0x0000006000017945 */ /* 0x000fe20003800000 */
[----:B------:R-:W-:Y:S01]  /*c0c0*/  PLOP3.LUT P0, PT, P0, PT, PT, 0x8, 0x80 ;  /* 0x000000000080781c */ /* 0x000fe2000070e170 */
[----:B------:R-:W-:-:S12]  /*c0d0*/  IMAD.MOV.U32 R8, RZ, RZ, -0x1 ;  /* 0xffffffffff087424 */ /* 0x000fd800078e00ff */
[----:B------:R-:W-:Y:S05]  /*c0e0*/  WARPSYNC.COLLECTIVE R8, `(.L_x_929) ;  /* 0x0000000008087348 */ /* 0x000fea0003c00000 */
[----:B------:R-:W-:Y:S01]  /*c0f0*/  VOTE.ANY P0, P0 ;  /* 0x0000000000ff7806 */ /* 0x000fe20000000100 */
[----:B------:R-:W-:-:S12]  /*c100*/  ENDCOLLECTIVE ;  /* 0x000000000000791b */ /* 0x000fd80003800000 */
.L_x_929:
[----:B------:R-:W-:Y:S05]  /*c110*/  BSYNC B1 ;  /* 0x0000000000017941 */ /* 0x000fea0003800000 */
.L_x_928:
[----:B------:R-:W-:Y:S05]  /*c120*/  BRA `(.L_x_930) ;  /* 0xffffff7800c47947 */ /* 0x000fea000383ffff */
.L_x_645:
[----:B------:R-:W0:Y:S01]  /*c130*/  S2R R28, SR_GEMASK ;  /* 0x00000000001c7919 */ /* 0x000e220000003c00 */
[----:B------:R-:W-:Y:S01]  /*c140*/  BSSY B1, `(.L_x_931) ;  /* 0x0000006000017945 */ /* 0x000fe20003800000 */
[----:B------:R-:W-:Y:S01]  /*c150*/  PLOP3.LUT P0, PT, P0, PT, PT, 0x8, 0x80 ;  /* 0x000000000080781c */ /* 0x000fe2000070e170 */
[----:B------:R-:W-:-:S12]  /*c160*/  IMAD.MOV.U32 R8, RZ, RZ, -0x1 ;  /* 0xffffffffff087424 */ /* 0x000fd800078e00ff */
[----:B0-----:R-:W-:Y:S05]  /*c170*/  WARPSYNC.COLLECTIVE R8, `(.L_x_932) ;  /* 0x0000000008087348 */ /* 0x001fea0003c00000 */
[----:B------:R-:W-:Y:S01]  /*c180*/  VOTE.ANY R8, PT, P0 ;  /* 0x0000000000087806 */ /* 0x000fe200000e0100 */
[----:B0-----:R-:W-:Y:S06]  /*c190*/  ENDCOLLECTIVE ;  /* 0x000000000000791b */ /* 0x001fec0003800000 */
.L_x_932:
[----:B------:R-:W-:Y:S05]  /*c1a0*/  BSYNC B1 ;  /* 0x0000000000017941 */ /* 0x000fea0003800000 */
.L_x_931:
[----:B------:R-:W-:Y:S01]  /*c1b0*/  LOP3.LUT R8, R8, 0x80000000, R28, 0xec, !PT ;  /* 0x8000000008087812 */ /* 0x000fe200078eec1c */
[----:B------:R-:W-:-:S04]  /*c1c0*/  IMAD.MOV.U32 R20, RZ, RZ, 0x1 ;  /* 0x00000001ff147424 */ /* 0x000fc800078e00ff */
        /* <DEDUP_REMOVED lines=8> */
.L_x_933:
[----:B------:R-:W-:Y:S01]  /*c250*/  IMAD.MOV.U32 R29, RZ, RZ, R8 ;  /* 0x000000ffff1d7224 */ /* 0x000fe200078e0008 */
[----:B------:R-:W-:Y:S06]  /*c260*/  BRA `(.L_x_934) ;  /* 0xffffff7800a07947 */ /* 0x000fec000383ffff */
.L_x_648:
[----:B------:R-:W-:Y:S01]  /*c270*/  BSSY B1, `(.L_x_935) ;  /* 0x0000008000017945 */ /* 0x000fe20003800000 */
[----:B0-----:R-:W-:Y:S02]  /*c280*/  IMAD.MOV.U32 R11, RZ, RZ, R30 ;  /* 0x000000ffff0b7224 */ /* 0x001fe400078e001e */
[----:B------:R-:W-:Y:S02]  /*c290*/  IMAD.MOV.U32 R20, RZ, RZ, 0x2 ;  /* 0x00000002ff147424 */ /* 0x000fe400078e00ff */
[----:B------:R-:W-:Y:S02]  /*c2a0*/  IMAD.MOV.U32 R21, RZ, RZ, R32 ;  /* 0x000000ffff157224 */ /* 0x000fe400078e0020 */
[----:B------:R-:W-:-:S07]  /*c2b0*/  IMAD.MOV.U32 R8, RZ, RZ, -0x1 ;  /* 0xffffffffff087424 */ /* 0x000fce00078e00ff */
[----:B-1----:R-:W-:Y:S05]  /*c2c0*/  WARPSYNC.COLLECTIVE R8, `(.L_x_936) ;  /* 0x0000000008087348 */ /* 0x002fea0003c00000 */
[----:B------:R0:W2:Y:S02]  /*c2d0*/  SHFL.DOWN P0, R8, R11, R20, R21 ;  /* 0x080000140b087389 */ /* 0x0000a40000000015 */
[----:B012---:R-:W-:Y:S05]  /*c2e0*/  ENDCOLLECTIVE ;  /* 0x000000000000791b */ /* 0x007fea0003800000 */
.L_x_936:
[----:B------:R-:W-:Y:S05]  /*c2f0*/  BSYNC B1 ;  /* 0x0000000000017941 */ /* 0x000fea0003800000 */
.L_x_935:
[----:B------:R-:W-:Y:S05]  /*c300*/  BRA `(.L_x_937) ;  /* 0xffffff7800c47947 */ /* 0x000fea000383ffff */
.L_x_651:
[----:B------:R-:W-:Y:S01]  /*c310*/  BSSY B1, `(.L_x_938) ;  /* 0x0000007000017945 */ /* 0x000fe20003800000 */
[----:B------:R-:W-:Y:S02]  /*c320*/  IMAD.MOV.U32 R20, RZ, RZ, 0x4 ;  /* 0x00000004ff147424 */ /* 0x000fe400078e00ff */
[----:B------:R-:W-:Y:S02]  /*c330*/  IMAD.MOV.U32 R21, RZ, RZ, R32 ;  /* 0x000000ffff157224 */ /* 0x000fe400078e0020 */
[----:B---3--:R-:W-:-:S07]  /*c340*/  IMAD.MOV.U32 R8, RZ, RZ, -0x1 ;  /* 0xffffffffff087424 */ /* 0x008fce00078e00ff */
[----:B-12---:R-:W-:Y:S05]  /*c350*/  WARPSYNC.COLLECTIVE R8, `(.L_x_939) ;  /* 0x0000000008087348 */ /* 0x006fea0003c00000 */
[----:B------:R0:W3:Y:S02]  /*c360*/  SHFL.DOWN P0, R8, R11, R20, R21 ;  /* 0x080000140b087389 */ /* 0x0000e40000000015 */
[----:B0123--:R-:W-:Y:S05]  /*c370*/  ENDCOLLECTIVE ;  /* 0x000000000000791b */ /* 0x00ffea0003800000 */
.L_x_939:
[----:B------:R-:W-:Y:S05]  /*c380*/  BSYNC B1 ;  /* 0x0000000000017941 */ /* 0x000fea0003800000 */
.L_x_938:
[----:B------:R-:W-:Y:S05]  /*c390*/  BRA `(.L_x_940) ;  /* 0xffffff7800f07947 */ /* 0x000fea000383ffff */
.L_x_654:
[----:B------:R-:W-:Y:S01]  /*c3a0*/  BSSY B1, `(.L_x_941) ;  /* 0x0000008000017945 */ /* 0x000fe20003800000 */
[----:B0-----:R-:W-:Y:S02]  /*c3b0*/  IMAD.MOV.U32 R11, RZ, RZ, R34 ;  /* 0x000000ffff0b7224 */ /* 0x001fe400078e0022 */
[----:B------:R-:W-:Y:S02]  /*c3c0*/  IMAD.MOV.U32 R20, RZ, RZ, 0x8 ;  /* 0x00000008ff147424 */ /* 0x000fe400078e00ff */
[----:B------:R-:W-:Y:S02]  /*c3d0*/  IMAD.MOV.U32 R21, RZ, RZ, R32 ;  /* 0x000000ffff157224 */ /* 0x000fe400078e0020 */
[----:B---3--:R-:W-:-:S07]  /*c3e0*/  IMAD.MOV.U32 R8, RZ, RZ, -0x1 ;  /* 0xffffffffff087424 */ /* 0x008fce00078e00ff */
[----:B-1----:R-:W-:Y:S05]  /*c3f0*/  WARPSYNC.COLLECTIVE R8, `(.L_x_942) ;  /* 0x0000000008087348 */ /* 0x002fea0003c00000 */
[----:B------:R0:W2:Y:S02]  /*c400*/  SHFL.DOWN P0, R8, R11, R20, R21 ;  /* 0x080000140b087389 */ /* 0x0000a40000000015 */
[----:B012---:R-:W-:Y:S05]  /*c410*/  ENDCOLLECTIVE ;  /* 0x000000000000791b */ /* 0x007fea0003800000 */
.L_x_942:
[----:B------:R-:W-:Y:S05]  /*c420*/  BSYNC B1 ;  /* 0x0000000000017941 */ /* 0x000fea0003800000 */
.L_x_941:
[----:B------:R-:W-:Y:S05]  /*c430*/  BRA `(.L_x_943) ;  /* 0xffffff7c00147947 */ /* 0x000fea000383ffff */
.L_x_657:
[----:B------:R-:W-:Y:S01]  /*c440*/  BSSY B1, `(.L_x_944) ;  /* 0x0000007000017945 */ /* 0x000fe20003800000 */
[----:B------:R-:W-:Y:S02]  /*c450*/  IMAD.MOV.U32 R20, RZ, RZ, 0x10 ;  /* 0x00000010ff147424 */ /* 0x000fe400078e00ff */
[----:B------:R-:W-:Y:S02]  /*c460*/  IMAD.MOV.U32 R21, RZ, RZ, R32 ;  /* 0x000000ffff157224 */ /* 0x000fe400078e0020 */
[----:B---3--:R-:W-:-:S07]  /*c470*/  IMAD.MOV.U32 R8, RZ, RZ, -0x1 ;  /* 0xffffffffff087424 */ /* 0x008fce00078e00ff */
[----:B--2---:R-:W-:Y:S05]  /*c480*/  WARPSYNC.COLLECTIVE R8, `(.L_x_945) ;  /* 0x0000000008087348 */ /* 0x004fea0003c00000 */
[----:B------:R0:W1:Y:S02]  /*c490*/  SHFL.DOWN P0, R8, R11, R20, R21 ;  /* 0x080000140b087389 */ /* 0x0000640000000015 */
[----:B012---:R-:W-:Y:S05]  /*c4a0*/  ENDCOLLECTIVE ;  /* 0x000000000000791b */ /* 0x007fea0003800000 */
.L_x_945:
[----:B------:R-:W-:Y:S05]  /*c4b0*/  BSYNC B1 ;  /* 0x0000000000017941 */ /* 0x000fea0003800000 */
.L_x_944:
[----:B------:R-:W-:Y:S05]  /*c4c0*/  BRA `(.L_x_946) ;  /* 0xffffff7c003c7947 */ /* 0x000fea000383ffff */
.L_x_660:
[----:B------:R-:W-:Y:S01]  /*c4d0*/  BSSY B1, `(.L_x_947) ;  /* 0x0000005000017945 */ /* 0x000fe20003800000 */
[----:B-1----:R-:W-:-:S07]  /*c4e0*/  IMAD.MOV.U32 R8, RZ, RZ, -0x1 ;  /* 0xffffffffff087424 */ /* 0x002fce00078e00ff */
[----:B------:R-:W-:Y:S05]  /*c4f0*/  WARPSYNC.COLLECTIVE R8, `(.L_x_948) ;  /* 0x0000000008087348 */ /* 0x000fea0003c00000 */
[----:B------:R-:W-:Y:S01]  /*c500*/  VOTE.ALL P0, P0 ;  /* 0x0000000000ff7806 */ /* 0x000fe20000000000 */
[----:B------:R-:W-:-:S12]  /*c510*/  ENDCOLLECTIVE ;  /* 0x000000000000791b */ /* 0x000fd80003800000 */
.L_x_948:
[----:B------:R-:W-:Y:S05]  /*c520*/  BSYNC B1 ;  /* 0x0000000000017941 */ /* 0x000fea0003800000 */
.L_x_947:
[----:B------:R-:W-:Y:S05]  /*c530*/  BRA `(.L_x_949) ;  /* 0xffffff7c007c7947 */ /* 0x000fea000383ffff */
.L_x_662:
[----:B------:R-:W-:Y:S01]  /*c540*/  BSSY B1, `(.L_x_950) ;  /* 0x0000006000017945 */ /* 0x000fe20003800000 */
[----:B------:R-:W-:Y:S01]  /*c550*/  PLOP3.LUT P0, PT, P0, PT, PT, 0x8, 0x80 ;  /* 0x000000000080781c */ /* 0x000fe2000070e170 */
[----:B-1----:R-:W-:-:S12]  /*c560*/  IMAD.MOV.U32 R8, RZ, RZ, -0x1 ;  /* 0xffffffffff087424 */ /* 0x002fd800078e00ff */
[----:B------:R-:W-:Y:S05]  /*c570*/  WARPSYNC.COLLECTIVE R8, `(.L_x_951) ;  /* 0x0000000008087348 */ /* 0x000fea0003c00000 */
[----:B------:R-:W-:Y:S01]  /*c580*/  VOTE.ANY P0, P0 ;  /* 0x0000000000ff7806 */ /* 0x000fe20000000100 */
[----:B------:R-:W-:-:S12]  /*c590*/  ENDCOLLECTIVE ;  /* 0x000000000000791b */ /* 0x000fd80003800000 */
.L_x_951:
[----:B------:R-:W-:Y:S05]  /*c5a0*/  BSYNC B1 ;  /* 0x0000000000017941 */ /* 0x000fea0003800000 */
.L_x_950:
[----:B------:R-:W-:Y:S05]  /*c5b0*/  BRA `(.L_x_952) ;  /* 0xffffff7c007c7947 */ /* 0x000fea000383ffff */
.L_x_666:
[----:B------:R-:W-:Y:S01]  /*c5c0*/  BSSY B1, `(.L_x_953) ;  /* 0x0000006000017945 */ /* 0x000fe20003800000 */
[----:B------:R-:W-:Y:S01]  /*c5d0*/  PLOP3.LUT P0, PT, P0, PT, PT, 0x8, 0x80 ;  /* 0x000000000080781c */ /* 0x000fe2000070e170 */
[----:B-1----:R-:W-:-:S12]  /*c5e0*/  IMAD.MOV.U32 R8, RZ, RZ, -0x1 ;  /* 0xffffffffff087424 */ /* 0x002fd800078e00ff */
[----:B------:R-:W-:Y:S05]  /*c5f0*/  WARPSYNC.COLLECTIVE R8, `(.L_x_954) ;  /* 0x0000000008087348 */ /* 0x000fea0003c00000 */
[----:B------:R-:W-:Y:S01]  /*c600*/  VOTE.ANY P0, P0 ;  /* 0x0000000000ff7806 */ /* 0x000fe20000000100 */
[----:B------:R-:W-:-:S12]  /*c610*/  ENDCOLLECTIVE ;  /* 0x000000000000791b */ /* 0x000fd80003800000 */
.L_x_954:
[----:B------:R-:W-:Y:S05]  /*c620*/  BSYNC B1 ;  /* 0x0000000000017941 */ /* 0x000fea0003800000 */
.L_x_953:
[----:B------:R-:W-:Y:S05]  /*c630*/  BRA `(.L_x_955) ;  /* 0xffffff7c00907947 */ /* 0x000fea000383ffff */
.L_x_668:
[----:B------:R-:W-:Y:S01]  /*c640*/  BSSY B1, `(.L_x_956) ;  /* 0x0000006000017945 */ /* 0x000fe20003800000 */
[----:B------:R-:W-:Y:S01]  /*c650*/  PLOP3.LUT P0, PT, P0, PT, PT, 0x8, 0x80 ;  /* 0x000000000080781c */ /* 0x000fe2000070e170 */
[----:B-1----:R-:W-:-:S12]  /*c660*/  IMAD.MOV.U32 R8, RZ, RZ, -0x1 ;  /* 0xffffffffff087424 */ /* 0x002fd800078e00ff */
[----:B------:R-:W-:Y:S05]  /*c670*/  WARPSYNC.COLLECTIVE R8, `(.L_x_957) ;  /* 0x0000000008087348 */ /* 0x000fea0003c00000 */
[----:B------:R-:W-:Y:S01]  /*c680*/  VOTE.ANY R8, PT, P0 ;  /* 0x0000000000087806 */ /* 0x000fe200000e0100 */
[----:B------:R-:W-:Y:S06]  /*c690*/  ENDCOLLECTIVE ;  /* 0x000000000000791b */ /* 0x000fec0003800000 */
.L_x_957:
[----:B------:R-:W-:Y:S05]  /*c6a0*/  BSYNC B1 ;  /* 0x0000000000017941 */ /* 0x000fea0003800000 */
.L_x_956:
[----:B------:R-:W-:Y:S01]  /*c6b0*/  LOP3.LUT R8, R8, 0x80000000, R28, 0xec, !PT ;  /* 0x8000000008087812 */ /* 0x000fe200078eec1c */
[----:B------:R-:W-:-:S04]  /*c6c0*/  IMAD.MOV.U32 R20, RZ, RZ, 0x1 ;  /* 0x00000001ff147424 */ /* 0x000fc800078e00ff */
[----:B------:R-:W-:-:S05]  /*c6d0*/  VIADD R21, R8, 0xffffffff ;  /* 0xffffffff08157836 */ /* 0x000fca0000000000 */
[----:B------:R-:W-:Y:S01]  /*c6e0*/  LOP3.LUT R36, R8, R21, RZ, 0xc, !PT ;  /* 0x0000001508247212 */ /* 0x000fe200078e0cff */
[----:B------:R-:W-:-:S03]  /*c6f0*/  IMAD.MOV.U32 R8, RZ, RZ, -0x1 ;  /* 0xffffffffff087424 */ /* 0x000fc600078e00ff */
[----:B------:R0:W1:Y:S04]  /*c700*/  POPC R21, R36 ;  /* 0x0000002400157309 */ /* 0x0000680000000000 */
[----:B01----:R-:W-:Y:S05]  /*c710*/  WARPSYNC.COLLECTIVE R8, `(.L_x_958) ;  /* 0x0000000008087348 */ /* 0x003fea0003c00000 */
[----:B-1----:R1:W2:Y:S02]  /*c720*/  SHFL.DOWN P0, R8, R11, R20, R21 ;  /* 0x080000140b087389 */ /* 0x0022a40000000015 */
[----:B012---:R-:W-:Y:S05]  /*c730*/  ENDCOLLECTIVE ;  /* 0x000000000000791b */ /* 0x007fea0003800000 */
.L_x_958:
[----:B------:R-:W-:Y:S01]  /*c740*/  IMAD.MOV.U32 R37, RZ, RZ, R8 ;  /* 0x000000ffff257224 */ /* 0x000fe200078e0008 */
[----:B------:R-:W-:Y:S06]  /*c750*/  BRA `(.L_x_959) ;  /* 0xffffff7c00707947 */ /* 0x000fec000383ffff */
.L_x_671:
[----:B------:R-:W-:Y:S01]  /*c760*/  BSSY B1, `(.L_x_960) ;  /* 0x0000007000017945 */ /* 0x000fe20003800000 */
[----:B0-----:R-:W-:Y:S02]  /*c770*/  IMAD.MOV.U32 R11, RZ, RZ, R36 ;  /* 0x000000ffff0b7224 */ /* 0x001fe400078e0024 */
[----:B------:R-:W-:Y:S02]  /*c780*/  IMAD.MOV.U32 R20, RZ, RZ, 0x2 ;  /* 0x00000002ff147424 */ /* 0x000fe400078e00ff */
[----:B------:R-:W-:-:S07]  /*c790*/  IMAD.MOV.U32 R8, RZ, RZ, -0x1 ;  /* 0xffffffffff087424 */ /* 0x000fce00078e00ff */
[----:B-1----:R-:W-:Y:S05]  /*c7a0*/  WARPSYNC.COLLECTIVE R8, `(.L_x_961) ;  /* 0x0000000008087348 */ /* 0x002fea0003c00000 */
[----:B------:R0:W2:Y:S02]  /*c7b0*/  SHFL.DOWN P0, R8, R11, R20, R21 ;  /* 0x080000140b087389 */ /* 0x0000a40000000015 */
[----:B012---:R-:W-:Y:S05]  /*c7c0*/  ENDCOLLECTIVE ;  /* 0x000000000000791b */ /* 0x007fea0003800000 */
.L_x_961:
[----:B------:R-:W-:Y:S05]  /*c7d0*/  BSYNC B1 ;  /* 0x0000000000017941 */ /* 0x000fea0003800000 */
.L_x_960:
[----:B------:R-:W-:Y:S05]  /*c7e0*/  BRA `(.L_x_962) ;  /* 0xffffff7c00947947 */ /* 0x000fea000383ffff */
.L_x_674:
[----:B------:R-:W-:Y:S01]  /*c7f0*/  BSSY B1, `(.L_x_963) ;  /* 0x0000006000017945 */ /* 0x000fe20003800000 */
[----:B------:R-:W-:Y:S02]  /*c800*/  IMAD.MOV.U32 R20, RZ, RZ, 0x4 ;  /* 0x00000004ff147424 */ /* 0x000fe400078e00ff */
[----:B---3--:R-:W-:-:S07]  /*c810*/  IMAD.MOV.U32 R8, RZ, RZ, -0x1 ;  /* 0xffffffffff087424 */ /* 0x008fce00078e00ff */
[----:B-12---:R-:W-:Y:S05]  /*c820*/  WARPSYNC.COLLECTIVE R8, `(.L_x_964) ;  /* 0x0000000008087348 */ /* 0x006fea0003c00000 */
[----:B------:R0:W3:Y:S02]  /*c830*/  SHFL.DOWN P0, R8, R11, R20, R21 ;  /* 0x080000140b087389 */ /* 0x0000e40000000015 */
[----:B0123--:R-:W-:Y:S05]  /*c840*/  ENDCOLLECTIVE ;  /* 0x000000000000791b */ /* 0x00ffea0003800000 */
.L_x_964:
[----:B------:R-:W-:Y:S05]  /*c850*/  BSYNC B1 ;  /* 0x0000000000017941 */ /* 0x000fea0003800000 */
.L_x_963:
[----:B------:R-:W-:Y:S05]  /*c860*/  BRA `(.L_x_965) ;  /* 0xffffff7c00bc7947 */ /* 0x000fea000383ffff */
.L_x_677:
[----:B------:R-:W-:Y:S01]  /*c870*/  BSSY B1, `(.L_x_966) ;  /* 0x0000007000017945 */ /* 0x000fe20003800000 */
[----:B0-----:R-:W-:Y:S02]  /*c880*/  IMAD.MOV.U32 R11, RZ, RZ, R36 ;  /* 0x000000ffff0b7224 */ /* 0x001fe400078e0024 */
[----:B------:R-:W-:Y:S02]  /*c890*/  IMAD.MOV.U32 R20, RZ, RZ, 0x8 ;  /* 0x00000008ff147424 */ /* 0x000fe400078e00ff */
[----:B---3--:R-:W-:-:S07]  /*c8a0*/  IMAD.MOV.U32 R8, RZ, RZ, -0x1 ;  /* 0xffffffffff087424 */ /* 0x008fce00078e00ff */
[----:B-1----:R-:W-:Y:S05]  /*c8b0*/  WARPSYNC.COLLECTIVE R8, `(.L_x_967) ;  /* 0x0000000008087348 */ /* 0x002fea0003c00000 */
[----:B------:R0:W2:Y:S02]  /*c8c0*/  SHFL.DOWN P0, R8, R11, R20, R21 ;  /* 0x080000140b087389 */ /* 0x0000a40000000015 */
[----:B012---:R-:W-:Y:S05]  /*c8d0*/  ENDCOLLECTIVE ;  /* 0x000000000000791b */ /* 0x007fea0003800000 */
.L_x_967:
[----:B------:R-:W-:Y:S05]  /*c8e0*/  BSYNC B1 ;  /* 0x0000000000017941 */ /* 0x000fea0003800000 */
.L_x_966:
[----:B------:R-:W-:Y:S05]  /*c8f0*/  BRA `(.L_x_968) ;  /* 0xffffff7c00e07947 */ /* 0x000fea000383ffff */
.L_x_680:
[----:B------:R-:W-:Y:S01]  /*c900*/  BSSY B1, `(.L_x_969) ;  /* 0x0000006000017945 */ /* 0x000fe20003800000 */
[----:B------:R-:W-:Y:S02]  /*c910*/  IMAD.MOV.U32 R20, RZ, RZ, 0x10 ;  /* 0x00000010ff147424 */ /* 0x000fe400078e00ff */
[----:B---3--:R-:W-:-:S07]  /*c920*/  IMAD.MOV.U32 R8, RZ, RZ, -0x1 ;  /* 0xffffffffff087424 */ /* 0x008fce00078e00ff */
[----:B-12---:R-:W-:Y:S05]  /*c930*/  WARPSYNC.COLLECTIVE R8, `(.L_x_970) ;  /* 0x0000000008087348 */ /* 0x006fea0003c00000 */
[----:B------:R0:W3:Y:S02]  /*c940*/  SHFL.DOWN P0, R8, R11, R20, R21 ;  /* 0x080000140b087389 */ /* 0x0000e40000000015 */
[----:B0123--:R-:W-:Y:S05]  /*c950*/  ENDCOLLECTIVE ;  /* 0x000000000000791b */ /* 0x00ffea0003800000 */
.L_x_970:
[----:B------:R-:W-:Y:S05]  /*c960*/  BSYNC B1 ;  /* 0x0000000000017941 */ /* 0x000fea0003800000 */
.L_x_969:
[----:B------:R-:W-:Y:S05]  /*c970*/  BRA `(.L_x_971) ;  /* 0xffffff8000087947 */ /* 0x000fea000383ffff */
.L_x_685:
[----:B------:R-:W-:Y:S01]  /*c980*/  BSSY B1, `(.L_x_972) ;  /* 0x0000005000017945 */ /* 0x000fe20003800000 */
[----:B---3--:R-:W-:-:S07]  /*c990*/  IMAD.MOV.U32 R8, RZ, RZ, -0x1 ;  /* 0xffffffffff087424 */ /* 0x008fce00078e00ff */
[----:B-12---:R-:W-:Y:S05]  /*c9a0*/  WARPSYNC.COLLECTIVE R8, `(.L_x_973) ;  /* 0x0000000008087348 */ /* 0x006fea0003c00000 */
[----:B------:R-:W-:Y:S01]  /*c9b0*/  VOTE.ALL P0, P0 ;  /* 0x0000000000ff7806 */ /* 0x000fe20000000000 */
[----:B-12---:R-:W-:-:S12]  /*c9c0*/  ENDCOLLECTIVE ;  /* 0x000000000000791b */ /* 0x006fd80003800000 */
.L_x_973:
[----:B------:R-:W-:Y:S05]  /*c9d0*/  BSYNC B1 ;  /* 0x0000000000017941 */ /* 0x000fea0003800000 */
.L_x_972:
[----:B------:R-:W-:Y:S05]  /*c9e0*/  BRA `(.L_x_974) ;  /* 0xffffff80006c7947 */ /* 0x000fea000383ffff */
.L_x_843:
[----:B------:R-:W-:Y:S01]  /*c9f0*/  BSSY B1, `(.L_x_975) ;  /* 0x0000006000017945 */ /* 0x000fe20003800000 */
[----:B------:R-:W-:Y:S01]  /*ca00*/  PLOP3.LUT P0, PT, P0, PT, PT, 0x8, 0x80 ;  /* 0x000000000080781c */ /* 0x000fe2000070e170 */
[----:B------:R-:W-:-:S12]  /*ca10*/  IMAD.MOV.U32 R8, RZ, RZ, -0x1 ;  /* 0xffffffffff087424 */ /* 0x000fd800078e00ff */
[----:B------:R-:W-:Y:S05]  /*ca20*/  WARPSYNC.COLLECTIVE R8, `(.L_x_976) ;  /* 0x0000000008087348 */ /* 0x000fea0003c00000 */
[----:B------:R-:W-:Y:S01]  /*ca30*/  VOTE.ANY P0, P0 ;  /* 0x0000000000ff7806 */ /* 0x000fe20000000100 */
[----:B------:R-:W-:-:S12]  /*ca40*/  ENDCOLLECTIVE ;  /* 0x000000000000791b */ /* 0x000fd80003800000 */
.L_x_976:
[----:B------:R-:W-:Y:S05]  /*ca50*/  BSYNC B1 ;  /* 0x0000000000017941 */ /* 0x000fea0003800000 */
.L_x_975:
[----:B------:R-:W-:Y:S05]  /*ca60*/  BRA `(.L_x_977) ;  /* 0xffffffd000187947 */ /* 0x000fea000383ffff */
.L_x_847:
[----:B------:R-:W-:Y:S01]  /*ca70*/  BSSY B1, `(.L_x_978) ;  /* 0x0000006000017945 */ /* 0x000fe20003800000 */
[----:B------:R-:W-:Y:S01]  /*ca80*/  PLOP3.LUT P0, PT, P0, PT, PT, 0x8, 0x80 ;  /* 0x000000000080781c */ /* 0x000fe2000070e170 */
[----:B------:R-:W-:-:S12]  /*ca90*/  IMAD.MOV.U32 R8, RZ, RZ, -0x1 ;  /* 0xffffffffff087424 */ /* 0x000fd800078e00ff */
[----:B------:R-:W-:Y:S05]  /*caa0*/  WARPSYNC.COLLECTIVE R8, `(.L_x_979) ;  /* 0x0000000008087348 */ /* 0x000fea0003c00000 */
[----:B------:R-:W-:Y:S01]  /*cab0*/  VOTE.ANY P0, P0 ;  /* 0x0000000000ff7806 */ /* 0x000fe20000000100 */
[----:B------:R-:W-:-:S12]  /*cac0*/  ENDCOLLECTIVE ;  /* 0x000000000000791b */ /* 0x000fd80003800000 */
.L_x_979:
[----:B------:R-:W-:Y:S05]  /*cad0*/  BSYNC B1 ;  /* 0x0000000000017941 */ /* 0x000fea0003800000 */
.L_x_978:
[----:B------:R-:W-:Y:S05]  /*cae0*/  BRA `(.L_x_980) ;  /* 0xffffffd000287947 */ /* 0x000fea000383ffff */
.L_x_849:
[----:B------:R-:W0:Y:S01]  /*caf0*/  S2R R27, SR_GEMASK ;  /* 0x00000000001b7919 */ /* 0x000e220000003c00 */
[----:B------:R-:W-:Y:S01]  /*cb00*/  BSSY B1, `(.L_x_981) ;  /* 0x0000006000017945 */ /* 0x000fe20003800000 */
[----:B------:R-:W-:Y:S01]  /*cb10*/  PLOP3.LUT P0, PT, P0, PT, PT, 0x8, 0x80 ;  /* 0x000000000080781c */ /* 0x000fe2000070e170 */
[----:B------:R-:W-:-:S12]  /*cb20*/  IMAD.MOV.U32 R8, RZ, RZ, -0x1 ;  /* 0xffffffffff087424 */ /* 0x000fd800078e00ff */
[----:B0-----:R-:W-:Y:S05]  /*cb30*/  WARPSYNC.COLLECTIVE R8, `(.L_x_982) ;  /* 0x0000000008087348 */ /* 0x001fea0003c00000 */
[----:B------:R-:W-:Y:S01]  /*cb40*/  VOTE.ANY R8, PT, P0 ;  /* 0x0000000000087806 */ /* 0x000fe200000e0100 */
[----:B0-----:R-:W-:Y:S06]  /*cb50*/  ENDCOLLECTIVE ;  /* 0x000000000000791b */ /* 0x001fec0003800000 */
.L_x_982:
[----:B------:R-:W-:Y:S05]  /*cb60*/  BSYNC B1 ;  /* 0x0000000000017941 */ /* 0x000fea0003800000 */
.L_x_981:
        /* <DEDUP_REMOVED lines=10> */
.L_x_983:
[----:B------:R-:W-:Y:S01]  /*cc10*/  IMAD.MOV.U32 R32, RZ, RZ, R8 ;  /* 0x000000ffff207224 */ /* 0x000fe200078e0008 */
[----:B------:R-:W-:Y:S06]  /*cc20*/  BRA `(.L_x_984) ;  /* 0xffffffd000047947 */ /* 0x000fec000383ffff */
.L_x_852:
        /* <DEDUP_REMOVED lines=8> */
.L_x_986:
[----:B------:R-:W-:Y:S05]  /*ccb0*/  BSYNC B1 ;  /* 0x0000000000017941 */ /* 0x000fea0003800000 */
.L_x_985:
[----:B------:R-:W-:Y:S05]  /*ccc0*/  BRA `(.L_x_987) ;  /* 0xffffffd000247947 */ /* 0x000fea000383ffff */
.L_x_855:
[----:B------:R-:W-:Y:S01]  /*ccd0*/  BSSY B1, `(.L_x_988) ;  /* 0x0000007000017945 */ /* 0x000fe20003800000 */
[----:B------:R-:W-:Y:S02]  /*cce0*/  IMAD.MOV.U32 R20, RZ, RZ, 0x4 ;  /* 0x00000004ff147424 */ /* 0x000fe400078e00ff */
[----:B------:R-:W-:Y:S02]  /*ccf0*/  IMAD.MOV.U32 R21, RZ, RZ, R29 ;  /* 0x000000ffff157224 */ /* 0x000fe400078e001d */
[----:B---3--:R-:W-:-:S07]  /*cd00*/  IMAD.MOV.U32 R8, RZ, RZ, -0x1 ;  /* 0xffffffffff087424 */ /* 0x008fce00078e00ff */
[----:B-12---:R-:W-:Y:S05]  /*cd10*/  WARPSYNC.COLLECTIVE R8, `(.L_x_989) ;  /* 0x0000000008087348 */ /* 0x006fea0003c00000 */
[----:B------:R0:W3:Y:S02]  /*cd20*/  SHFL.DOWN P0, R8, R11, R20, R21 ;  /* 0x080000140b087389 */ /* 0x0000e40000000015 */
[----:B0123--:R-:W-:Y:S05]  /*cd30*/  ENDCOLLECTIVE ;  /* 0x000000000000791b */ /* 0x00ffea0003800000 */
.L_x_989:
[----:B------:R-:W-:Y:S05]  /*cd40*/  BSYNC B1 ;  /* 0x0000000000017941 */ /* 0x000fea0003800000 */
.L_x_988:
[----:B------:R-:W-:Y:S05]  /*cd50*/  BRA `(.L_x_990) ;  /* 0xffffffd0004c7947 */ /* 0x000fea000383ffff */
.L_x_858:
[----:B------:R-:W-:Y:S01]  /*cd60*/  BSSY B1, `(.L_x_991) ;  /* 0x0000008000017945 */ /* 0x000fe20003800000 */
[----:B0-----:R-:W-:Y:S02]  /*cd70*/  IMAD.MOV.U32 R11, RZ, RZ, R32 ;  /* 0x000000ffff0b7224 */ /* 0x001fe400078e0020 */
[----:B------:R-:W-:Y:S02]  /*cd80*/  IMAD.MOV.U32 R20, RZ, RZ, 0x8 ;  /* 0x00000008ff147424 */ /* 0x000fe400078e00ff */
[----:B------:R-:W-:Y:S02]  /*cd90*/  IMAD.MOV.U32 R21, RZ, RZ, R29 ;  /* 0x000000ffff157224 */ /* 0x000fe400078e001d */
[----:B---3--:R-:W-:-:S07]  /*cda0*/  IMAD.MOV.U32 R8, RZ, RZ, -0x1 ;  /* 0xffffffffff087424 */ /* 0x008fce00078e00ff */
[----:B------:R-:W-:Y:S05]  /*cdb0*/  WARPSYNC.COLLECTIVE R8, `(.L_x_992) ;  /* 0x0000000008087348 */ /* 0x000fea0003c00000 */
[----:B------:R0:W1:Y:S02]  /*cdc0*/  SHFL.DOWN P0, R8, R11, R20, R21 ;  /* 0x080000140b087389 */ /* 0x0000640000000015 */
[----:B01----:R-:W-:Y:S05]  /*cdd0*/  ENDCOLLECTIVE ;  /* 0x000000000000791b */ /* 0x003fea0003800000 */
.L_x_992:
[----:B------:R-:W-:Y:S05]  /*cde0*/  BSYNC B1 ;  /* 0x0000000000017941 */ /* 0x000fea0003800000 */
.L_x_991:
[----:B------:R-:W-:Y:S05]  /*cdf0*/  BRA `(.L_x_993) ;  /* 0xffffffd000707947 */ /* 0x000fea000383ffff */
.L_x_861:
[----:B------:R-:W-:Y:S01]  /*ce00*/  BSSY B1, `(.L_x_994) ;  /* 0x0000007000017945 */ /* 0x000fe20003800000 */
[----:B------:R-:W-:Y:S02]  /*ce10*/  IMAD.MOV.U32 R20, RZ, RZ, 0x10 ;  /* 0x00000010ff147424 */ /* 0x000fe400078e00ff */
[----:B------:R-:W-:Y:S02]  /*ce20*/  IMAD.MOV.U32 R21, RZ, RZ, R29 ;  /* 0x000000ffff157224 */ /* 0x000fe400078e001d */
[----:B--2---:R-:W-:-:S07]  /*ce30*/  IMAD.MOV.U32 R8, RZ, RZ, -0x1 ;  /* 0xffffffffff087424 */ /* 0x004fce00078e00ff */
[----:B-1----:R-:W-:Y:S05]  /*ce40*/  WARPSYNC.COLLECTIVE R8, `(.L_x_995) ;  /* 0x0000000008087348 */ /* 0x002fea0003c00000 */
[----:B------:R0:W2:Y:S02]  /*ce50*/  SHFL.DOWN P0, R8, R11, R20, R21 ;  /* 0x080000140b087389 */ /* 0x0000a40000000015 */
[----:B012---:R-:W-:Y:S05]  /*ce60*/  ENDCOLLECTIVE ;  /* 0x000000000000791b */ /* 0x007fea0003800000 */
.L_x_995:
[----:B------:R-:W-:Y:S05]  /*ce70*/  BSYNC B1 ;  /* 0x0000000000017941 */ /* 0x000fea0003800000 */
.L_x_994:
[----:B------:R-:W-:Y:S05]  /*ce80*/  BRA `(.L_x_996) ;  /* 0xffffffd000987947 */ /* 0x000fea000383ffff */
.L_x_864:
[----:B------:R-:W-:Y:S01]  /*ce90*/  BSSY B1, `(.L_x_997) ;  /* 0x0000005000017945 */ /* 0x000fe20003800000 */
[----:B--2---:R-:W-:-:S07]  /*cea0*/  IMAD.MOV.U32 R8, RZ, RZ, -0x1 ;  /* 0xffffffffff087424 */ /* 0x004fce00078e00ff */
[----:B------:R-:W-:Y:S05]  /*ceb0*/  WARPSYNC.COLLECTIVE R8, `(.L_x_998) ;  /* 0x0000000008087348 */ /* 0x000fea0003c00000 */
[----:B------:R-:W-:Y:S01]  /*cec0*/  VOTE.ALL P0, P0 ;  /* 0x0000000000ff7806 */ /* 0x000fe20000000000 */
[----:B------:R-:W-:-:S12]  /*ced0*/  ENDCOLLECTIVE ;  /* 0x000000000000791b */ /* 0x000fd80003800000 */
.L_x_998:
[----:B------:R-:W-:Y:S05]  /*cee0*/  BSYNC B1 ;  /* 0x0000000000017941 */ /* 0x000fea0003800000 */
.L_x_997:
[----:B------:R-:W-:Y:S05]  /*cef0*/  BRA `(.L_x_999) ;  /* 0xffffffd000d87947 */ /* 0x000fea000383ffff */
.L_x_866:
[----:B------:R-:W-:Y:S01]  /*cf00*/  BSSY B1, `(.L_x_1000) ;  /* 0x0000006000017945 */ /* 0x000fe20003800000 */
[----:B------:R-:W-:Y:S01]  /*cf10*/  PLOP3.LUT P0, PT, P0, PT, PT, 0x8, 0x80 ;  /* 0x000000000080781c */ /* 0x000fe2000070e170 */
[----:B--2---:R-:W-:-:S12]  /*cf20*/  IMAD.MOV.U32 R8, RZ, RZ, -0x1 ;  /* 0xffffffffff087424 */ /* 0x004fd800078e00ff */
[----:B------:R-:W-:Y:S05]  /*cf30*/  WARPSYNC.COLLECTIVE R8, `(.L_x_1001) ;  /* 0x0000000008087348 */ /* 0x000fea0003c00000 */
[----:B------:R-:W-:Y:S01]  /*cf40*/  VOTE.ANY P0, P0 ;  /* 0x0000000000ff7806 */ /* 0x000fe20000000100 */
[----:B------:R-:W-:-:S12]  /*cf50*/  ENDCOLLECTIVE ;  /* 0x000000000000791b */ /* 0x000fd80003800000 */
.L_x_1001:
[----:B------:R-:W-:Y:S05]  /*cf60*/  BSYNC B1 ;  /* 0x0000000000017941 */ /* 0x000fea0003800000 */
.L_x_1000:
[----:B------:R-:W-:Y:S05]  /*cf70*/  BRA `(.L_x_1002) ;  /* 0xffffffd000d87947 */ /* 0x000fea000383ffff */
.L_x_870:
[----:B------:R-:W-:Y:S01]  /*cf80*/  BSSY B1, `(.L_x_1003) ;  /* 0x0000006000017945 */ /* 0x000fe20003800000 */
[----:B------:R-:W-:Y:S01]  /*cf90*/  PLOP3.LUT P0, PT, P0, PT, PT, 0x8, 0x80 ;  /* 0x000000000080781c */ /* 0x000fe2000070e170 */
[----:B--2---:R-:W-:-:S12]  /*cfa0*/  IMAD.MOV.U32 R8, RZ, RZ, -0x1 ;  /* 0xffffffffff087424 */ /* 0x004fd800078e00ff */
[----:B------:R-:W-:Y:S05]  /*cfb0*/  WARPSYNC.COLLECTIVE R8, `(.L_x_1004) ;  /* 0x0000000008087348 */ /* 0x000fea0003c00000 */
[----:B------:R-:W-:Y:S01]  /*cfc0*/  VOTE.ANY P0, P0 ;  /* 0x0000000000ff7806 */ /* 0x000fe20000000100 */
[----:B------:R-:W-:-:S12]  /*cfd0*/  ENDCOLLECTIVE ;  /* 0x000000000000791b */ /* 0x000fd80003800000 */
.L_x_1004:
[----:B------:R-:W-:Y:S05]  /*cfe0*/  BSYNC B1 ;  /* 0x0000000000017941 */ /* 0x000fea0003800000 */
.L_x_1003:
[----:B------:R-:W-:Y:S05]  /*cff0*/  BRA `(.L_x_1005) ;  /* 0xffffffd000e87947 */ /* 0x000fea000383ffff */
.L_x_872:
[----:B------:R-:W-:Y:S01]  /*d000*/  BSSY B1, `(.L_x_1006) ;  /* 0x0000006000017945 */ /* 0x000fe20003800000 */
[----:B------:R-:W-:Y:S01]  /*d010*/  PLOP3.LUT P0, PT, P0, PT, PT, 0x8, 0x80 ;  /* 0x000000000080781c */ /* 0x000fe2000070e170 */
[----:B--2---:R-:W-:-:S12]  /*d020*/  IMAD.MOV.U32 R8, RZ, RZ, -0x1 ;  /* 0xffffffffff087424 */ /* 0x004fd800078e00ff */
[----:B------:R-:W-:Y:S05]  /*d030*/  WARPSYNC.COLLECTIVE R8, `(.L_x_1007) ;  /* 0x0000000008087348 */ /* 0x000fea0003c00000 */
[----:B------:R-:W-:Y:S01]  /*d040*/  VOTE.ANY R8, PT, P0 ;  /* 0x0000000000087806 */ /* 0x000fe200000e0100 */
[----:B------:R-:W-:Y:S06]  /*d050*/  ENDCOLLECTIVE ;  /* 0x000000000000791b */ /* 0x000fec0003800000 */
.L_x_1007:
[----:B------:R-:W-:Y:S05]  /*d060*/  BSYNC B1 ;  /* 0x0000000000017941 */ /* 0x000fea0003800000 */
.L_x_1006:
        /* <DEDUP_REMOVED lines=9> */
.L_x_1008:
[----:B------:R-:W-:Y:S01]  /*d100*/  IMAD.MOV.U32 R35, RZ, RZ, R8 ;  /* 0x000000ffff237224 */ /* 0x000fe200078e0008 */
[----:B------:R-:W-:Y:S06]  /*d110*/  BRA `(.L_x_1009) ;  /* 0xffffffd000c87947 */ /* 0x000fec000383ffff */
.L_x_875:
[----:B------:R-:W-:Y:S01]  /*d120*/  BSSY B1, `(.L_x_1010) ;  /* 0x0000007000017945 */ /* 0x000fe20003800000 */
[----:B0-----:R-:W-:Y:S02]  /*d130*/  IMAD.MOV.U32 R11, RZ, RZ, R34 ;  /* 0x000000ffff0b7224 */ /* 0x001fe400078e0022 */
[----:B------:R-:W-:Y:S02]  /*d140*/  IMAD.MOV.U32 R20, RZ, RZ, 0x2 ;  /* 0x00000002ff147424 */ /* 0x000fe400078e00ff */
[----:B------:R-:W-:-:S07]  /*d150*/  IMAD.MOV.U32 R8, RZ, RZ, -0x1 ;  /* 0xffffffffff087424 */ /* 0x000fce00078e00ff */
[----:B-1----:R-:W-:Y:S05]  /*d160*/  WARPSYNC.COLLECTIVE R8, `(.L_x_1011) ;  /* 0x0000000008087348 */ /* 0x002fea0003c00000 */
[----:B------:R0:W2:Y:S02]  /*d170*/  SHFL.DOWN P0, R8, R11, R20, R21 ;  /* 0x080000140b087389 */ /* 0x0000a40000000015 */
[----:B012---:R-:W-:Y:S05]  /*d180*/  ENDCOLLECTIVE ;  /* 0x000000000000791b */ /* 0x007fea0003800000 */
.L_x_1011:
[----:B------:R-:W-:Y:S05]  /*d190*/  BSYNC B1 ;  /* 0x0000000000017941 */ /* 0x000fea0003800000 */
.L_x_1010:
[----:B------:R-:W-:Y:S05]  /*d1a0*/  BRA `(.L_x_1012) ;  /* 0xffffffd000ec7947 */ /* 0x000fea000383ffff */
.L_x_878:
[----:B------:R-:W-:Y:S01]  /*d1b0*/  BSSY B1, `(.L_x_1013) ;  /* 0x0000006000017945 */ /* 0x000fe20003800000 */
[----:B------:R-:W-:Y:S02]  /*d1c0*/  IMAD.MOV.U32 R20, RZ, RZ, 0x4 ;  /* 0x00000004ff147424 */ /* 0x000fe400078e00ff */
[----:B---3--:R-:W-:-:S07]  /*d1d0*/  IMAD.MOV.U32 R8, RZ, RZ, -0x1 ;  /* 0xffffffffff087424 */ /* 0x008fce00078e00ff */
[----:B-12---:R-:W-:Y:S05]  /*d1e0*/  WARPSYNC.COLLECTIVE R8, `(.L_x_1014) ;  /* 0x0000000008087348 */ /* 0x006fea0003c00000 */
[----:B------:R0:W3:Y:S02]  /*d1f0*/  SHFL.DOWN P0, R8, R11, R20, R21 ;  /* 0x080000140b087389 */ /* 0x0000e40000000015 */
[----:B0123--:R-:W-:Y:S05]  /*d200*/  ENDCOLLECTIVE ;  /* 0x000000000000791b */ /* 0x00ffea0003800000 */
.L_x_1014:
[----:B------:R-:W-:Y:S05]  /*d210*/  BSYNC B1 ;  /* 0x0000000000017941 */ /* 0x000fea0003800000 */
.L_x_1013:
[----:B------:R-:W-:Y:S05]  /*d220*/  BRA `(.L_x_1015) ;  /* 0xffffffd400187947 */ /* 0x000fea000383ffff */
.L_x_881:
[----:B------:R-:W-:Y:S01]  /*d230*/  BSSY B1, `(.L_x_1016) ;  /* 0x0000007000017945 */ /* 0x000fe20003800000 */
[----:B0-----:R-:W-:Y:S02]  /*d240*/  IMAD.MOV.U32 R11, RZ, RZ, R34 ;  /* 0x000000ffff0b7224 */ /* 0x001fe400078e0022 */
[----:B------:R-:W-:Y:S02]  /*d250*/  IMAD.MOV.U32 R20, RZ, RZ, 0x8 ;  /* 0x00000008ff147424 */ /* 0x000fe400078e00ff */
[----:B---3--:R-:W-:-:S07]  /*d260*/  IMAD.MOV.U32 R8, RZ, RZ, -0x1 ;  /* 0xffffffffff087424 */ /* 0x008fce00078e00ff */
[----:B-1----:R-:W-:Y:S05]  /*d270*/  WARPSYNC.COLLECTIVE R8, `(.L_x_1017) ;  /* 0x0000000008087348 */ /* 0x002fea0003c00000 */
[----:B------:R0:W2:Y:S02]  /*d280*/  SHFL.DOWN P0, R8, R11, R20, R21 ;  /* 0x080000140b087389 */ /* 0x0000a40000000015 */
[----:B012---:R-:W-:Y:S05]  /*d290*/  ENDCOLLECTIVE ;  /* 0x000000000000791b */ /* 0x007fea0003800000 */
.L_x_1017:
[----:B------:R-:W-:Y:S05]  /*d2a0*/  BSYNC B1 ;  /* 0x0000000000017941 */ /* 0x000fea0003800000 */
.L_x_1016:
[----:B------:R-:W-:Y:S05]  /*d2b0*/  BRA `(.L_x_1018) ;  /* 0xffffffd4003c7947 */ /* 0x000fea000383ffff */
.L_x_884:
[----:B------:R-:W-:Y:S01]  /*d2c0*/  BSSY B1, `(.L_x_1019) ;  /* 0x0000006000017945 */ /* 0x000fe20003800000 */
[----:B------:R-:W-:Y:S02]  /*d2d0*/  IMAD.MOV.U32 R20, RZ, RZ, 0x10 ;  /* 0x00000010ff147424 */ /* 0x000fe400078e00ff */
[----:B---3--:R-:W-:-:S07]  /*d2e0*/  IMAD.MOV.U32 R8, RZ, RZ, -0x1 ;  /* 0xffffffffff087424 */ /* 0x008fce00078e00ff */
[----:B-12---:R-:W-:Y:S05]  /*d2f0*/  WARPSYNC.COLLECTIVE R8, `(.L_x_1020) ;  /* 0x0000000008087348 */ /* 0x006fea0003c00000 */
[----:B------:R0:W3:Y:S02]  /*d300*/  SHFL.DOWN P0, R8, R11, R20, R21 ;  /* 0x080000140b087389 */ /* 0x0000e40000000015 */
[----:B0123--:R-:W-:Y:S05]  /*d310*/  ENDCOLLECTIVE ;  /* 0x000000000000791b */ /* 0x00ffea0003800000 */
.L_x_1020:
[----:B------:R-:W-:Y:S05]  /*d320*/  BSYNC B1 ;  /* 0x0000000000017941 */ /* 0x000fea0003800000 */
.L_x_1019:
[----:B------:R-:W-:Y:S05]  /*d330*/  BRA `(.L_x_1021) ;  /* 0xffffffd400687947 */ /* 0x000fea000383ffff */
.L_x_889:
[----:B------:R-:W-:Y:S01]  /*d340*/  BSSY B1, `(.L_x_1022) ;  /* 0x0000005000017945 */ /* 0x000fe20003800000 */
[----:B------:R-:W-:-:S07]  /*d350*/  IMAD.MOV.U32 R8, RZ, RZ, -0x1 ;  /* 0xffffffffff087424 */ /* 0x000fce00078e00ff */
[----:B012---:R-:W-:Y:S05]  /*d360*/  WARPSYNC.COLLECTIVE R8, `(.L_x_1023) ;  /* 0x0000000008087348 */ /* 0x007fea0003c00000 */
[----:B------:R-:W-:Y:S01]  /*d370*/  VOTE.ALL P0, P0 ;  /* 0x0000000000ff7806 */ /* 0x000fe20000000000 */
[----:B012---:R-:W-:-:S12]  /*d380*/  ENDCOLLECTIVE ;  /* 0x000000000000791b */ /* 0x007fd80003800000 */
.L_x_1023:
[----:B------:R-:W-:Y:S05]  /*d390*/  BSYNC B1 ;  /* 0x0000000000017941 */ /* 0x000fea0003800000 */
.L_x_1022:
[----:B------:R-:W-:Y:S05]  /*d3a0*/  BRA `(.L_x_1024) ;  /* 0xffffffd400d07947 */ /* 0x000fea000383ffff */
.L_x_1025:
        /* <DEDUP_REMOVED lines=13> */
.L_x_1378:


//--------------------- .text._ZN3cub18CUB_300001_SM_10006detail4scan20DeviceScanInitKernelINS0_13ScanTileStateIiLb1EEEEEvT_i --------------------------
	.section	.text._ZN3cub18CUB_300001_SM_10006detail4scan20DeviceScanInitKernelINS0_13ScanTileStateIiLb1EEEEEvT_i,"ax",@progbits
	.align	128
        .global         _ZN3cub18CUB_300001_SM_10006detail4scan20DeviceScanInitKernelINS0_13ScanTileStateIiLb1EEEEEvT_i
        .type           _ZN3cub18CUB_300001_SM_10006detail4scan20DeviceScanInitKernelINS0_13ScanTileStateIiLb1EEEEEvT_i,@function
        .size           _ZN3cub18CUB_300001_SM_10006detail4scan20DeviceScanInitKernelINS0_13ScanTileStateIiLb1EEEEEvT_i,(.L_x_1379 - _ZN3cub18CUB_300001_SM_10006detail4scan20DeviceScanInitKernelINS0_13ScanTileStateIiLb1EEEEEvT_i)
        .other          _ZN3cub18CUB_300001_SM_10006detail4scan20DeviceScanInitKernelINS0_13ScanTileStateIiLb1EEEEEvT_i,@"STO_CUDA_ENTRY STV_DEFAULT"
_ZN3cub18CUB_300001_SM_10006detail4scan20DeviceScanInitKernelINS0_13ScanTileStateIiLb1EEEEEvT_i:
.text._ZN3cub18CUB_300001_SM_10006detail4scan20DeviceScanInitKernelINS0_13ScanTileStateIiLb1EEEEEvT_i:
[----:B------:R-:W-:Y:S01]  /*0000*/  LDC R1, c[0x0][0x37c] ;  /* 0x0000df00ff017b82 */ /* 0x000fe20000000800 */
[----:B------:R-:W0:Y:S07]  /*0010*/  S2R R0, SR_TID.X ;  /* 0x0000000000007919 */ /* 0x000e2e0000002100 */
[----:B------:R-:W1:Y:S01]  /*0020*/  S2UR UR6, SR_CTAID.X ;  /* 0x00000000000679c3 */ /* 0x000e620000002500 */
[----:B------:R-:W2:Y:S07]  /*0030*/  LDCU UR4, c[0x0][0x388] ;  /* 0x00007100ff0477ac */ /* 0x000eae0008000800 */
[----:B------:R-:W1:Y:S01]  /*0040*/  LDC R5, c[0x0][0x360] ;  /* 0x0000d800ff057b82 */ /* 0x000e620000000800 */
[----:B0-----:R-:W-:Y:S01]  /*0050*/  ISETP.GT.U32.AND P0, PT, R0, 0x1f, PT ;  /* 0x0000001f0000780c */ /* 0x001fe20003f04070 */
[----:B-1----:R-:W-:-:S03]  /*0060*/  IMAD R5, R5, UR6, R0 ;  /* 0x0000000605057c24 */ /* 0x002fc6000f8e0200 */
[----:B------:R-:W-:Y:S02]  /*0070*/  ISETP.NE.OR P0, PT, RZ, UR6, P0 ;  /* 0x00000006ff007c0c */ /* 0x000fe40008705670 */
[----:B--2---:R-:W-:Y:S01]  /*0080*/  ISETP.GE.AND P1, PT, R5, UR4, PT ;  /* 0x0000000405007c0c */ /* 0x004fe2000bf26270 */
[----:B------:R-:W0:-:S12]  /*0090*/  LDCU.64 UR4, c[0x0][0x358] ;  /* 0x00006b00ff0477ac */ /* 0x000e180008000a00 */
[----:B------:R-:W1:Y:S01]  /*00a0*/  @!P1 LDC.64 R2, c[0x0][0x380] ;  /* 0x0000e000ff029b82 */ /* 0x000e620000000a00 */
[----:B------:R-:W-:Y:S01]  /*00b0*/  @!P1 MOV R4, 0x63 ;  /* 0x0000006300049802 */ /* 0x000fe20000000f00 */
[----:B-1----:R-:W-:-:S04]  /*00c0*/  @!P1 IMAD.WIDE R2, R5, 0x8, R2 ;  /* 0x0000000805029825 */ /* 0x002fc800078e0202 */
[----:B------:R-:W-:-:S05]  /*00d0*/  HFMA2 R5, -RZ, RZ, 0, 0 ;  /* 0x00000000ff057431 */ /* 0x000fca00000001ff */
[----:B0-----:R0:W-:Y:S01]  /*00e0*/  @!P1 STG.E.64 desc[UR4][R2.64+0x100], R4 ;  /* 0x0001000402009986 */ /* 0x0011e2000c101b04 */
[----:B------:R-:W-:Y:S05]  /*00f0*/  @P0 EXIT ;  /* 0x000000000000094d */ /* 0x000fea0003800000 */
[----:B0-----:R-:W0:Y:S02]  /*0100*/  LDC.64 R2, c[0x0][0x380] ;  /* 0x0000e000ff027b82 */ /* 0x001e240000000a00 */
[----:B0-----:R-:W-:-:S05]  /*0110*/  IMAD.WIDE.U32 R2, R0, 0x8, R2 ;  /* 0x0000000800027825 */ /* 0x001fca00078e0002 */
[----:B------:R-:W-:Y:S01]  /*0120*/  STG.E.64 desc[UR4][R2.64], RZ ;  /* 0x000000ff02007986 */ /* 0x000fe2000c101b04 */
[----:B------:R-:W-:Y:S05]  /*0130*/  EXIT ;  /* 0x000000000000794d */ /* 0x000fea0003800000 */
.L_x_1026:
        /* <DEDUP_REMOVED lines=12> */
.L_x_1379:


//--------------------- .text._ZN3cub18CUB_300001_SM_10006detail6reduce28DeviceReduceSingleTileKernelINS2_10policy_hubIiyN4cuda3__47maximumIiEEE10Policy1000EPiSB_iS8_iiNS5_3std3__410__identityEEEvT0_T1_T2_T3_T4_T6_ --------------------------
	.section	.text._ZN3cub18CUB_300001_SM_10006detail6reduce28DeviceReduceSingleTileKernelINS2_10policy_hubIiyN4cuda3__47maximumIiEEE10Policy1000EPiSB_iS8_iiNS5_3std3__410__identityEEEvT0_T1_T2_T3_T4_T6_,"ax",@progbits
	.align	128
        .global         _ZN3cub18CUB_300001_SM_10006detail6reduce28DeviceReduceSingleTileKernelINS2_10policy_hubIiyN4cuda3__47maximumIiEEE10Policy1000EPiSB_iS8_iiNS5_3std3__410__identityEEEvT0_T1_T2_T3_T4_T6_
        .type           _ZN3cub18CUB_300001_SM_10006detail6reduce28DeviceReduceSingleTileKernelINS2_10policy_hubIiyN4cuda3__47maximumIiEEE10Policy1000EPiSB_iS8_iiNS5_3std3__410__identityEEEvT0_T1_T2_T3_T4_T6_,@function
        .size           _ZN3cub18CUB_300001_SM_10006detail6reduce28DeviceReduceSingleTileKernelINS2_10policy_hubIiyN4cuda3__47maximumIiEEE10Policy1000EPiSB_iS8_iiNS5_3std3__410__identityEEEvT0_T1_T2_T3_T4_T6_,(.L_x_1380 - _ZN3cub18CUB_300001_SM_10006detail6reduce28DeviceReduceSingleTileKernelINS2_10policy_hubIiyN4cuda3__47maximumIiEEE10Policy1000EPiSB_iS8_iiNS5_3std3__410__identityEEEvT0_T1_T2_T3_T4_T6_)
        .other          _ZN3cub18CUB_300001_SM_10006detail6reduce28DeviceReduceSingleTileKernelINS2_10policy_hubIiyN4cuda3__47maximumIiEEE10Policy1000EPiSB_iS8_iiNS5_3std3__410__identityEEEvT0_T1_T2_T3_T4_T6_,@"STO_CUDA_ENTRY STV_DEFAULT"
_ZN3cub18CUB_300001_SM_10006detail6reduce28DeviceReduceSingleTileKernelINS2_10policy_hubIiyN4cuda3__47maximumIiEEE10Policy1000EPiSB_iS8_iiNS5_3std3__410__identityEEEvT0_T1_T2_T3_T4_T6_:
.text._ZN3cub18CUB_300001_SM_10006detail6reduce28DeviceReduceSingleTileKernelINS2_10policy_hubIiyN4cuda3__47maximumIiEEE10Policy1000EPiSB_iS8_iiNS5_3std3__410__identityEEEvT0_T1_T2_T3_T4_T6_:
[----:B------:R-:W-:Y:S01]  /*0000*/  LDC R1, c[0x0][0x37c] ;  /* 0x0000df00ff017b82 */ /* 0x000fe20000000800 */
[----:B------:R-:W0:Y:S01]  /*0010*/  LDCU UR4, c[0x0][0x390] ;  /* 0x00007200ff0477ac */ /* 0x000e220008000800 */
[----:B------:R-:W1:Y:S01]  /*0020*/  LDCU.64 UR6, c[0x0][0x358] ;  /* 0x00006b00ff0677ac */ /* 0x000e620008000a00 */
[----:B0-----:R-:W-:-:S05]  /*0030*/  IMAD.U32 R2, RZ, RZ, UR4 ;  /* 0x00000004ff027e24 */ /* 0x001fca000f8e00ff */
[----:B------:R-:W-:-:S13]  /*0040*/  ISETP.NE.AND P0, PT, R2, RZ, PT ;  /* 0x000000ff0200720c */ /* 0x000fda0003f05270 */
[----:B-1----:R-:W-:Y:S05]  /*0050*/  @P0 BRA `(.L_x_1027) ;  /* 0x00000000001c0947 */ /* 0x002fea0003800000 */
[----:B------:R-:W0:Y:S02]  /*0060*/  S2R R0, SR_TID.X ;  /* 0x0000000000007919 */ /* 0x000e240000002100 */
[----:B0-----:R-:W-:-:S13]  /*0070*/  ISETP.NE.AND P0, PT, R0, RZ, PT ;  /* 0x000000ff0000720c */ /* 0x001fda0003f05270 */
[----:B------:R-:W-:Y:S05]  /*0080*/  @P0 EXIT ;  /* 0x000000000000094d */ /* 0x000fea0003800000 */
[----:B------:R-:W0:Y:S08]  /*0090*/  LDC R5, c[0x0][0x398] ;  /* 0x0000e600ff057b82 */ /* 0x000e300000000800 */
[----:B------:R-:W0:Y:S02]  /*00a0*/  LDC.64 R2, c[0x0][0x388] ;  /* 0x0000e200ff027b82 */ /* 0x000e240000000a00 */
[----:B0-----:R-:W-:Y:S01]  /*00b0*/  STG.E desc[UR6][R2.64], R5 ;  /* 0x0000000502007986 */ /* 0x001fe2000c101906 */
[----:B------:R-:W-:Y:S05]  /*00c0*/  EXIT ;  /* 0x000000000000794d */ /* 0x000fea0003800000 */
.L_x_1027:
[----:B------:R-:W0:Y:S01]  /*00d0*/  LDCU UR4, c[0x0][0x380] ;  /* 0x00007000ff0477ac */ /* 0x000e220008000800 */
[----:B------:R-:W-:Y:S01]  /*00e0*/  BSSY.RECONVERGENT B0, `(.L_x_1028) ;  /* 0x000036c000007945 */ /* 0x000fe20003800200 */
[----:B0-----:R-:W-:-:S09]  /*00f0*/  ULOP3.LUT UP0, URZ, UR4, 0xf, URZ, 0xc0, !UPT ;  /* 0x0000000f04ff7892 */ /* 0x001fd2000f80c0ff */
[----:B------:R-:W-:Y:S05]  /*0100*/  BRA.U UP0, `(.L_x_1029) ;  /* 0x0000001900a47547 */ /* 0x000fea000b800000 */
[----:B------:R-:W-:-:S13]  /*0110*/  ISETP.GT.AND P0, PT, R2, 0xfff, PT ;  /* 0x00000fff0200780c */ /* 0x000fda0003f04270 */
[----:B------:R-:W-:Y:S05]  /*0120*/  @P0 BRA `(.L_x_1030) ;  /* 0x0000000c00640947 */ /* 0x000fea0003800000 */
[----:B------:R-:W0:Y:S01]  /*0130*/  S2R R3, SR_TID.X ;  /* 0x0000000000037919 */ /* 0x000e220000002100 */
[----:B------:R-:W-:Y:S01]  /*0140*/  BSSY.RECONVERGENT B1, `(.L_x_1031) ;  /* 0x0000009000017945 */ /* 0x000fe20003800200 */
[----:B------:R-:W-:Y:S01]  /*0150*/  IMAD.MOV.U32 R0, RZ, RZ, RZ ;  /* 0x000000ffff007224 */ /* 0x000fe200078e00ff */
[----:B0-----:R-:W-:Y:S01]  /*0160*/  ISETP.GE.AND P0, PT, R3, R2, PT ;  /* 0x000000020300720c */ /* 0x001fe20003f06270 */
[----:B------:R-:W-:-:S12]  /*0170*/  IMAD.MOV.U32 R11, RZ, RZ, R3 ;  /* 0x000000ffff0b7224 */ /* 0x000fd800078e0003 */
[----:B------:R-:W-:Y:S05]  /*0180*/  @P0 BRA `(.L_x_1032) ;  /* 0x0000000000100947 */ /* 0x000fea0003800000 */
[----:B------:R-:W0:Y:S02]  /*0190*/  LDC.64 R4, c[0x0][0x380] ;  /* 0x0000e000ff047b82 */ /* 0x000e240000000a00 */
[----:B0-----:R-:W-:-:S05]  /*01a0*/  IMAD.WIDE.U32 R4, R3, 0x4, R4 ;  /* 0x0000000403047825 */ /* 0x001fca00078e0004 */
[----:B------:R0:W5:Y:S01]  /*01b0*/  LDG.E.CONSTANT R0, desc[UR6][R4.64] ;  /* 0x0000000604007981 */ /* 0x000162000c1e9900 */
[----:B------:R-:W-:-:S07]  /*01c0*/  VIADD R11, R3, 0x100 ;  /* 0x00000100030b7836 */ /* 0x000fce0000000000 */
.L_x_1032:
[----:B------:R-:W-:Y:S05]  /*01d0*/  BSYNC.RECONVERGENT B1 ;  /* 0x0000000000017941 */ /* 0x000fea0003800200 */
.L_x_1031:
[----:B------:R-:W-:Y:S01]  /*01e0*/  ISETP.GE.AND P0, PT, R11, R2, PT ;  /* 0x000000020b00720c */ /* 0x000fe20003f06270 */
[----:B------:R-:W-:-:S12]  /*01f0*/  BSSY.RECONVERGENT B1, `(.L_x_1033) ;  /* 0x0000066000017945 */ /* 0x000fd80003800200 */
[----:B------:R-:W-:Y:S05]  /*0200*/  @P0 BRA `(.L_x_1034) ;  /* 0x0000000400900947 */ /* 0x000fea0003800000 */
[----:B0-----:R-:W-:Y:S01]  /*0210*/  LOP3.LUT R5, RZ, R11, RZ, 0x33, !PT ;  /* 0x0000000bff057212 */ /* 0x001fe200078e33ff */
[----:B------:R-:W-:Y:S04]  /*0220*/  BSSY.RECONVERGENT B2, `(.L_x_1035) ;  /* 0x0000015000027945 */ /* 0x000fe80003800200 */
[----:B------:R-:W-:-:S05]  /*0230*/  IMAD.IADD R6, R5, 0x1, R2 ;  /* 0x0000000105067824 */ /* 0x000fca00078e0202 */
[C---:B------:R-:W-:Y:S02]  /*0240*/  LOP3.LUT R4, R6.reuse, 0x300, RZ, 0xc0, !PT ;  /* 0x0000030006047812 */ /* 0x040fe400078ec0ff */
[----:B------:R-:W-:Y:S02]  /*0250*/  ISETP.GE.U32.AND P1, PT, R6, 0x300, PT ;  /* 0x000003000600780c */ /* 0x000fe40003f26070 */
[----:B------:R-:W-:-:S13]  /*0260*/  ISETP.NE.AND P0, PT, R4, 0x300, PT ;  /* 0x000003000400780c */ /* 0x000fda0003f05270 */
[----:B------:R-:W-:Y:S05]  /*0270*/  @!P0 BRA `(.L_x_1036) ;  /* 0x00000000003c8947 */ /* 0x000fea0003800000 */
[----:B------:R-:W0:Y:S01]  /*0280*/  LDC.64 R4, c[0x0][0x380] ;  /* 0x0000e000ff047b82 */ /* 0x000e220000000a00 */
[----:B------:R-:W-:-:S04]  /*0290*/  LEA.HI R6, R6, 0x1, RZ, 0x18 ;  /* 0x0000000106067811 */ /* 0x000fc800078fc0ff */
[----:B------:R-:W-:-:S05]  /*02a0*/  LOP3.LUT R6, R6, 0x3, RZ, 0xc0, !PT ;  /* 0x0000000306067812 */ /* 0x000fca00078ec0ff */
[----:B------:R-:W-:Y:S02]  /*02b0*/  IMAD.MOV R6, RZ, RZ, -R6 ;  /* 0x000000ffff067224 */ /* 0x000fe400078e0a06 */
[----:B0-----:R-:W-:-:S04]  /*02c0*/  IMAD.WIDE.U32 R4, R11, 0x4, R4 ;  /* 0x000000040b047825 */ /* 0x001fc800078e0004 */
[----:B------:R-:W-:-:S07]  /*02d0*/  IMAD.MOV.U32 R7, RZ, RZ, R5 ;  /* 0x000000ffff077224 */ /* 0x000fce00078e0005 */
.L_x_1037:
[----:B------:R-:W-:-:S06]  /*02e0*/  IMAD.MOV.U32 R5, RZ, RZ, R7 ;  /* 0x000000ffff057224 */ /* 0x000fcc00078e0007 */
[----:B------:R0:W2:Y:S01]  /*02f0*/  LDG.E.CONSTANT R5, desc[UR6][R4.64] ;  /* 0x0000000604057981 */ /* 0x0000a2000c1e9900 */
[----:B------:R-:W-:Y:S02]  /*0300*/  VIADD R6, R6, 0x1 ;  /* 0x0000000106067836 */ /* 0x000fe40000000000 */
[----:B------:R-:W-:-:S03]  /*0310*/  VIADD R11, R11, 0x100 ;  /* 0x000001000b0b7836 */ /* 0x000fc60000000000 */
[----:B------:R-:W-:Y:S02]  /*0320*/  ISETP.NE.AND P0, PT, R6, RZ, PT ;  /* 0x000000ff0600720c */ /* 0x000fe40003f05270 */
[----:B0-----:R-:W-:-:S05]  /*0330*/  IADD3 R4, P2, PT, R4, 0x400, RZ ;  /* 0x0000040004047810 */ /* 0x001fca0007f5e0ff */
[----:B------:R-:W-:Y:S01]  /*0340*/  IMAD.X R7, RZ, RZ, R7, P2 ;  /* 0x000000ffff077224 */ /* 0x000fe200010e0607 */
[----:B--2--5:R-:W-:-:S05]  /*0350*/  VIMNMX R0, PT, PT, R5, R0, !PT ;  /* 0x0000000005007248 */ /* 0x024fca0007fe0100 */
[----:B------:R-:W-:Y:S05]  /*0360*/  @P0 BRA `(.L_x_1037) ;  /* 0xfffffffc00dc0947 */ /* 0x000fea000383ffff */
.L_x_1036:
[----:B------:R-:W-:Y:S05]  /*0370*/  BSYNC.RECONVERGENT B2 ;  /* 0x0000000000027941 */ /* 0x000fea0003800200 */
.L_x_1035:
[----:B------:R-:W-:Y:S05]  /*0380*/  @!P1 BRA `(.L_x_1034) ;  /* 0x0000000400309947 */ /* 0x000fea0003800000 */
[----:B------:R-:W-:Y:S01]  /*0390*/  IMAD.IADD R4, R2, 0x1, -R11 ;  /* 0x0000000102047824 */ /* 0x000fe200078e0a0b */
[----:B------:R-:W-:Y:S01]  /*03a0*/  BSSY.RECONVERGENT B2, `(.L_x_1038) ;  /* 0x0000029000027945 */ /* 0x000fe20003800200 */
[----:B------:R-:W-:-:S03]  /*03b0*/  PLOP3.LUT P0, PT, PT, PT, PT, 0x80, 0x8 ;  /* 0x000000000008781c */ /* 0x000fc60003f0f070 */
[----:B------:R-:W-:-:S13]  /*03c0*/  ISETP.GT.AND P1, PT, R4, 0xc00, PT ;  /* 0x00000c000400780c */ /* 0x000fda0003f24270 */
[----:B------:R-:W-:Y:S05]  /*03d0*/  @!P1 BRA `(.L_x_1039) ;  /* 0x0000000000949947 */ /* 0x000fea0003800000 */
[----:B------:R-:W-:Y:S01]  /*03e0*/  PLOP3.LUT P0, PT, PT, PT, PT, 0x8, 0x80 ;  /* 0x000000000080781c */ /* 0x000fe20003f0e170 */
[----:B------:R-:W-:-:S12]  /*03f0*/  VIADD R10, R2, 0xfffff400 ;  /* 0xfffff400020a7836 */ /* 0x000fd80000000000 */
.L_x_1040:
[----:B------:R-:W0:Y:S01]  /*0400*/  LDC.64 R6, c[0x0][0x380] ;  /* 0x0000e000ff067b82 */ /* 0x000e220000000a00 */
[C---:B------:R-:W-:Y:S02]  /*0410*/  VIADD R9, R11.reuse, 0x400 ;  /* 0x000004000b097836 */ /* 0x040fe40000000000 */
[C---:B------:R-:W-:Y:S02]  /*0420*/  VIADD R5, R11.reuse, 0x800 ;  /* 0x000008000b057836 */ /* 0x040fe40000000000 */
[----:B0-----:R-:W-:-:S05]  /*0430*/  IMAD.WIDE R22, R11, 0x4, R6 ;  /* 0x000000040b167825 */ /* 0x001fca00078e0206 */
[----:B------:R-:W2:Y:S01]  /*0440*/  LDG.E.CONSTANT R12, desc[UR6][R22.64] ;  /* 0x00000006160c7981 */ /* 0x000ea2000c1e9900 */
[----:B------:R-:W-:-:S03]  /*0450*/  IMAD.WIDE R8, R9, 0x4, R6 ;  /* 0x0000000409087825 */ /* 0x000fc600078e0206 */
[----:B------:R-:W2:Y:S04]  /*0460*/  LDG.E.CONSTANT R13, desc[UR6][R22.64+0x400] ;  /* 0x00040006160d7981 */ /* 0x000ea8000c1e9900 */
[----:B------:R-:W3:Y:S04]  /*0470*/  LDG.E.CONSTANT R14, desc[UR6][R22.64+0x800] ;  /* 0x00080006160e7981 */ /* 0x000ee8000c1e9900 */
[----:B------:R-:W3:Y:S01]  /*0480*/  LDG.E.CONSTANT R21, desc[UR6][R22.64+0xc00] ;  /* 0x000c000616157981 */ /* 0x000ee2000c1e9900 */
[----:B------:R-:W-:-:S03]  /*0490*/  IMAD.WIDE R4, R5, 0x4, R6 ;  /* 0x0000000405047825 */ /* 0x000fc600078e0206 */
[----:B------:R-:W4:Y:S04]  /*04a0*/  LDG.E.CONSTANT R17, desc[UR6][R8.64] ;  /* 0x0000000608117981 */ /* 0x000f28000c1e9900 */
[----:B------:R-:W4:Y:S01]  /*04b0*/  LDG.E.CONSTANT R16, desc[UR6][R8.64+0x400] ;  /* 0x0004000608107981 */ /* 0x000f22000c1e9900 */
[----:B------:R-:W-:-:S03]  /*04c0*/  VIADD R25, R11, 0xc00 ;  /* 0x00000c000b197836 */ /* 0x000fc60000000000 */
[----:B------:R-:W4:Y:S04]  /*04d0*/  LDG.E.CONSTANT R15, desc[UR6][R8.64+0x800] ;  /* 0x00080006080f7981 */ /* 0x000f28000c1e9900 */
[----:B------:R-:W4:Y:S01]  /*04e0*/  LDG.E.CONSTANT R20, desc[UR6][R8.64+0xc00] ;  /* 0x000c000608147981 */ /* 0x000f22000c1e9900 */
[----:B------:R-:W-:-:S03]  /*04f0*/  IMAD.WIDE R6, R25, 0x4, R6 ;  /* 0x0000000419067825 */ /* 0x000fc600078e0206 */
[----:B------:R-:W4:Y:S04]  /*0500*/  LDG.E.CONSTANT R19, desc[UR6][R4.64] ;  /* 0x0000000604137981 */ /* 0x000f28000c1e9900 */
[----:B------:R-:W4:Y:S04]  /*0510*/  LDG.E.CONSTANT R18, desc[UR6][R4.64+0x400] ;  /* 0x0004000604127981 */ /* 0x000f28000c1e9900 */
[----:B------:R-:W4:Y:S04]  /*0520*/  LDG.E.CONSTANT R23, desc[UR6][R4.64+0x800] ;  /* 0x0008000604177981 */ /* 0x000f28000c1e9900 */
[----:B------:R-:W4:Y:S04]  /*0530*/  LDG.E.CONSTANT R24, desc[UR6][R4.64+0xc00] ;  /* 0x000c000604187981 */ /* 0x000f28000c1e9900 */
[----:B------:R-:W4:Y:S04]  /*0540*/  LDG.E.CONSTANT R25, desc[UR6][R6.64] ;  /* 0x0000000606197981 */ /* 0x000f28000c1e9900 */
[----:B------:R-:W4:Y:S04]  /*0550*/  LDG.E.CONSTANT R26, desc[UR6][R6.64+0x400] ;  /* 0x00040006061a7981 */ /* 0x000f28000c1e9900 */
[----:B------:R-:W4:Y:S04]  /*0560*/  LDG.E.CONSTANT R22, desc[UR6][R6.64+0x800] ;  /* 0x0008000606167981 */ /* 0x000f28000c1e9900 */
[----:B------:R-:W4:Y:S01]  /*0570*/  LDG.E.CONSTANT R27, desc[UR6][R6.64+0xc00] ;  /* 0x000c0006061b7981 */ /* 0x000f22000c1e9900 */
[----:B------:R-:W-:-:S05]  /*0580*/  VIADD R11, R11, 0x1000 ;  /* 0x000010000b0b7836 */ /* 0x000fca0000000000 */
[----:B------:R-:W-:Y:S02]  /*0590*/  ISETP.GE.AND P1, PT, R11, R10, PT ;  /* 0x0000000a0b00720c */ /* 0x000fe40003f26270 */
[----:B--2--5:R-:W-:-:S04]  /*05a0*/  VIMNMX3 R12, R0, R12, R13, !PT ;  /* 0x0000000c000c720f */ /* 0x024fc8000780010d */
[----:B---3--:R-:W-:-:S04]  /*05b0*/  VIMNMX3 R12, R12, R14, R21, !PT ;  /* 0x0000000e0c0c720f */ /* 0x008fc80007800115 */
[----:B----4-:R-:W-:-:S04]  /*05c0*/  VIMNMX3 R12, R12, R17, R16, !PT ;  /* 0x000000110c0c720f */ /* 0x010fc80007800110 */
[----:B------:R-:W-:-:S04]  /*05d0*/  VIMNMX3 R12, R12, R15, R20, !PT ;  /* 0x0000000f0c0c720f */ /* 0x000fc80007800114 */
[----:B------:R-:W-:-:S04]  /*05e0*/  VIMNMX3 R12, R12, R19, R18, !PT ;  /* 0x000000130c0c720f */ /* 0x000fc80007800112 */
[----:B------:R-:W-:-:S04]  /*05f0*/  VIMNMX3 R12, R12, R23, R24, !PT ;  /* 0x000000170c0c720f */ /* 0x000fc80007800118 */
[----:B------:R-:W-:-:S04]  /*0600*/  VIMNMX3 R25, R12, R25, R26, !PT ;  /* 0x000000190c19720f */ /* 0x000fc8000780011a */
[----:B------:R-:W-:Y:S01]  /*0610*/  VIMNMX3 R0, R25, R22, R27, !PT ;  /* 0x000000161900720f */ /* 0x000fe2000780011b */
[----:B------:R-:W-:Y:S06]  /*0620*/  @!P1 BRA `(.L_x_1040) ;  /* 0xfffffffc00749947 */ /* 0x000fec000383ffff */
.L_x_1039:
[----:B------:R-:W-:Y:S05]  /*0630*/  BSYNC.RECONVERGENT B2 ;  /* 0x0000000000027941 */ /* 0x000fea0003800200 */
.L_x_1038:
[----:B------:R-:W-:Y:S01]  /*0640*/  IMAD.IADD R4, R2, 0x1, -R11 ;  /* 0x0000000102047824 */ /* 0x000fe200078e0a0b */
[----:B------:R-:W-:Y:S04]  /*0650*/  BSSY.RECONVERGENT B2, `(.L_x_1041) ;  /* 0x0000015000027945 */ /* 0x000fe80003800200 */
[----:B------:R-:W-:-:S13]  /*0660*/  ISETP.GT.AND P1, PT, R4, 0x400, PT ;  /* 0x000004000400780c */ /* 0x000fda0003f24270 */
[----:B------:R-:W-:Y:S05]  /*0670*/  @!P1 BRA `(.L_x_1042) ;  /* 0x0000000000489947 */ /* 0x000fea0003800000 */
[----:B------:R-:W0:Y:S01]  /*0680*/  LDC.64 R6, c[0x0][0x380] ;  /* 0x0000e000ff067b82 */ /* 0x000e220000000a00 */
[C---:B------:R-:W-:Y:S02]  /*0690*/  VIADD R13, R11.reuse, 0x400 ;  /* 0x000004000b0d7836 */ /* 0x040fe40000000000 */
[----:B0-----:R-:W-:-:S05]  /*06a0*/  IMAD.WIDE R4, R11, 0x4, R6 ;  /* 0x000000040b047825 */ /* 0x001fca00078e0206 */
[----:B------:R-:W2:Y:S01]  /*06b0*/  LDG.E.CONSTANT R9, desc[UR6][R4.64] ;  /* 0x0000000604097981 */ /* 0x000ea2000c1e9900 */
[----:B------:R-:W-:-:S03]  /*06c0*/  IMAD.WIDE R6, R13, 0x4, R6 ;  /* 0x000000040d067825 */ /* 0x000fc600078e0206 */
[----:B------:R-:W2:Y:S04]  /*06d0*/  LDG.E.CONSTANT R8, desc[UR6][R4.64+0x400] ;  /* 0x0004000604087981 */ /* 0x000ea8000c1e9900 */
[----:B------:R-:W3:Y:S04]  /*06e0*/  LDG.E.CONSTANT R13, desc[UR6][R4.64+0x800] ;  /* 0x00080006040d7981 */ /* 0x000ee8000c1e9900 */
[----:B------:R-:W3:Y:S04]  /*06f0*/  LDG.E.CONSTANT R10, desc[UR6][R4.64+0xc00] ;  /* 0x000c0006040a7981 */ /* 0x000ee8000c1e9900 */
[----:B------:R-:W4:Y:S04]  /*0700*/  LDG.E.CONSTANT R15, desc[UR6][R6.64] ;  /* 0x00000006060f7981 */ /* 0x000f28000c1e9900 */
[----:B------:R-:W4:Y:S04]  /*0710*/  LDG.E.CONSTANT R12, desc[UR6][R6.64+0x400] ;  /* 0x00040006060c7981 */ /* 0x000f28000c1e9900 */
[----:B------:R-:W4:Y:S04]  /*0720*/  LDG.E.CONSTANT R17, desc[UR6][R6.64+0x800] ;  /* 0x0008000606117981 */ /* 0x000f28000c1e9900 */
[----:B------:R-:W4:Y:S01]  /*0730*/  LDG.E.CONSTANT R14, desc[UR6][R6.64+0xc00] ;  /* 0x000c0006060e7981 */ /* 0x000f22000c1e9900 */
[----:B------:R-:W-:Y:S01]  /*0740*/  PLOP3.LUT P0, PT, PT, PT, PT, 0x8, 0x80 ;  /* 0x000000000080781c */ /* 0x000fe20003f0e170 */
[----:B------:R-:W-:Y:S01]  /*0750*/  VIADD R11, R11, 0x800 ;  /* 0x000008000b0b7836 */ /* 0x000fe20000000000 */
[----:B--2--5:R-:W-:-:S04]  /*0760*/  VIMNMX3 R8, R0, R9, R8, !PT ;  /* 0x000000090008720f */ /* 0x024fc80007800108 */
[----:B---3--:R-:W-:-:S04]  /*0770*/  VIMNMX3 R8, R8, R13, R10, !PT ;  /* 0x0000000d0808720f */ /* 0x008fc8000780010a */
[----:B----4-:R-:W-:-:S04]  /*0780*/  VIMNMX3 R8, R8, R15, R12, !PT ;  /* 0x0000000f0808720f */ /* 0x010fc8000780010c */
[----:B------:R-:W-:-:S07]  /*0790*/  VIMNMX3 R0, R8, R17, R14, !PT ;  /* 0x000000110800720f */ /* 0x000fce000780010e */
.L_x_1042:
[----:B------:R-:W-:Y:S05]  /*07a0*/  BSYNC.RECONVERGENT B2 ;  /* 0x0000000000027941 */ /* 0x000fea0003800200 */
.L_x_1041:
[----:B------:R-:W-:-:S13]  /*07b0*/  ISETP.LT.OR P0, PT, R11, R2, P0 ;  /* 0x000000020b00720c */ /* 0x000fda0000701670 */
[----:B------:R-:W-:Y:S05]  /*07c0*/  @!P0 BRA `(.L_x_1034) ;  /* 0x0000000000208947 */ /* 0x000fea0003800000 */
[----:B------:R-:W0:Y:S02]  /*07d0*/  LDC.64 R4, c[0x0][0x380] ;  /* 0x0000e000ff047b82 */ /* 0x000e240000000a00 */
[----:B0-----:R-:W-:-:S05]  /*07e0*/  IMAD.WIDE R4, R11, 0x4, R4 ;  /* 0x000000040b047825 */ /* 0x001fca00078e0204 */
[----:B------:R-:W2:Y:S04]  /*07f0*/  LDG.E.CONSTANT R7, desc[UR6][R4.64] ;  /* 0x0000000604077981 */ /* 0x000ea8000c1e9900 */
[----:B------:R-:W2:Y:S04]  /*0800*/  LDG.E.CONSTANT R6, desc[UR6][R4.64+0x400] ;  /* 0x0004000604067981 */ /* 0x000ea8000c1e9900 */
[----:B------:R-:W3:Y:S04]  /*0810*/  LDG.E.CONSTANT R9, desc[UR6][R4.64+0x800] ;  /* 0x0008000604097981 */ /* 0x000ee8000c1e9900 */
[----:B------:R-:W3:Y:S01]  /*0820*/  LDG.E.CONSTANT R8, desc[UR6][R4.64+0xc00] ;  /* 0x000c000604087981 */ /* 0x000ee2000c1e9900 */
[----:B--2--5:R-:W-:-:S04]  /*0830*/  VIMNMX3 R0, R0, R7, R6, !PT ;  /* 0x000000070000720f */ /* 0x024fc80007800106 */
[----:B---3--:R-:W-:-:S07]  /*0840*/  VIMNMX3 R0, R0, R9, R8, !PT ;  /* 0x000000090000720f */ /* 0x008fce0007800108 */
.L_x_1034:
[----:B------:R-:W-:Y:S05]  /*0850*/  BSYNC.RECONVERGENT B1 ;  /* 0x0000000000017941 */ /* 0x000fea0003800200 */
.L_x_1033:
[----:B------:R-:W-:Y:S01]  /*0860*/  ISETP.GE.AND P0, PT, R2, 0x100, PT ;  /* 0x000001000200780c */ /* 0x000fe20003f06270 */
[----:B-----5:R-:W-:-:S12]  /*0870*/  IMAD.MOV.U32 R9, RZ, RZ, R0 ;  /* 0x000000ffff097224 */ /* 0x020fd800078e0000 */
[----:B------:R-:W-:Y:S05]  /*0880*/  @!P0 BRA `(.L_x_1043) ;  /* 0x0000000000a08947 */ /* 0x000fea0003800000 */
[----:B------:R-:W1:Y:S01]  /*0890*/  S2R R6, SR_LANEID ;  /* 0x0000000000067919 */ /* 0x000e620000000000 */
[----:B------:R-:W2:Y:S02]  /*08a0*/  SHFL.DOWN PT, R0, R9, 0x1, 0x1f ;  /* 0x08201f0009007f89 */ /* 0x000ea400000e0000 */
[----:B--2---:R-:W-:Y:S02]  /*08b0*/  VIMNMX R0, PT, PT, R0, R9, !PT ;  /* 0x0000000900007248 */ /* 0x004fe40007fe0100 */
[C---:B-1----:R-:W-:Y:S02]  /*08c0*/  ISETP.GT.AND P0, PT, R6.reuse, 0x1e, PT ;  /* 0x0000001e0600780c */ /* 0x042fe40003f04270 */
[C---:B------:R-:W-:Y:S02]  /*08d0*/  ISETP.NE.AND P1, PT, R6.reuse, RZ, PT ;  /* 0x000000ff0600720c */ /* 0x040fe40003f25270 */
[----:B------:R-:W-:Y:S02]  /*08e0*/  SEL R0, R9, R0, P0 ;  /* 0x0000000009007207 */ /* 0x000fe40000000000 */
[----:B------:R-:W-:-:S03]  /*08f0*/  ISETP.GT.AND P0, PT, R6, 0x1d, PT ;  /* 0x0000001d0600780c */ /* 0x000fc60003f04270 */
[----:B0-----:R-:W0:Y:S06]  /*0900*/  SHFL.DOWN PT, R5, R0, 0x2, 0x1f ;  /* 0x08401f0000057f89 */ /* 0x001e2c00000e0000 */
[----:B------:R-:W1:Y:S01]  /*0910*/  @!P1 S2R R7, SR_CgaCtaId ;  /* 0x0000000000079919 */ /* 0x000e620000008800 */
[----:B------:R-:W-:Y:S02]  /*0920*/  @!P1 MOV R4, 0x400 ;  /* 0x0000040000049802 */ /* 0x000fe40000000f00 */
[----:B------:R-:W-:-:S04]  /*0930*/  @!P1 SHF.R.U32.HI R2, RZ, 0x3, R3 ;  /* 0x00000003ff029819 */ /* 0x000fc80000011603 */
[----:B------:R-:W-:Y:S02]  /*0940*/  @!P1 LOP3.LUT R2, R2, 0x7c, RZ, 0xc0, !PT ;  /* 0x0000007c02029812 */ /* 0x000fe400078ec0ff */
[----:B0-----:R-:W-:Y:S02]  /*0950*/  @!P0 VIMNMX R0, PT, PT, R0, R5, !PT ;  /* 0x0000000500008248 */ /* 0x001fe40007fe0100 */
[----:B------:R-:W-:-:S03]  /*0960*/  ISETP.GT.AND P0, PT, R6, 0x1b, PT ;  /* 0x0000001b0600780c */ /* 0x000fc60003f04270 */
[----:B------:R-:W0:Y:S01]  /*0970*/  SHFL.DOWN PT, R5, R0, 0x4, 0x1f ;  /* 0x08801f0000057f89 */ /* 0x000e2200000e0000 */
[----:B-1----:R-:W-:-:S05]  /*0980*/  @!P1 LEA R7, R7, R4, 0x18 ;  /* 0x0000000407079211 */ /* 0x002fca00078ec0ff */
[----:B------:R-:W-:-:S04]  /*0990*/  @!P1 IMAD.IADD R2, R2, 0x1, R7 ;  /* 0x0000000102029824 */ /* 0x000fc800078e0207 */
[----:B0-----:R-:W-:Y:S02]  /*09a0*/  @!P0 VIMNMX R0, PT, PT, R0, R5, !PT ;  /* 0x0000000500008248 */ /* 0x001fe40007fe0100 */
[----:B------:R-:W-:-:S03]  /*09b0*/  ISETP.GT.AND P0, PT, R6, 0x17, PT ;  /* 0x000000170600780c */ /* 0x000fc60003f04270 */
[----:B------:R-:W0:Y:S10]  /*09c0*/  SHFL.DOWN PT, R5, R0, 0x8, 0x1f ;  /* 0x09001f0000057f89 */ /* 0x000e3400000e0000 */
[----:B0-----:R-:W-:-:S02]  /*09d0*/  @!P0 VIMNMX R0, PT, PT, R0, R5, !PT ;  /* 0x0000000500008248 */ /* 0x001fc40007fe0100 */
[----:B------:R-:W-:-:S03]  /*09e0*/  ISETP.NE.AND P0, PT, R3, RZ, PT ;  /* 0x000000ff0300720c */ /* 0x000fc60003f05270 */
[----:B------:R-:W0:Y:S02]  /*09f0*/  SHFL.DOWN PT, R5, R0, 0x10, 0x1f ;  /* 0x0a001f0000057f89 */ /* 0x000e2400000e0000 */
[----:B0-----:R-:W-:-:S05]  /*0a00*/  VIMNMX R7, PT, PT, R0, R5, !PT ;  /* 0x0000000500077248 */ /* 0x001fca0007fe0100 */
[----:B------:R0:W-:Y:S01]  /*0a10*/  @!P1 STS [R2+0x8], R7 ;  /* 0x0000080702009388 */ /* 0x0001e20000000800 */
[----:B------:R-:W-:Y:S01]  /*0a20*/  BAR.SYNC.DEFER_BLOCKING 0x0 ;  /* 0x0000000000007b1d */ /* 0x000fe20000010000 */
[----:B------:R-:W-:-:S04]  /*0a30*/  ISETP.GT.AND P1, PT, R6, 0xf, PT ;  /* 0x0000000f0600780c */ /* 0x000fc80003f24270 */
[----:B------:R-:W-:Y:S01]  /*0a40*/  SEL R5, R0, R7, P1 ;  /* 0x0000000700057207 */ /* 0x000fe20000800000 */
[----:B------:R-:W-:Y:S08]  /*0a50*/  @P0 BRA `(.L_x_1044) ;  /* 0x0000002c00500947 */ /* 0x000ff00003800000 */
[----:B------:R-:W1:Y:S01]  /*0a60*/  S2UR UR5, SR_CgaCtaId ;  /* 0x00000000000579c3 */ /* 0x000e620000008800 */
[----:B------:R-:W-:Y:S02]  /*0a70*/  UMOV UR4, 0x400 ;  /* 0x0000040000047882 */ /* 0x000fe40000000000 */
[----:B-1----:R-:W-:-:S09]  /*0a80*/  ULEA UR4, UR5, UR4, 0x18 ;  /* 0x0000000405047291 */ /* 0x002fd2000f8ec0ff */
[----:B------:R-:W-:Y:S04]  /*0a90*/  LDS R0, [UR4+0xc] ;  /* 0x00000c04ff007984 */ /* 0x000fe80008000800 */
[----:B------:R-:W1:Y:S04]  /*0aa0*/  LDS.128 R8, [UR4+0x10] ;  /* 0x00001004ff087984 */ /* 0x000e680008000c00 */
[----:B0-----:R-:W0:Y:S01]  /*0ab0*/  LDS.64 R2, [UR4+0x20] ;  /* 0x00002004ff027984 */ /* 0x001e220008000a00 */
[----:B-1----:R-:W-:-:S04]  /*0ac0*/  VIMNMX3 R0, R5, R0, R8, !PT ;  /* 0x000000000500720f */ /* 0x002fc80007800108 */
[----:B------:R-:W-:-:S04]  /*0ad0*/  VIMNMX3 R0, R0, R9, R10, !PT ;  /* 0x000000090000720f */ /* 0x000fc8000780010a */
[----:B0-----:R-:W-:-:S04]  /*0ae0*/  VIMNMX3 R0, R0, R11, R2, !PT ;  /* 0x0000000b0000720f */ /* 0x001fc80007800102 */
[----:B------:R-:W-:Y:S01]  /*0af0*/  VIMNMX R5, PT, PT, R0, R3, !PT ;  /* 0x0000000300057248 */ /* 0x000fe20007fe0100 */
[----:B------:R-:W-:Y:S06]  /*0b00*/  BRA `(.L_x_1044) ;  /* 0x0000002c00247947 */ /* 0x000fec0003800000 */
.L_x_1043:
[----:B------:R-:W1:Y:S01]  /*0b10*/  S2R R6, SR_LANEID ;  /* 0x0000000000067919 */ /* 0x000e620000000000 */
[----:B------:R-:W-:-:S04]  /*0b20*/  LOP3.LUT R0, R3, 0x3e0, RZ, 0xc0, !PT ;  /* 0x000003e003007812 */ /* 0x000fc800078ec0ff */
[----:B------:R-:W-:Y:S01]  /*0b30*/  LOP3.LUT R7, RZ, R0, RZ, 0x33, !PT ;  /* 0x00000000ff077212 */ /* 0x000fe200078e33ff */
[----:B0-----:R-:W-:-:S04]  /*0b40*/  VIADD R5, R0, 0x20 ;  /* 0x0000002000057836 */ /* 0x001fc80000000000 */
[----:B------:R-:W-:Y:S01]  /*0b50*/  IMAD.IADD R7, R7, 0x1, R2 ;  /* 0x0000000107077824 */ /* 0x000fe200078e0202 */
[----:B------:R-:W-:-:S04]  /*0b60*/  ISETP.GT.AND P0, PT, R5, R2, PT ;  /* 0x000000020500720c */ /* 0x000fc80003f04270 */
[----:B------:R-:W-:-:S05]  /*0b70*/  SEL R7, R7, 0x1f, P0 ;  /* 0x0000001f07077807 */ /* 0x000fca0000000000 */
[----:B------:R-:W0:Y:S01]  /*0b80*/  SHFL.DOWN PT, R0, R9, 0x1, R7 ;  /* 0x0820000009007989 */ /* 0x000e2200000e0007 */
[C---:B-1----:R-:W-:Y:S01]  /*0b90*/  ISETP.GE.AND P0, PT, R6.reuse, R7, PT ;  /* 0x000000070600720c */ /* 0x042fe20003f06270 */
[C---:B------:R-:W-:Y:S01]  /*0ba0*/  VIADD R4, R6.reuse, 0x2 ;  /* 0x0000000206047836 */ /* 0x040fe20000000000 */
[----:B------:R-:W-:-:S11]  /*0bb0*/  ISETP.NE.AND P1, PT, R6, RZ, PT ;  /* 0x000000ff0600720c */ /* 0x000fd60003f25270 */
[----:B0-----:R-:W-:Y:S02]  /*0bc0*/  @!P0 VIMNMX R9, PT, PT, R0, R9, !PT ;  /* 0x0000000900098248 */ /* 0x001fe40007fe0100 */
[----:B------:R-:W-:Y:S01]  /*0bd0*/  ISETP.GT.AND P0, PT, R4, R7, PT ;  /* 0x000000070400720c */ /* 0x000fe20003f04270 */
[----:B------:R-:W-:Y:S01]  /*0be0*/  VIADD R4, R6, 0x4 ;  /* 0x0000000406047836 */ /* 0x000fe20000000000 */
[----:B------:R-:W0:Y:S01]  /*0bf0*/  @!P1 S2R R8, SR_CgaCtaId ;  /* 0x0000000000089919 */ /* 0x000e220000008800 */
[----:B------:R-:W-:Y:S01]  /*0c00*/  @!P1 MOV R5, 0x400 ;  /* 0x0000040000059802 */ /* 0x000fe20000000f00 */
[----:B------:R-:W1:Y:S09]  /*0c10*/  SHFL.DOWN PT, R0, R9, 0x2, R7 ;  /* 0x0840000009007989 */ /* 0x000e7200000e0007 */
[----:B-1----:R-:W-:-:S02]  /*0c20*/  @!P0 VIMNMX R9, PT, PT, R9, R0, !PT ;  /* 0x0000000009098248 */ /* 0x002fc40007fe0100 */
[----:B------:R-:W-:Y:S01]  /*0c30*/  ISETP.GT.AND P0, PT, R4, R7, PT ;  /* 0x000000070400720c */ /* 0x000fe20003f04270 */
[----:B------:R-:W-:Y:S01]  /*0c40*/  VIADD R4, R6, 0x8 ;  /* 0x0000000806047836 */ /* 0x000fe20000000000 */
[----:B0-----:R-:W-:Y:S01]  /*0c50*/  @!P1 LEA R5, R8, R5, 0x18 ;  /* 0x0000000508059211 */ /* 0x001fe200078ec0ff */
[----:B------:R-:W0:Y:S10]  /*0c60*/  SHFL.DOWN PT, R0, R9, 0x4, R7 ;  /* 0x0880000009007989 */ /* 0x000e3400000e0007 */
[----:B0-----:R-:W-:-:S02]  /*0c70*/  @!P0 VIMNMX R9, PT, PT, R9, R0, !PT ;  /* 0x0000000009098248 */ /* 0x001fc40007fe0100 */
[----:B------:R-:W-:Y:S01]  /*0c80*/  ISETP.GT.AND P0, PT, R4, R7, PT ;  /* 0x000000070400720c */ /* 0x000fe20003f04270 */
[----:B------:R-:W-:Y:S02]  /*0c90*/  VIADD R4, R6, 0x10 ;  /* 0x0000001006047836 */ /* 0x000fe40000000000 */
[----:B------:R-:W0:Y:S10]  /*0ca0*/  SHFL.DOWN PT, R0, R9, 0x8, R7 ;  /* 0x0900000009007989 */ /* 0x000e3400000e0007 */
[----:B0-----:R-:W-:-:S02]  /*0cb0*/  @!P0 VIMNMX R9, PT, PT, R9, R0, !PT ;  /* 0x0000000009098248 */ /* 0x001fc40007fe0100 */
[----:B------:R-:W-:Y:S02]  /*0cc0*/  ISETP.GT.AND P0, PT, R4, R7, PT ;  /* 0x000000070400720c */ /* 0x000fe40003f04270 */
[----:B------:R-:W-:Y:S01]  /*0cd0*/  @!P1 SHF.R.U32.HI R4, RZ, 0x3, R3 ;  /* 0x00000003ff049819 */ /* 0x000fe20000011603 */
[----:B------:R-:W0:Y:S03]  /*0ce0*/  SHFL.DOWN PT, R0, R9, 0x10, R7 ;  /* 0x0a00000009007989 */ /* 0x000e2600000e0007 */
[----:B------:R-:W-:-:S05]  /*0cf0*/  @!P1 LOP3.LUT R4, R4, 0x7c, RZ, 0xc0, !PT ;  /* 0x0000007c04049812 */ /* 0x000fca00078ec0ff */
[----:B------:R-:W-:Y:S02]  /*0d00*/  @!P1 IMAD.IADD R4, R4, 0x1, R5 ;  /* 0x0000000104049824 */ /* 0x000fe400078e0205 */
[----:B0-----:R-:W-:Y:S02]  /*0d10*/  @!P0 VIMNMX R9, PT, PT, R9, R0, !PT ;  /* 0x0000000009098248 */ /* 0x001fe40007fe0100 */
[----:B------:R-:W-:-:S03]  /*0d20*/  ISETP.NE.AND P0, PT, R3, RZ, PT ;  /* 0x000000ff0300720c */ /* 0x000fc60003f05270 */
[----:B------:R-:W-:-:S05]  /*0d30*/  IMAD.MOV.U32 R5, RZ, RZ, R9 ;  /* 0x000000ffff057224 */ /* 0x000fca00078e0009 */
[----:B------:R4:W-:Y:S01]  /*0d40*/  @!P1 STS [R4+0x8], R5 ;  /* 0x0000080504009388 */ /* 0x0009e20000000800 */
[----:B------:R-:W-:Y:S06]  /*0d50*/  BAR.SYNC.DEFER_BLOCKING 0x0 ;  /* 0x0000000000007b1d */ /* 0x000fec0000010000 */
[----:B------:R-:W-:Y:S05]  /*0d60*/  @P0 BRA `(.L_x_1044) ;  /* 0x00000028008c0947 */ /* 0x000fea0003800000 */
[----:B------:R-:W0:Y:S01]  /*0d70*/  S2UR UR5, SR_CgaCtaId ;  /* 0x00000000000579c3 */ /* 0x000e220000008800 */
[----:B------:R-:W-:Y:S01]  /*0d80*/  UMOV UR4, 0x400 ;  /* 0x0000040000047882 */ /* 0x000fe20000000000 */
[C---:B------:R-:W-:Y:S02]  /*0d90*/  ISETP.GT.AND P2, PT, R2.reuse, 0x20, PT ;  /* 0x000000200200780c */ /* 0x040fe40003f44270 */
[C---:B------:R-:W-:Y:S02]  /*0da0*/  ISETP.GT.AND P4, PT, R2.reuse, 0x40, PT ;  /* 0x000000400200780c */ /* 0x040fe40003f84270 */
[C---:B------:R-:W-:Y:S02]  /*0db0*/  ISETP.GT.AND P3, PT, R2.reuse, 0x60, PT ;  /* 0x000000600200780c */ /* 0x040fe40003f64270 */
[----:B------:R-:W-:Y:S01]  /*0dc0*/  ISETP.GT.AND P1, PT, R2, 0x80, PT ;  /* 0x000000800200780c */ /* 0x000fe20003f24270 */
[----:B0-----:R-:W-:-:S09]  /*0dd0*/  ULEA UR4, UR5, UR4, 0x18 ;  /* 0x0000000405047291 */ /* 0x001fd2000f8ec0ff */
[----:B------:R-:W4:Y:S04]  /*0de0*/  LDS R0, [UR4+0xc] ;  /* 0x00000c04ff007984 */ /* 0x000f280008000800 */
[----:B------:R-:W0:Y:S04]  /*0df0*/  LDS.128 R8, [UR4+0x10] ;  /* 0x00001004ff087984 */ /* 0x000e280008000c00 */
[----:B------:R-:W1:Y:S01]  /*0e00*/  LDS.64 R6, [UR4+0x20] ;  /* 0x00002004ff067984 */ /* 0x000e620008000a00 */
[----:B----4-:R-:W-:Y:S02]  /*0e10*/  @P2 VIMNMX R5, PT, PT, R5, R0, !PT ;  /* 0x0000000005052248 */ /* 0x010fe40007fe0100 */
[----:B------:R-:W-:-:S02]  /*0e20*/  ISETP.GT.AND P2, PT, R2, 0xa0, PT ;  /* 0x000000a00200780c */ /* 0x000fc40003f44270 */
[----:B0-----:R-:W-:Y:S02]  /*0e30*/  @P4 VIMNMX R5, PT, PT, R5, R8, !PT ;  /* 0x0000000805054248 */ /* 0x001fe40007fe0100 */
[C---:B------:R-:W-:Y:S02]  /*0e40*/  ISETP.GT.AND P4, PT, R2.reuse, 0xc0, PT ;  /* 0x000000c00200780c */ /* 0x040fe40003f84270 */
[----:B------:R-:W-:Y:S02]  /*0e50*/  @P3 VIMNMX R5, PT, PT, R5, R9, !PT ;  /* 0x0000000905053248 */ /* 0x000fe40007fe0100 */
[----:B------:R-:W-:Y:S02]  /*0e60*/  ISETP.GT.AND P3, PT, R2, 0xe0, PT ;  /* 0x000000e00200780c */ /* 0x000fe40003f64270 */
[----:B------:R-:W-:-:S04]  /*0e70*/  @P1 VIMNMX R5, PT, PT, R5, R10, !PT ;  /* 0x0000000a05051248 */ /* 0x000fc80007fe0100 */
[----:B------:R-:W-:-:S04]  /*0e80*/  @P2 VIMNMX R5, PT, PT, R5, R11, !PT ;  /* 0x0000000b05052248 */ /* 0x000fc80007fe0100 */
[----:B-1----:R-:W-:-:S04]  /*0e90*/  @P4 VIMNMX R5, PT, PT, R5, R6, !PT ;  /* 0x0000000605054248 */ /* 0x002fc80007fe0100 */
[----:B------:R-:W-:Y:S01]  /*0ea0*/  @P3 VIMNMX R5, PT, PT, R5, R7, !PT ;  /* 0x0000000705053248 */ /* 0x000fe20007fe0100 */
[----:B------:R-:W-:Y:S06]  /*0eb0*/  BRA `(.L_x_1044) ;  /* 0x0000002800387947 */ /* 0x000fec0003800000 */
.L_x_1030:
[----:B------:R-:W0:Y:S01]  /*0ec0*/  S2R R0, SR_TID.X ;  /* 0x0000000000007919 */ /* 0x000e220000002100 */
[----:B------:R-:W1:Y:S01]  /*0ed0*/  LDC.64 R20, c[0x0][0x380] ;  /* 0x0000e000ff147b82 */ /* 0x000e620000000a00 */
[----:B0-----:R-:W-:-:S04]  /*0ee0*/  IMAD.SHL.U32 R3, R0, 0x4, RZ ;  /* 0x0000000400037824 */ /* 0x001fc800078e00ff */
[----:B-1----:R-:W-:-:S05]  /*0ef0*/  IMAD.WIDE.U32 R20, R3, 0x4, R20 ;  /* 0x0000000403147825 */ /* 0x002fca00078e0014 */
[----:B------:R-:W2:Y:S04]  /*0f00*/  LDG.E.128.CONSTANT R4, desc[UR6][R20.64] ;  /* 0x0000000614047981 */ /* 0x000ea8000c1e9d00 */
[----:B------:R-:W3:Y:S04]  /*0f10*/  LDG.E.128.CONSTANT R8, desc[UR6][R20.64+0x1000] ;  /* 0x0010000614087981 */ /* 0x000ee8000c1e9d00 */
[----:B------:R-:W4:Y:S04]  /*0f20*/  LDG.E.128.CONSTANT R12, desc[UR6][R20.64+0x2000] ;  /* 0x00200006140c7981 */ /* 0x000f28000c1e9d00 */
[----:B------:R-:W5:Y:S01]  /*0f30*/  LDG.E.128.CONSTANT R16, desc[UR6][R20.64+0x3000] ;  /* 0x0030000614107981 */ /* 0x000f62000c1e9d00 */
[----:B------:R-:W-:Y:S01]  /*0f40*/  ISETP.GE.U32.AND P0, PT, R2, 0x2000, PT ;  /* 0x000020000200780c */ /* 0x000fe20003f06070 */
[----:B------:R-:W-:Y:S01]  /*0f50*/  IMAD.MOV.U32 R23, RZ, RZ, 0x1000 ;  /* 0x00001000ff177424 */ /* 0x000fe200078e00ff */
[----:B--2---:R-:W-:-:S02]  /*0f60*/  VIMNMX3 R4, R4, R5, R6, !PT ;  /* 0x000000050404720f */ /* 0x004fc40007800106 */
[----:B---3--:R-:W-:Y:S02]  /*0f70*/  VIMNMX3 R7, R7, R8, R9, !PT ;  /* 0x000000080707720f */ /* 0x008fe40007800109 */
[----:B----4-:R-:W-:Y:S02]  /*0f80*/  VIMNMX3 R10, R10, R11, R12, !PT ;  /* 0x0000000b0a0a720f */ /* 0x010fe4000780010c */
[----:B------:R-:W-:Y:S02]  /*0f90*/  VIMNMX3 R13, R13, R14, R15, !PT ;  /* 0x0000000e0d0d720f */ /* 0x000fe4000780010f */
[----:B-----5:R-:W-:Y:S02]  /*0fa0*/  VIMNMX3 R18, R16, R17, R18, !PT ;  /* 0x000000111012720f */ /* 0x020fe40007800112 */
[----:B------:R-:W-:Y:S02]  /*0fb0*/  VIMNMX3 R4, R4, R7, R10, !PT ;  /* 0x000000070404720f */ /* 0x000fe4000780010a */
[----:B------:R-:W-:-:S04]  /*0fc0*/  VIMNMX3 R13, R13, R18, R19, !PT ;  /* 0x000000120d0d720f */ /* 0x000fc80007800113 */
[----:B------:R-:W-:Y:S01]  /*0fd0*/  VIMNMX R3, PT, PT, R4, R13, !PT ;  /* 0x0000000d04037248 */ /* 0x000fe20007fe0100 */
[----:B------:R-:W-:Y:S06]  /*0fe0*/  @!P0 BRA `(.L_x_1045) ;  /* 0x0000000000608947 */ /* 0x000fec0003800000 */
[----:B------:R-:W0:Y:S01]  /*0ff0*/  LDC R24, c[0x0][0x390] ;  /* 0x0000e400ff187b82 */ /* 0x000e220000000800 */
[----:B------:R-:W-:Y:S02]  /*1000*/  VIADD R22, R2, 0xfffff000 ;  /* 0xfffff00002167836 */ /* 0x000fe40000000000 */
[----:B------:R-:W-:-:S07]  /*1010*/  IMAD.MOV.U32 R23, RZ, RZ, 0x1000 ;  /* 0x00001000ff177424 */ /* 0x000fce00078e00ff */
.L_x_1047:
[----:B------:R-:W-:-:S05]  /*1020*/  IMAD.WIDE R26, R23, 0x4, R20 ;  /* 0x00000004171a7825 */ /* 0x000fca00078e0214 */
[----:B------:R-:W2:Y:S04]  /*1030*/  LDG.E.128.CONSTANT R4, desc[UR6][R26.64] ;  /* 0x000000061a047981 */ /* 0x000ea8000c1e9d00 */
[----:B------:R-:W3:Y:S04]  /*1040*/  LDG.E.128.CONSTANT R8, desc[UR6][R26.64+0x1000] ;  /* 0x001000061a087981 */ /* 0x000ee8000c1e9d00 */
[----:B------:R-:W4:Y:S04]  /*1050*/  LDG.E.128.CONSTANT R12, desc[UR6][R26.64+0x2000] ;  /* 0x002000061a0c7981 */ /* 0x000f28000c1e9d00 */
[----:B------:R-:W5:Y:S01]  /*1060*/  LDG.E.128.CONSTANT R16, desc[UR6][R26.64+0x3000] ;  /* 0x003000061a107981 */ /* 0x000f62000c1e9d00 */
[----:B0-----:R-:W-:Y:S01]  /*1070*/  IMAD.MOV.U32 R2, RZ, RZ, R24 ;  /* 0x000000ffff027224 */ /* 0x001fe200078e0018 */
[----:B--2---:R-:W-:-:S03]  /*1080*/  VIMNMX3 R3, R3, R4, R5, !PT ;  /* 0x000000040303720f */ /* 0x004fc60007800105 */
[----:B------:R-:W-:Y:S01]  /*1090*/  IMAD.IADD R4, R2, 0x1, -R23 ;  /* 0x0000000102047824 */ /* 0x000fe200078e0a17 */
[----:B---3--:R-:W-:-:S04]  /*10a0*/  VIMNMX3 R6, R6, R7, R8, !PT ;  /* 0x000000070606720f */ /* 0x008fc80007800108 */
[----:B------:R-:W-:Y:S02]  /*10b0*/  ISETP.GE.AND P0, PT, R4, 0x1000, PT ;  /* 0x000010000400780c */ /* 0x000fe40003f06270 */
[----:B------:R-:W-:Y:S02]  /*10c0*/  VIMNMX3 R8, R9, R10, R11, !PT ;  /* 0x0000000a0908720f */ /* 0x000fe4000780010b */
[----:B----4-:R-:W-:Y:S02]  /*10d0*/  VIMNMX3 R12, R12, R13, R14, !PT ;  /* 0x0000000d0c0c720f */ /* 0x010fe4000780010e */
[----:B-----5:R-:W-:Y:S02]  /*10e0*/  VIMNMX3 R15, R15, R16, R17, !PT ;  /* 0x000000100f0f720f */ /* 0x020fe40007800111 */
[----:B------:R-:W-:Y:S02]  /*10f0*/  VIMNMX R18, PT, PT, R18, R19, !PT ;  /* 0x0000001312127248 */ /* 0x000fe40007fe0100 */
[----:B------:R-:W-:-:S02]  /*1100*/  VIMNMX3 R3, R3, R6, R8, !PT ;  /* 0x000000060303720f */ /* 0x000fc40007800108 */
[----:B------:R-:W-:-:S04]  /*1110*/  VIMNMX3 R12, R12, R15, R18, !PT ;  /* 0x0000000f0c0c720f */ /* 0x000fc80007800112 */
[----:B------:R-:W-:Y:S01]  /*1120*/  VIMNMX R3, PT, PT, R3, R12, !PT ;  /* 0x0000000c03037248 */ /* 0x000fe20007fe0100 */
[----:B------:R-:W-:Y:S06]  /*1130*/  @!P0 BRA `(.L_x_1046) ;  /* 0x0000000400fc8947 */ /* 0x000fec0003800000 */
[----:B------:R-:W-:-:S05]  /*1140*/  VIADD R23, R23, 0x1000 ;  /* 0x0000100017177836 */ /* 0x000fca0000000000 */
[----:B------:R-:W-:-:S13]  /*1150*/  ISETP.GT.AND P0, PT, R23, R22, PT ;  /* 0x000000161700720c */ /* 0x000fda0003f04270 */
[----:B------:R-:W-:Y:S05]  /*1160*/  @!P0 BRA `(.L_x_1047) ;  /* 0xfffffffc00ac8947 */ /* 0x000fea000383ffff */
.L_x_1045:
[----:B------:R-:W-:-:S13]  /*1170*/  ISETP.GE.AND P0, PT, R23, R2, PT ;  /* 0x000000021700720c */ /* 0x000fda0003f06270 */
[----:B------:R-:W-:Y:S05]  /*1180*/  @P0 BRA `(.L_x_1046) ;  /* 0x0000000400e80947 */ /* 0x000fea0003800000 */
[----:B------:R-:W-:Y:S01]  /*1190*/  IMAD.IADD R11, R2, 0x1, -R23 ;  /* 0x00000001020b7824 */ /* 0x000fe200078e0a17 */
[----:B------:R-:W-:Y:S04]  /*11a0*/  BSSY.RECONVERGENT B1, `(.L_x_1046) ;  /* 0x0000078000017945 */ /* 0x000fe80003800200 */
[----:B------:R-:W-:-:S13]  /*11b0*/  ISETP.GE.AND P0, PT, R0, R11, PT ;  /* 0x0000000b0000720c */ /* 0x000fda0003f06270 */
[----:B------:R-:W-:Y:S05]  /*11c0*/  @P0 BRA `(.L_x_1048) ;  /* 0x0000000400d40947 */ /* 0x000fea0003800000 */
[----:B------:R-:W-:Y:S01]  /*11d0*/  LOP3.LUT R4, RZ, R0, RZ, 0x33, !PT ;  /* 0x00000000ff047212 */ /* 0x000fe200078e33ff */
[----:B------:R-:W-:Y:S03]  /*11e0*/  BSSY.RECONVERGENT B2, `(.L_x_1049) ;  /* 0x0000015000027945 */ /* 0x000fe60003800200 */
[----:B------:R-:W-:-:S04]  /*11f0*/  IADD3 R4, PT, PT, -R23, R2, R4 ;  /* 0x0000000217047210 */ /* 0x000fc80007ffe104 */
[C---:B------:R-:W-:Y:S02]  /*1200*/  LOP3.LUT R2, R4.reuse, 0x300, RZ, 0xc0, !PT ;  /* 0x0000030004027812 */ /* 0x040fe400078ec0ff */
[----:B------:R-:W-:Y:S02]  /*1210*/  ISETP.GE.U32.AND P1, PT, R4, 0x300, PT ;  /* 0x000003000400780c */ /* 0x000fe40003f26070 */
[----:B------:R-:W-:Y:S01]  /*1220*/  ISETP.NE.AND P0, PT, R2, 0x300, PT ;  /* 0x000003000200780c */ /* 0x000fe20003f05270 */
[----:B------:R-:W-:-:S12]  /*1230*/  IMAD.MOV.U32 R2, RZ, RZ, R0 ;  /* 0x000000ffff027224 */ /* 0x000fd800078e0000 */
[----:B------:R-:W-:Y:S05]  /*1240*/  @!P0 BRA `(.L_x_1050) ;  /* 0x0000000000388947 */ /* 0x000fea0003800000 */
[----:B------:R-:W0:Y:S01]  /*1250*/  LDC.64 R6, c[0x0][0x380] ;  /* 0x0000e000ff067b82 */ /* 0x000e220000000a00 */
[----:B------:R-:W-:Y:S01]  /*1260*/  LEA.HI R2, R4, 0x1, RZ, 0x18 ;  /* 0x0000000104027811 */ /* 0x000fe200078fc0ff */
[----:B------:R-:W-:-:S03]  /*1270*/  IMAD.IADD R9, R0, 0x1, R23 ;  /* 0x0000000100097824 */ /* 0x000fc600078e0217 */
[----:B------:R-:W-:Y:S01]  /*1280*/  LOP3.LUT R4, R2, 0x3, RZ, 0xc0, !PT ;  /* 0x0000000302047812 */ /* 0x000fe200078ec0ff */
[----:B------:R-:W-:-:S04]  /*1290*/  IMAD.MOV.U32 R2, RZ, RZ, R0 ;  /* 0x000000ffff027224 */ /* 0x000fc800078e0000 */
[----:B------:R-:W-:-:S07]  /*12a0*/  IMAD.MOV R8, RZ, RZ, -R4 ;  /* 0x000000ffff087224 */ /* 0x000fce00078e0a04 */
.L_x_1051:
[----:B0-----:R-:W-:-:S06]  /*12b0*/  IMAD.WIDE.U32 R4, R9, 0x4, R6 ;  /* 0x0000000409047825 */ /* 0x001fcc00078e0006 */
[----:B------:R-:W2:Y:S01]  /*12c0*/  LDG.E.CONSTANT R4, desc[UR6][R4.64] ;  /* 0x0000000604047981 */ /* 0x000ea2000c1e9900 */
[----:B------:R-:W-:Y:S02]  /*12d0*/  VIADD R8, R8, 0x1 ;  /* 0x0000000108087836 */ /* 0x000fe40000000000 */
[----:B------:R-:W-:Y:S02]  /*12e0*/  VIADD R2, R2, 0x100 ;  /* 0x0000010002027836 */ /* 0x000fe40000000000 */
[----:B------:R-:W-:Y:S01]  /*12f0*/  VIADD R9, R9, 0x100 ;  /* 0x0000010009097836 */ /* 0x000fe20000000000 */
[----:B------:R-:W-:Y:S02]  /*1300*/  ISETP.NE.AND P0, PT, R8, RZ, PT ;  /* 0x000000ff0800720c */ /* 0x000fe40003f05270 */
[----:B--2---:R-:W-:-:S11]  /*1310*/  VIMNMX R3, PT, PT, R4, R3, !PT ;  /* 0x0000000304037248 */ /* 0x004fd60007fe0100 */
[----:B------:R-:W-:Y:S05]  /*1320*/  @P0 BRA `(.L_x_1051) ;  /* 0xfffffffc00e00947 */ /* 0x000fea000383ffff */
.L_x_1050:
[----:B------:R-:W-:Y:S05]  /*1330*/  BSYNC.RECONVERGENT B2 ;  /* 0x0000000000027941 */ /* 0x000fea0003800200 */
.L_x_1049:
[----:B------:R-:W-:Y:S05]  /*1340*/  @!P1 BRA `(.L_x_1048) ;  /* 0x0000000400749947 */ /* 0x000fea0003800000 */
[----:B------:R-:W0:Y:S01]  /*1350*/  LDCU.64 UR4, c[0x0][0x380] ;  /* 0x00007000ff0477ac */ /* 0x000e220008000a00 */
[----:B------:R-:W-:Y:S01]  /*1360*/  IMAD.IADD R7, R11, 0x1, -R2 ;  /* 0x000000010b077824 */ /* 0x000fe200078e0a02 */
[C---:B------:R-:W-:Y:S01]  /*1370*/  IADD3 R5, P0, PT, R2.reuse, R23, RZ ;  /* 0x0000001702057210 */ /* 0x040fe20007f1e0ff */
[----:B------:R-:W-:Y:S01]  /*1380*/  BSSY.RECONVERGENT B2, `(.L_x_1052) ;  /* 0x0000033000027945 */ /* 0x000fe20003800200 */
[----:B------:R-:W-:Y:S02]  /*1390*/  IMAD.IADD R13, R2, 0x1, R23 ;  /* 0x00000001020d7824 */ /* 0x000fe400078e0217 */
[----:B------:R-:W-:Y:S01]  /*13a0*/  ISETP.GT.AND P1, PT, R7, 0xc00, PT ;  /* 0x00000c000700780c */ /* 0x000fe20003f24270 */
[----:B------:R-:W-:Y:S01]  /*13b0*/  IMAD.X R6, RZ, RZ, RZ, P0 ;  /* 0x000000ffff067224 */ /* 0x000fe200000e06ff */
[----:B0-----:R-:W-:-:S04]  /*13c0*/  LEA R4, P0, R5, UR4, 0x2 ;  /* 0x0000000405047c11 */ /* 0x001fc8000f8010ff */
[----:B------:R-:W-:Y:S02]  /*13d0*/  LEA.HI.X R5, R5, UR5, R6, 0x2, P0 ;  /* 0x0000000505057c11 */ /* 0x000fe400080f1406 */
[----:B------:R-:W-:-:S05]  /*13e0*/  IADD3 R4, P0, PT, R4, 0x800, RZ ;  /* 0x0000080004047810 */ /* 0x000fca0007f1e0ff */
[----:B------:R-:W-:Y:S01]  /*13f0*/  IMAD.X R5, RZ, RZ, R5, P0 ;  /* 0x000000ffff057224 */ /* 0x000fe200000e0605 */
[----:B------:R-:W-:Y:S01]  /*1400*/  PLOP3.LUT P0, PT, PT, PT, PT, 0x80, 0x8 ;  /* 0x000000000008781c */ /* 0x000fe20003f0f070 */
[----:B------:R-:W-:-:S12]  /*1410*/  @!P1 BRA `(.L_x_1053) ;  /* 0x0000000000a49947 */ /* 0x000fd80003800000 */
[----:B------:R-:W-:Y:S01]  /*1420*/  PLOP3.LUT P0, PT, PT, PT, PT, 0x8, 0x80 ;  /* 0x000000000080781c */ /* 0x000fe20003f0e170 */
[----:B------:R-:W-:-:S12]  /*1430*/  VIADD R15, R11, 0xfffff400 ;  /* 0xfffff4000b0f7836 */ /* 0x000fd80000000000 */
.L_x_1054:
[----:B------:R-:W0:Y:S01]  /*1440*/  LDC.64 R6, c[0x0][0x380] ;  /* 0x0000e000ff067b82 */ /* 0x000e220000000a00 */
[C---:B------:R-:W-:Y:S01]  /*1450*/  VIADD R25, R13.reuse, 0x400 ;  /* 0x000004000d197836 */ /* 0x040fe20000000000 */
[----:B------:R-:W2:Y:S01]  /*1460*/  LDG.E.CONSTANT R10, desc[UR6][R4.64+-0x400] ;  /* 0xfffc0006040a7981 */ /* 0x000ea2000c1e9900 */
[----:B------:R-:W-:-:S03]  /*1470*/  VIADD R9, R13, 0x800 ;  /* 0x000008000d097836 */ /* 0x000fc60000000000 */
[----:B------:R-:W3:Y:S04]  /*1480*/  LDG.E.CONSTANT R21, desc[UR6][R4.64] ;  /* 0x0000000604157981 */ /* 0x000ee8000c1e9900 */
[----:B------:R-:W3:Y:S04]  /*1490*/  LDG.E.CONSTANT R18, desc[UR6][R4.64+0x400] ;  /* 0x0004000604127981 */ /* 0x000ee8000c1e9900 */
[----:B------:R-:W4:Y:S01]  /*14a0*/  LDG.E.CONSTANT R16, desc[UR6][R4.64+0xc00] ;  /* 0x000c000604107981 */ /* 0x000f22000c1e9900 */
[----:B------:R-:W-:-:S03]  /*14b0*/  VIADD R27, R13, 0xc00 ;  /* 0x00000c000d1b7836 */ /* 0x000fc60000000000 */
[----:B------:R-:W5:Y:S04]  /*14c0*/  LDG.E.CONSTANT R17, desc[UR6][R4.64+0x1000] ;  /* 0x0010000604117981 */ /* 0x000f68000c1e9900 */
[----:B------:R-:W5:Y:S01]  /*14d0*/  LDG.E.CONSTANT R14, desc[UR6][R4.64+0x1400] ;  /* 0x00140006040e7981 */ /* 0x000f62000c1e9900 */
[----:B0-----:R-:W-:-:S03]  /*14e0*/  IMAD.WIDE.U32 R22, R13, 0x4, R6 ;  /* 0x000000040d167825 */ /* 0x001fc600078e0006 */
[----:B------:R-:W5:Y:S04]  /*14f0*/  LDG.E.CONSTANT R20, desc[UR6][R4.64+0x1c00] ;  /* 0x001c000604147981 */ /* 0x000f68000c1e9900 */
[----:B------:R-:W2:Y:S01]  /*1500*/  LDG.E.CONSTANT R12, desc[UR6][R22.64] ;  /* 0x00000006160c7981 */ /* 0x000ea2000c1e9900 */
[----:B------:R-:W-:-:S05]  /*1510*/  IMAD.WIDE.U32 R24, R25, 0x4, R6 ;  /* 0x0000000419187825 */ /* 0x000fca00078e0006 */
[----:B------:R-:W4:Y:S01]  /*1520*/  LDG.E.CONSTANT R19, desc[UR6][R24.64] ;  /* 0x0000000618137981 */ /* 0x000f22000c1e9900 */
[----:B------:R-:W-:-:S03]  /*1530*/  IMAD.WIDE.U32 R8, R9, 0x4, R6 ;  /* 0x0000000409087825 */ /* 0x000fc600078e0006 */
[----:B------:R-:W5:Y:S01]  /*1540*/  LDG.E.CONSTANT R23, desc[UR6][R4.64+0x2000] ;  /* 0x0020000604177981 */ /* 0x000f62000c1e9900 */
[----:B------:R-:W-:-:S03]  /*1550*/  IMAD.WIDE.U32 R6, R27, 0x4, R6 ;  /* 0x000000041b067825 */ /* 0x000fc600078e0006 */
[----:B------:R-:W5:Y:S04]  /*1560*/  LDG.E.CONSTANT R9, desc[UR6][R8.64] ;  /* 0x0000000608097981 */ /* 0x000f68000c1e9900 */
[----:B------:R-:W5:Y:S04]  /*1570*/  LDG.E.CONSTANT R22, desc[UR6][R4.64+0x2400] ;  /* 0x0024000604167981 */ /* 0x000f68000c1e9900 */
[----:B------:R0:W5:Y:S04]  /*1580*/  LDG.E.CONSTANT R6, desc[UR6][R6.64] ;  /* 0x0000000606067981 */ /* 0x000168000c1e9900 */
[----:B------:R-:W5:Y:S04]  /*1590*/  LDG.E.CONSTANT R25, desc[UR6][R4.64+0x2c00] ;  /* 0x002c000604197981 */ /* 0x000f68000c1e9900 */
[----:B------:R-:W5:Y:S04]  /*15a0*/  LDG.E.CONSTANT R27, desc[UR6][R4.64+0x3000] ;  /* 0x00300006041b7981 */ /* 0x000f68000c1e9900 */
[----:B------:R1:W5:Y:S01]  /*15b0*/  LDG.E.CONSTANT R24, desc[UR6][R4.64+0x3400] ;  /* 0x0034000604187981 */ /* 0x000362000c1e9900 */
[----:B------:R-:W-:-:S05]  /*15c0*/  VIADD R2, R2, 0x1000 ;  /* 0x0000100002027836 */ /* 0x000fca0000000000 */
[----:B------:R-:W-:Y:S02]  /*15d0*/  ISETP.GE.AND P1, PT, R2, R15, PT ;  /* 0x0000000f0200720c */ /* 0x000fe40003f26270 */
[----:B0-----:R-:W-:Y:S01]  /*15e0*/  IADD3 R7, P2, PT, R4, 0x4000, RZ ;  /* 0x0000400004077810 */ /* 0x001fe20007f5e0ff */
[----:B------:R-:W-:-:S04]  /*15f0*/  VIADD R13, R13, 0x1000 ;  /* 0x000010000d0d7836 */ /* 0x000fc80000000000 */
[----:B-1----:R-:W-:Y:S02]  /*1600*/  IMAD.X R5, RZ, RZ, R5, P2 ;  /* 0x000000ffff057224 */ /* 0x002fe400010e0605 */
[----:B------:R-:W-:Y:S01]  /*1610*/  IMAD.MOV.U32 R4, RZ, RZ, R7 ;  /* 0x000000ffff047224 */ /* 0x000fe200078e0007 */
[----:B--2---:R-:W-:-:S04]  /*1620*/  VIMNMX3 R10, R3, R12, R10, !PT ;  /* 0x0000000c030a720f */ /* 0x004fc8000780010a */
[----:B---3--:R-:W-:-:S04]  /*1630*/  VIMNMX3 R10, R10, R21, R18, !PT ;  /* 0x000000150a0a720f */ /* 0x008fc80007800112 */
[----:B----4-:R-:W-:-:S04]  /*1640*/  VIMNMX3 R10, R10, R19, R16, !PT ;  /* 0x000000130a0a720f */ /* 0x010fc80007800110 */
[----:B-----5:R-:W-:-:S04]  /*1650*/  VIMNMX3 R10, R10, R17, R14, !PT ;  /* 0x000000110a0a720f */ /* 0x020fc8000780010e */
[----:B------:R-:W-:-:S04]  /*1660*/  VIMNMX3 R9, R10, R9, R20, !PT ;  /* 0x000000090a09720f */ /* 0x000fc80007800114 */
[----:B------:R-:W-:-:S04]  /*1670*/  VIMNMX3 R9, R9, R23, R22, !PT ;  /* 0x000000170909720f */ /* 0x000fc80007800116 */
[----:B------:R-:W-:-:S04]  /*1680*/  VIMNMX3 R6, R9, R6, R25, !PT ;  /* 0x000000060906720f */ /* 0x000fc80007800119 */
[----:B------:R-:W-:Y:S01]  /*1690*/  VIMNMX3 R3, R6, R27, R24, !PT ;  /* 0x0000001b0603720f */ /* 0x000fe20007800118 */
[----:B------:R-:W-:Y:S06]  /*16a0*/  @!P1 BRA `(.L_x_1054) ;  /* 0xfffffffc00649947 */ /* 0x000fec000383ffff */
.L_x_1053:
[----:B------:R-:W-:Y:S05]  /*16b0*/  BSYNC.RECONVERGENT B2 ;  /* 0x0000000000027941 */ /* 0x000fea0003800200 */
.L_x_1052:
[----:B------:R-:W-:Y:S01]  /*16c0*/  IMAD.IADD R6, R11, 0x1, -R2 ;  /* 0x000000010b067824 */ /* 0x000fe200078e0a02 */
[----:B------:R-:W-:Y:S04]  /*16d0*/  BSSY.RECONVERGENT B2, `(.L_x_1055) ;  /* 0x000001a000027945 */ /* 0x000fe80003800200 */
[----:B------:R-:W-:-:S13]  /*16e0*/  ISETP.GT.AND P1, PT, R6, 0x400, PT ;  /* 0x000004000600780c */ /* 0x000fda0003f24270 */
[----:B------:R-:W-:Y:S05]  /*16f0*/  @!P1 BRA `(.L_x_1056) ;  /* 0x00000000005c9947 */ /* 0x000fea0003800000 */
[----:B------:R-:W0:Y:S01]  /*1700*/  LDC.64 R8, c[0x0][0x380] ;  /* 0x0000e000ff087b82 */ /* 0x000e220000000a00 */
[C---:B------:R-:W-:Y:S01]  /*1710*/  VIADD R15, R13.reuse, 0x400 ;  /* 0x000004000d0f7836 */ /* 0x040fe20000000000 */
[----:B------:R-:W2:Y:S04]  /*1720*/  LDG.E.CONSTANT R10, desc[UR6][R4.64+-0x400] ;  /* 0xfffc0006040a7981 */ /* 0x000ea8000c1e9900 */
[----:B------:R-:W3:Y:S04]  /*1730*/  LDG.E.CONSTANT R12, desc[UR6][R4.64+0x400] ;  /* 0x00040006040c7981 */ /* 0x000ee8000c1e9900 */
[----:B------:R-:W4:Y:S04]  /*1740*/  LDG.E.CONSTANT R14, desc[UR6][R4.64+0xc00] ;  /* 0x000c0006040e7981 */ /* 0x000f28000c1e9900 */
[----:B------:R-:W5:Y:S04]  /*1750*/  LDG.E.CONSTANT R17, desc[UR6][R4.64+0x1000] ;  /* 0x0010000604117981 */ /* 0x000f68000c1e9900 */
[----:B------:R1:W5:Y:S01]  /*1760*/  LDG.E.CONSTANT R16, desc[UR6][R4.64+0x1400] ;  /* 0x0014000604107981 */ /* 0x000362000c1e9900 */
[----:B0-----:R-:W-:-:S04]  /*1770*/  IMAD.WIDE.U32 R6, R13, 0x4, R8 ;  /* 0x000000040d067825 */ /* 0x001fc800078e0008 */
[----:B------:R-:W-:Y:S02]  /*1780*/  IMAD.WIDE.U32 R8, R15, 0x4, R8 ;  /* 0x000000040f087825 */ /* 0x000fe400078e0008 */
[----:B------:R-:W2:Y:S04]  /*1790*/  LDG.E.CONSTANT R6, desc[UR6][R6.64] ;  /* 0x0000000606067981 */ /* 0x000ea8000c1e9900 */
[----:B------:R-:W3:Y:S04]  /*17a0*/  LDG.E.CONSTANT R15, desc[UR6][R4.64] ;  /* 0x00000006040f7981 */ /* 0x000ee8000c1e9900 */
[----:B------:R-:W4:Y:S01]  /*17b0*/  LDG.E.CONSTANT R9, desc[UR6][R8.64] ;  /* 0x0000000608097981 */ /* 0x000f22000c1e9900 */
[----:B------:R-:W-:Y:S01]  /*17c0*/  PLOP3.LUT P0, PT, PT, PT, PT, 0x8, 0x80 ;  /* 0x000000000080781c */ /* 0x000fe20003f0e170 */
[----:B------:R-:W-:-:S02]  /*17d0*/  VIADD R2, R2, 0x800 ;  /* 0x0000080002027836 */ /* 0x000fc40000000000 */
[----:B------:R-:W-:Y:S01]  /*17e0*/  VIADD R13, R13, 0x800 ;  /* 0x000008000d0d7836 */ /* 0x000fe20000000000 */
[----:B--2---:R-:W-:Y:S02]  /*17f0*/  VIMNMX3 R10, R3, R6, R10, !PT ;  /* 0x00000006030a720f */ /* 0x004fe4000780010a */
[----:B------:R-:W-:Y:S02]  /*1800*/  IADD3 R6, P1, PT, R4, 0x2000, RZ ;  /* 0x0000200004067810 */ /* 0x000fe40007f3e0ff */
[----:B---3--:R-:W-:-:S03]  /*1810*/  VIMNMX3 R10, R10, R15, R12, !PT ;  /* 0x0000000f0a0a720f */ /* 0x008fc6000780010c */
[----:B------:R-:W-:Y:S01]  /*1820*/  IMAD.X R7, RZ, RZ, R5, P1 ;  /* 0x000000ffff077224 */ /* 0x000fe200008e0605 */
[----:B----4-:R-:W-:Y:S01]  /*1830*/  VIMNMX3 R10, R10, R9, R14, !PT ;  /* 0x000000090a0a720f */ /* 0x010fe2000780010e */
[----:B-1----:R-:W-:Y:S02]  /*1840*/  IMAD.MOV.U32 R4, RZ, RZ, R6 ;  /* 0x000000ffff047224 */ /* 0x002fe400078e0006 */
[----:B------:R-:W-:Y:S01]  /*1850*/  IMAD.MOV.U32 R5, RZ, RZ, R7 ;  /* 0x000000ffff057224 */ /* 0x000fe200078e0007 */
[----:B-----5:R-:W-:-:S07]  /*1860*/  VIMNMX3 R3, R10, R17, R16, !PT ;  /* 0x000000110a03720f */ /* 0x020fce0007800110 */
.L_x_1056:
[----:B------:R-:W-:Y:S05]  /*1870*/  BSYNC.RECONVERGENT B2 ;  /* 0x0000000000027941 */ /* 0x000fea0003800200 */
.L_x_1055:
[----:B------:R-:W-:-:S13]  /*1880*/  ISETP.LT.OR P0, PT, R2, R11, P0 ;  /* 0x0000000b0200720c */ /* 0x000fda0000701670 */
[----:B------:R-:W-:Y:S05]  /*1890*/  @!P0 BRA `(.L_x_1048) ;  /* 0x0000000000208947 */ /* 0x000fea0003800000 */
[----:B------:R-:W0:Y:S01]  /*18a0*/  LDC.64 R6, c[0x0][0x380] ;  /* 0x0000e000ff067b82 */ /* 0x000e220000000a00 */
[----:B------:R-:W2:Y:S04]  /*18b0*/  LDG.E.CONSTANT R2, desc[UR6][R4.64+-0x400] ;  /* 0xfffc000604027981 */ /* 0x000ea8000c1e9900 */
[----:B------:R-:W3:Y:S04]  /*18c0*/  LDG.E.CONSTANT R9, desc[UR6][R4.64] ;  /* 0x0000000604097981 */ /* 0x000ee8000c1e9900 */
[----:B------:R-:W3:Y:S01]  /*18d0*/  LDG.E.CONSTANT R8, desc[UR6][R4.64+0x400] ;  /* 0x0004000604087981 */ /* 0x000ee2000c1e9900 */
[----:B0-----:R-:W-:-:S06]  /*18e0*/  IMAD.WIDE.U32 R6, R13, 0x4, R6 ;  /* 0x000000040d067825 */ /* 0x001fcc00078e0006 */
[----:B------:R-:W2:Y:S02]  /*18f0*/  LDG.E.CONSTANT R6, desc[UR6][R6.64] ;  /* 0x0000000606067981 */ /* 0x000ea4000c1e9900 */
[----:B--2---:R-:W-:-:S04]  /*1900*/  VIMNMX3 R2, R3, R6, R2, !PT ;  /* 0x000000060302720f */ /* 0x004fc80007800102 */
[----:B---3--:R-:W-:-:S07]  /*1910*/  VIMNMX3 R3, R2, R9, R8, !PT ;  /* 0x000000090203720f */ /* 0x008fce0007800108 */
.L_x_1048:
[----:B------:R-:W-:Y:S05]  /*1920*/  BSYNC.RECONVERGENT B1 ;  /* 0x0000000000017941 */ /* 0x000fea0003800200 */
.L_x_1046:
[----:B------:R-:W0:Y:S01]  /*1930*/  S2R R8, SR_LANEID ;  /* 0x0000000000087919 */ /* 0x000e220000000000 */
[----:B------:R-:W1:Y:S01]  /*1940*/  SHFL.DOWN PT, R2, R3, 0x1, 0x1f ;  /* 0x08201f0003027f89 */ /* 0x000e6200000e0000 */
[C---:B0-----:R-:W-:Y:S02]  /*1950*/  ISETP.GT.AND P0, PT, R8.reuse, 0x1e, PT ;  /* 0x0000001e0800780c */ /* 0x041fe40003f04270 */
[----:B------:R-:W-:-:S11]  /*1960*/  ISETP.NE.AND P1, PT, R8, RZ, PT ;  /* 0x000000ff0800720c */ /* 0x000fd60003f25270 */
[----:B-1----:R-:W-:Y:S02]  /*1970*/  @!P0 VIMNMX R3, PT, PT, R2, R3, !PT ;  /* 0x0000000302038248 */ /* 0x002fe40007fe0100 */
[----:B------:R-:W-:Y:S01]  /*1980*/  ISETP.GT.AND P0, PT, R8, 0x1d, PT ;  /* 0x0000001d0800780c */ /* 0x000fe20003f04270 */
[----:B------:R-:W0:Y:S01]  /*1990*/  @!P1 S2R R6, SR_CgaCtaId ;  /* 0x0000000000069919 */ /* 0x000e220000008800 */
[----:B------:R-:W-:Y:S02]  /*19a0*/  @!P1 MOV R5, 0x400 ;  /* 0x0000040000059802 */ /* 0x000fe40000000f00 */
[----:B------:R-:W-:Y:S01]  /*19b0*/  @!P1 SHF.R.U32.HI R4, RZ, 0x3, R0 ;  /* 0x00000003ff049819 */ /* 0x000fe20000011600 */
[----:B------:R-:W1:Y:S03]  /*19c0*/  SHFL.DOWN PT, R2, R3, 0x2, 0x1f ;  /* 0x08401f0003027f89 */ /* 0x000e6600000e0000 */
[----:B------:R-:W-:-:S05]  /*19d0*/  @!P1 LOP3.LUT R4, R4, 0x7c, RZ, 0xc0, !PT ;  /* 0x0000007c04049812 */ /* 0x000fca00078ec0ff */
[----:B-1----:R-:W-:Y:S02]  /*19e0*/  @!P0 VIMNMX R3, PT, PT, R3, R2, !PT ;  /* 0x0000000203038248 */ /* 0x002fe40007fe0100 */
[----:B------:R-:W-:Y:S02]  /*19f0*/  ISETP.GT.AND P0, PT, R8, 0x1b, PT ;  /* 0x0000001b0800780c */ /* 0x000fe40003f04270 */
[----:B0-----:R-:W-:Y:S01]  /*1a00*/  @!P1 LEA R5, R6, R5, 0x18 ;  /* 0x0000000506059211 */ /* 0x001fe200078ec0ff */
[----:B------:R-:W0:Y:S04]  /*1a10*/  SHFL.DOWN PT, R2, R3, 0x4, 0x1f ;  /* 0x08801f0003027f89 */ /* 0x000e2800000e0000 */
[----:B------:R-:W-:-:S06]  /*1a20*/  @!P1 IMAD.IADD R7, R4, 0x1, R5 ;  /* 0x0000000104079824 */ /* 0x000fcc00078e0205 */
        /* <DEDUP_REMOVED lines=12> */
[----:B------:R-:W0:Y:S01]  /*1af0*/  S2UR UR5, SR_CgaCtaId ;  /* 0x00000000000579c3 */ /* 0x000e220000008800 */
[----:B------:R-:W-:Y:S02]  /*1b00*/  UMOV UR4, 0x400 ;  /* 0x0000040000047882 */ /* 0x000fe40000000000 */
[----:B0-----:R-:W-:-:S09]  /*1b10*/  ULEA UR4, UR5, UR4, 0x18 ;  /* 0x0000000405047291 */ /* 0x001fd2000f8ec0ff */
[----:B------:R-:W-:Y:S04]  /*1b20*/  LDS R0, [UR4+0xc] ;  /* 0x00000c04ff007984 */ /* 0x000fe80008000800 */
[----:B------:R-:W0:Y:S04]  /*1b30*/  LDS.128 R8, [UR4+0x10] ;  /* 0x00001004ff087984 */ /* 0x000e280008000c00 */
[----:B---3--:R-:W1:Y:S01]  /*1b40*/  LDS.64 R2, [UR4+0x20] ;  /* 0x00002004ff027984 */ /* 0x008e620008000a00 */
[----:B0-----:R-:W-:-:S04]  /*1b50*/  VIMNMX3 R0, R5, R0, R8, !PT ;  /* 0x000000000500720f */ /* 0x001fc80007800108 */
[----:B------:R-:W-:-:S04]  /*1b60*/  VIMNMX3 R0, R0, R9, R10, !PT ;  /* 0x000000090000720f */ /* 0x000fc8000780010a */
[----:B-1----:R-:W-:-:S04]  /*1b70*/  VIMNMX3 R0, R0, R11, R2, !PT ;  /* 0x0000000b0000720f */ /* 0x002fc80007800102 */
[----:B------:R-:W-:Y:S01]  /*1b80*/  VIMNMX R5, PT, PT, R0, R3, !PT ;  /* 0x0000000300057248 */ /* 0x000fe20007fe0100 */
[----:B------:R-:W-:Y:S06]  /*1b90*/  BRA `(.L_x_1044) ;  /* 0x0000001c00007947 */ /* 0x000fec0003800000 */
.L_x_1029:
        /* <DEDUP_REMOVED lines=12> */
.L_x_1059:
[----:B------:R-:W-:Y:S05]  /*1c60*/  BSYNC.RECONVERGENT B1 ;  /* 0x0000000000017941 */ /* 0x000fea0003800200 */
.L_x_1058:
        /* <DEDUP_REMOVED lines=16> */
.L_x_1064:
        /* <DEDUP_REMOVED lines=9> */
.L_x_1063:
[----:B------:R-:W-:Y:S05]  /*1e00*/  BSYNC.RECONVERGENT B2 ;  /* 0x0000000000027941 */ /* 0x000fea0003800200 */
.L_x_1062:
        /* <DEDUP_REMOVED lines=8> */
.L_x_1067:
        /* <DEDUP_REMOVED lines=35> */
.L_x_1066:
[----:B------:R-:W-:Y:S05]  /*20c0*/  BSYNC.RECONVERGENT B2 ;  /* 0x0000000000027941 */ /* 0x000fea0003800200 */
.L_x_1065:
        /* <DEDUP_REMOVED lines=22> */
.L_x_1069:
[----:B------:R-:W-:Y:S05]  /*2230*/  BSYNC.RECONVERGENT B2 ;  /* 0x0000000000027941 */ /* 0x000fea0003800200 */
.L_x_1068:
        /* <DEDUP_REMOVED lines=10> */
.L_x_1061:
[----:B------:R-:W-:Y:S05]  /*22e0*/  BSYNC.RECONVERGENT B1 ;  /* 0x0000000000017941 */ /* 0x000fea0003800200 */
.L_x_1060:
        /* <DEDUP_REMOVED lines=37> */
[----:B--2---:R-:W1:Y:S01]  /*2540*/  LDS.64 R2, [UR4+0x20] ;  /* 0x00002004ff027984 */ /* 0x004e620008000a00 */
[----:B0-----:R-:W-:-:S04]  /*2550*/  VIMNMX3 R0, R5, R0, R8, !PT ;  /* 0x000000000500720f */ /* 0x001fc80007800108 */
[----:B------:R-:W-:-:S04]  /*2560*/  VIMNMX3 R0, R0, R9, R10, !PT ;  /* 0x000000090000720f */ /* 0x000fc8000780010a */
[----:B-1----:R-:W-:-:S04]  /*2570*/  VIMNMX3 R0, R0, R11, R2, !PT ;  /* 0x0000000b0000720f */ /* 0x002fc80007800102 */
[----:B------:R-:W-:Y:S01]  /*2580*/  VIMNMX R5, PT, PT, R0, R3, !PT ;  /* 0x0000000300057248 */ /* 0x000fe20007fe0100 */
[----:B------:R-:W-:Y:S06]  /*2590*/  BRA `(.L_x_1044) ;  /* 0x0000001000807947 */ /* 0x000fec0003800000 */
.L_x_1070:
[----:B0-----:R-:W0:Y:S01]  /*25a0*/  S2R R4, SR_LANEID ;  /* 0x0000000000047919 */ /* 0x001e220000000000 */
[----:B------:R-:W-:-:S04]  /*25b0*/  LOP3.LUT R0, R3, 0x3e0, RZ, 0xc0, !PT ;  /* 0x000003e003007812 */ /* 0x000fc800078ec0ff */
[----:B------:R-:W-:Y:S01]  /*25c0*/  LOP3.LUT R9, RZ, R0, RZ, 0x33, !PT ;  /* 0x00000000ff097212 */ /* 0x000fe200078e33ff */
[----:B------:R-:W-:-:S04]  /*25d0*/  VIADD R5, R0, 0x20 ;  /* 0x0000002000057836 */ /* 0x000fc80000000000 */
[----:B------:R-:W-:Y:S01]  /*25e0*/  IMAD.IADD R9, R9, 0x1, R2 ;  /* 0x0000000109097824 */ /* 0x000fe200078e0202 */
[----:B------:R-:W-:-:S04]  /*25f0*/  ISETP.GT.AND P0, PT, R5, R2, PT ;  /* 0x000000020500720c */ /* 0x000fc80003f04270 */
[----:B------:R-:W-:-:S05]  /*2600*/  SEL R6, R9, 0x1f, P0 ;  /* 0x0000001f09067807 */ /* 0x000fca0000000000 */
[----:B------:R-:W1:Y:S01]  /*2610*/  SHFL.DOWN PT, R0, R7, 0x1, R6 ;  /* 0x0820000007007989 */ /* 0x000e6200000e0006 */
[C---:B0-----:R-:W-:Y:S01]  /*2620*/  ISETP.GE.AND P0, PT, R4.reuse, R6, PT ;  /* 0x000000060400720c */ /* 0x041fe20003f06270 */
[C---:B------:R-:W-:Y:S01]  /*2630*/  VIADD R5, R4.reuse, 0x2 ;  /* 0x0000000204057836 */ /* 0x040fe20000000000 */
[----:B------:R-:W-:-:S11]  /*2640*/  ISETP.NE.AND P1, PT, R4, RZ, PT ;  /* 0x000000ff0400720c */ /* 0x000fd60003f25270 */
[----:B-1----:R-:W-:Y:S02]  /*2650*/  @!P0 VIMNMX R7, PT, PT, R0, R7, !PT ;  /* 0x0000000700078248 */ /* 0x002fe40007fe0100 */
[----:B------:R-:W-:Y:S01]  /*2660*/  ISETP.GT.AND P0, PT, R5, R6, PT ;  /* 0x000000060500720c */ /* 0x000fe20003f04270 */
[----:B------:R-:W-:Y:S01]  /*2670*/  VIADD R5, R4, 0x4 ;  /* 0x0000000404057836 */ /* 0x000fe20000000000 */
[----:B------:R-:W0:Y:S01]  /*2680*/  @!P1 S2R R8, SR_CgaCtaId ;  /* 0x0000000000089919 */ /* 0x000e220000008800 */
[----:B------:R-:W1:Y:S10]  /*2690*/  SHFL.DOWN PT, R0, R7, 0x2, R6 ;  /* 0x0840000007007989 */ /* 0x000e7400000e0006 */
[----:B-1----:R-:W-:-:S02]  /*26a0*/  @!P0 VIMNMX R7, PT, PT, R7, R0, !PT ;  /* 0x0000000007078248 */ /* 0x002fc40007fe0100 */
[----:B------:R-:W-:Y:S01]  /*26b0*/  ISETP.GT.AND P0, PT, R5, R6, PT ;  /* 0x000000060500720c */ /* 0x000fe20003f04270 */
[----:B------:R-:W-:Y:S02]  /*26c0*/  VIADD R5, R4, 0x8 ;  /* 0x0000000804057836 */ /* 0x000fe40000000000 */
[----:B------:R-:W1:Y:S10]  /*26d0*/  SHFL.DOWN PT, R0, R7, 0x4, R6 ;  /* 0x0880000007007989 */ /* 0x000e7400000e0006 */
[----:B-1----:R-:W-:-:S02]  /*26e0*/  @!P0 VIMNMX R7, PT, PT, R7, R0, !PT ;  /* 0x0000000007078248 */ /* 0x002fc40007fe0100 */
[----:B------:R-:W-:Y:S01]  /*26f0*/  ISETP.GT.AND P0, PT, R5, R6, PT ;  /* 0x000000060500720c */ /* 0x000fe20003f04270 */
[----:B------:R-:W-:Y:S01]  /*2700*/  VIADD R5, R4, 0x10 ;  /* 0x0000001004057836 */ /* 0x000fe20000000000 */
[----:B------:R-:W-:Y:S01]  /*2710*/  @!P1 SHF.R.U32.HI R4, RZ, 0x3, R3 ;  /* 0x00000003ff049819 */ /* 0x000fe20000011603 */
[----:B------:R-:W1:Y:S03]  /*2720*/  SHFL.DOWN PT, R0, R7, 0x8, R6 ;  /* 0x0900000007007989 */ /* 0x000e6600000e0006 */
[----:B------:R-:W-:-:S07]  /*2730*/  @!P1 LOP3.LUT R4, R4, 0x7c, RZ, 0xc0, !PT ;  /* 0x0000007c04049812 */ /* 0x000fce00078ec0ff */
[----:B-1----:R-:W-:Y:S02]  /*2740*/  @!P0 VIMNMX R7, PT, PT, R7, R0, !PT ;  /* 0x0000000007078248 */ /* 0x002fe40007fe0100 */
[----:B------:R-:W-:Y:S02]  /*2750*/  ISETP.GT.AND P0, PT, R5, R6, PT ;  /* 0x000000060500720c */ /* 0x000fe40003f04270 */
[----:B------:R-:W-:Y:S01]  /*2760*/  @!P1 MOV R5, 0x400 ;  /* 0x0000040000059802 */ /* 0x000fe20000000f00 */
[----:B------:R-:W1:Y:S03]  /*2770*/  SHFL.DOWN PT, R0, R7, 0x10, R6 ;  /* 0x0a00000007007989 */ /* 0x000e6600000e0006 */
[----:B0-----:R-:W-:-:S05]  /*2780*/  @!P1 LEA R5, R8, R5, 0x18 ;  /* 0x0000000508059211 */ /* 0x001fca00078ec0ff */
[----:B------:R-:W-:Y:S02]  /*2790*/  @!P1 IMAD.IADD R4, R4, 0x1, R5 ;  /* 0x0000000104049824 */ /* 0x000fe400078e0205 */
[----:B-1----:R-:W-:Y:S02]  /*27a0*/  @!P0 VIMNMX R7, PT, PT, R7, R0, !PT ;  /* 0x0000000007078248 */ /* 0x002fe40007fe0100 */
        /* <DEDUP_REMOVED lines=12> */
[----:B------:R-:W1:Y:S04]  /*2870*/  LDS R0, [UR4+0xc] ;  /* 0x00000c04ff007984 */ /* 0x000e680008000800 */
[----:B------:R-:W0:Y:S04]  /*2880*/  LDS.128 R8, [UR4+0x10] ;  /* 0x00001004ff087984 */ /* 0x000e280008000c00 */
[----:B------:R-:W2:Y:S01]  /*2890*/  LDS.64 R6, [UR4+0x20] ;  /* 0x00002004ff067984 */ /* 0x000ea20008000a00 */
[----:B-1----:R-:W-:Y:S02]  /*28a0*/  @P2 VIMNMX R5, PT, PT, R5, R0, !PT ;  /* 0x0000000005052248 */ /* 0x002fe40007fe0100 */
[----:B------:R-:W-:-:S02]  /*28b0*/  ISETP.GT.AND P2, PT, R2, 0xa0, PT ;  /* 0x000000a00200780c */ /* 0x000fc40003f44270 */
[----:B0-----:R-:W-:Y:S02]  /*28c0*/  @P4 VIMNMX R5, PT, PT, R5, R8, !PT ;  /* 0x0000000805054248 */ /* 0x001fe40007fe0100 */
[C---:B------:R-:W-:Y:S02]  /*28d0*/  ISETP.GT.AND P4, PT, R2.reuse, 0xc0, PT ;  /* 0x000000c00200780c */ /* 0x040fe40003f84270 */
[----:B------:R-:W-:Y:S02]  /*28e0*/  @P3 VIMNMX R5, PT, PT, R5, R9, !PT ;  /* 0x0000000905053248 */ /* 0x000fe40007fe0100 */
[----:B------:R-:W-:Y:S02]  /*28f0*/  ISETP.GT.AND P3, PT, R2, 0xe0, PT ;  /* 0x000000e00200780c */ /* 0x000fe40003f64270 */
[----:B------:R-:W-:-:S04]  /*2900*/  @P1 VIMNMX R5, PT, PT, R5, R10, !PT ;  /* 0x0000000a05051248 */ /* 0x000fc80007fe0100 */
[----:B------:R-:W-:-:S04]  /*2910*/  @P2 VIMNMX R5, PT, PT, R5, R11, !PT ;  /* 0x0000000b05052248 */ /* 0x000fc80007fe0100 */
[----:B--2---:R-:W-:-:S04]  /*2920*/  @P4 VIMNMX R5, PT, PT, R5, R6, !PT ;  /* 0x0000000605054248 */ /* 0x004fc80007fe0100 */
[----:B------:R-:W-:Y:S01]  /*2930*/  @P3 VIMNMX R5, PT, PT, R5, R7, !PT ;  /* 0x0000000705053248 */ /* 0x000fe20007fe0100 */
[----:B------:R-:W-:Y:S06]  /*2940*/  BRA `(.L_x_1044) ;  /* 0x0000000c00947947 */ /* 0x000fec0003800000 */
.L_x_1057:
[----:B------:R-:W0:Y:S01]  /*2950*/  S2R R8, SR_TID.X ;  /* 0x0000000000087919 */ /* 0x000e220000002100 */
[----:B------:R-:W0:Y:S02]  /*2960*/  LDC.64 R4, c[0x0][0x380] ;  /* 0x0000e000ff047b82 */ /* 0x000e240000000a00 */
[----:B0-----:R-:W-:-:S05]  /*2970*/  IMAD.WIDE.U32 R4, R8, 0x4, R4 ;  /* 0x0000000408047825 */ /* 0x001fca00078e0004 */
[----:B------:R-:W2:Y:S04]  /*2980*/  LDG.E.CONSTANT R20, desc[UR6][R4.64] ;  /* 0x0000000604147981 */ /* 0x000ea8000c1e9900 */
[----:B------:R-:W2:Y:S04]  /*2990*/  LDG.E.CONSTANT R0, desc[UR6][R4.64+0x400] ;  /* 0x0004000604007981 */ /* 0x000ea8000c1e9900 */
[----:B------:R-:W2:Y:S04]  /*29a0*/  LDG.E.CONSTANT R3, desc[UR6][R4.64+0x800] ;  /* 0x0008000604037981 */ /* 0x000ea8000c1e9900 */
[----:B------:R-:W3:Y:S04]  /*29b0*/  LDG.E.CONSTANT R6, desc[UR6][R4.64+0xc00] ;  /* 0x000c000604067981 */ /* 0x000ee8000c1e9900 */
[----:B------:R-:W3:Y:S04]  /*29c0*/  LDG.E.CONSTANT R7, desc[UR6][R4.64+0x1000] ;  /* 0x0010000604077981 */ /* 0x000ee8000c1e9900 */
[----:B------:R-:W3:Y:S04]  /*29d0*/  LDG.E.CONSTANT R9, desc[UR6][R4.64+0x1400] ;  /* 0x0014000604097981 */ /* 0x000ee8000c1e9900 */
[----:B------:R-:W4:Y:S04]  /*29e0*/  LDG.E.CONSTANT R10, desc[UR6][R4.64+0x1800] ;  /* 0x00180006040a7981 */ /* 0x000f28000c1e9900 */
[----:B------:R-:W4:Y:S04]  /*29f0*/  LDG.E.CONSTANT R11, desc[UR6][R4.64+0x1c00] ;  /* 0x001c0006040b7981 */ /* 0x000f28000c1e9900 */
[----:B------:R-:W4:Y:S04]  /*2a00*/  LDG.E.CONSTANT R12, desc[UR6][R4.64+0x2000] ;  /* 0x00200006040c7981 */ /* 0x000f28000c1e9900 */
[----:B------:R-:W5:Y:S04]  /*2a10*/  LDG.E.CONSTANT R13, desc[UR6][R4.64+0x2400] ;  /* 0x00240006040d7981 */ /* 0x000f68000c1e9900 */
[----:B------:R-:W5:Y:S04]  /*2a20*/  LDG.E.CONSTANT R14, desc[UR6][R4.64+0x2800] ;  /* 0x00280006040e7981 */ /* 0x000f68000c1e9900 */
[----:B------:R-:W5:Y:S04]  /*2a30*/  LDG.E.CONSTANT R15, desc[UR6][R4.64+0x2c00] ;  /* 0x002c0006040f7981 */ /* 0x000f68000c1e9900 */
[----:B------:R-:W5:Y:S04]  /*2a40*/  LDG.E.CONSTANT R16, desc[UR6][R4.64+0x3000] ;  /* 0x0030000604107981 */ /* 0x000f68000c1e9900 */
[----:B------:R-:W5:Y:S04]  /*2a50*/  LDG.E.CONSTANT R17, desc[UR6][R4.64+0x3400] ;  /* 0x0034000604117981 */ /* 0x000f68000c1e9900 */
[----:B------:R-:W5:Y:S04]  /*2a60*/  LDG.E.CONSTANT R18, desc[UR6][R4.64+0x3800] ;  /* 0x0038000604127981 */ /* 0x000f68000c1e9900 */
[----:B------:R-:W5:Y:S01]  /*2a70*/  LDG.E.CONSTANT R19, desc[UR6][R4.64+0x3c00] ;  /* 0x003c000604137981 */ /* 0x000f62000c1e9900 */
[----:B------:R-:W-:-:S02]  /*2a80*/  ISETP.GE.U32.AND P0, PT, R2, 0x2000, PT ;  /* 0x000020000200780c */ /* 0x000fc40003f06070 */
[----:B--2---:R-:W-:Y:S02]  /*2a90*/  VIMNMX3 R0, R20, R0, R3, !PT ;  /* 0x000000001400720f */ /* 0x004fe40007800103 */
[----:B---3--:R-:W-:Y:S02]  /*2aa0*/  VIMNMX3 R7, R6, R7, R9, !PT ;  /* 0x000000070607720f */ /* 0x008fe40007800109 */
[----:B----4-:R-:W-:Y:S01]  /*2ab0*/  VIMNMX3 R10, R10, R11, R12, !PT ;  /* 0x0000000b0a0a720f */ /* 0x010fe2000780010c */
[----:B------:R-:W-:-:S03]  /*2ac0*/  IMAD.MOV.U32 R11, RZ, RZ, 0x1000 ;  /* 0x00001000ff0b7424 */ /* 0x000fc600078e00ff */
[----:B------:R-:W-:Y:S02]  /*2ad0*/  VIMNMX3 R0, R0, R7, R10, !PT ;  /* 0x000000070000720f */ /* 0x000fe4000780010a */
[----:B-----5:R-:W-:Y:S02]  /*2ae0*/  VIMNMX3 R14, R13, R14, R15, !PT ;  /* 0x0000000e0d0e720f */ /* 0x020fe4000780010f */
[----:B------:R-:W-:-:S04]  /*2af0*/  VIMNMX3 R16, R16, R17, R18, !PT ;  /* 0x000000111010720f */ /* 0x000fc80007800112 */
[----:B------:R-:W-:-:S04]  /*2b00*/  VIMNMX3 R19, R14, R16, R19, !PT ;  /* 0x000000100e13720f */ /* 0x000fc80007800113 */
[----:B------:R-:W-:Y:S01]  /*2b10*/  VIMNMX R0, PT, PT, R0, R19, !PT ;  /* 0x0000001300007248 */ /* 0x000fe20007fe0100 */
[----:B------:R-:W-:Y:S06]  /*2b20*/  @!P0 BRA `(.L_x_1071) ;  /* 0x0000000000908947 */ /* 0x000fec0003800000 */
[----:B------:R-:W0:Y:S01]  /*2b30*/  LDC R3, c[0x0][0x390] ;  /* 0x0000e400ff037b82 */ /* 0x000e220000000800 */
[----:B------:R-:W-:Y:S02]  /*2b40*/  VIADD R10, R2, 0xfffff000 ;  /* 0xfffff000020a7836 */ /* 0x000fe40000000000 */
[----:B------:R-:W-:-:S07]  /*2b50*/  IMAD.MOV.U32 R11, RZ, RZ, 0x1000 ;  /* 0x00001000ff0b7424 */ /* 0x000fce00078e00ff */
.L_x_1073:
[----:B------:R-:W-:-:S05]  /*2b60*/  IMAD.WIDE R6, R11, 0x4, R4 ;  /* 0x000000040b067825 */ /* 0x000fca00078e0204 */
        /* <DEDUP_REMOVED lines=14> */
[----:B------:R-:W5:Y:S04]  /*2c50*/  LDG.E.CONSTANT R12, desc[UR6][R6.64+0x3800] ;  /* 0x00380006060c7981 */ /* 0x000f68000c1e9900 */
[----:B------:R-:W5:Y:S01]  /*2c60*/  LDG.E.CONSTANT R15, desc[UR6][R6.64+0x3c00] ;  /* 0x003c0006060f7981 */ /* 0x000f62000c1e9900 */
[----:B--2---:R-:W-:Y:S01]  /*2c70*/  VIMNMX3 R17, R0, R17, R2, !PT ;  /* 0x000000110011720f */ /* 0x004fe20007800102 */
[----:B0-----:R-:W-:-:S04]  /*2c80*/  IMAD.MOV.U32 R2, RZ, RZ, R3 ;  /* 0x000000ffff027224 */ /* 0x001fc800078e0003 */
[----:B------:R-:W-:-:S05]  /*2c90*/  IMAD.IADD R0, R2, 0x1, -R11 ;  /* 0x0000000102007824 */ /* 0x000fca00078e0a0b */
[----:B------:R-:W-:Y:S02]  /*2ca0*/  ISETP.GE.AND P0, PT, R0, 0x1000, PT ;  /* 0x000010000000780c */ /* 0x000fe40003f06270 */
[----:B---3--:R-:W-:Y:S02]  /*2cb0*/  VIMNMX3 R16, R16, R19, R18, !PT ;  /* 0x000000131010720f */ /* 0x008fe40007800112 */
[----:B----4-:R-:W-:-:S04]  /*2cc0*/  VIMNMX3 R20, R20, R21, R22, !PT ;  /* 0x000000151414720f */ /* 0x010fc80007800116 */
[----:B------:R-:W-:Y:S02]  /*2cd0*/  VIMNMX3 R16, R17, R16, R20, !PT ;  /* 0x000000101110720f */ /* 0x000fe40007800114 */
[----:B-----5:R-:W-:Y:S02]  /*2ce0*/  VIMNMX3 R23, R23, R24, R25, !PT ;  /* 0x000000181717720f */ /* 0x020fe40007800119 */
[----:B------:R-:W-:Y:S02]  /*2cf0*/  VIMNMX3 R14, R14, R13, R9, !PT ;  /* 0x0000000d0e0e720f */ /* 0x000fe40007800109 */
[----:B------:R-:W-:-:S04]  /*2d00*/  VIMNMX R12, PT, PT, R12, R15, !PT ;  /* 0x0000000f0c0c7248 */ /* 0x000fc80007fe0100 */
[----:B------:R-:W-:-:S04]  /*2d10*/  VIMNMX3 R23, R23, R14, R12, !PT ;  /* 0x0000000e1717720f */ /* 0x000fc8000780010c */
[----:B------:R-:W-:Y:S01]  /*2d20*/  VIMNMX R0, PT, PT, R16, R23, !PT ;  /* 0x0000001710007248 */ /* 0x000fe20007fe0100 */
[----:B------:R-:W-:Y:S06]  /*2d30*/  @!P0 BRA `(.L_x_1072) ;  /* 0x0000000400fc8947 */ /* 0x000fec0003800000 */
[----:B------:R-:W-:-:S05]  /*2d40*/  VIADD R11, R11, 0x1000 ;  /* 0x000010000b0b7836 */ /* 0x000fca0000000000 */
[----:B------:R-:W-:-:S13]  /*2d50*/  ISETP.GT.AND P0, PT, R11, R10, PT ;  /* 0x0000000a0b00720c */ /* 0x000fda0003f04270 */
[----:B------:R-:W-:Y:S05]  /*2d60*/  @!P0 BRA `(.L_x_1073) ;  /* 0xfffffffc007c8947 */ /* 0x000fea000383ffff */
.L_x_1071:
[----:B------:R-:W-:-:S13]  /*2d70*/  ISETP.GE.AND P0, PT, R11, R2, PT ;  /* 0x000000020b00720c */ /* 0x000fda0003f06270 */
[----:B------:R-:W-:Y:S05]  /*2d80*/  @P0 BRA `(.L_x_1072) ;  /* 0x0000000400e80947 */ /* 0x000fea0003800000 */
[----:B------:R-:W-:Y:S01]  /*2d90*/  IMAD.IADD R9, R2, 0x1, -R11 ;  /* 0x0000000102097824 */ /* 0x000fe200078e0a0b */
[----:B------:R-:W-:Y:S04]  /*2da0*/  BSSY.RECONVERGENT B1, `(.L_x_1072) ;  /* 0x0000078000017945 */ /* 0x000fe80003800200 */
[----:B------:R-:W-:-:S13]  /*2db0*/  ISETP.GE.AND P0, PT, R8, R9, PT ;  /* 0x000000090800720c */ /* 0x000fda0003f06270 */
[----:B------:R-:W-:Y:S05]  /*2dc0*/  @P0 BRA `(.L_x_1074) ;  /* 0x0000000400d40947 */ /* 0x000fea0003800000 */
[----:B------:R-:W-:Y:S01]  /*2dd0*/  LOP3.LUT R3, RZ, R8, RZ, 0x33, !PT ;  /* 0x00000008ff037212 */ /* 0x000fe200078e33ff */
[----:B------:R-:W-:Y:S01]  /*2de0*/  BSSY.RECONVERGENT B2, `(.L_x_1075) ;  /* 0x0000015000027945 */ /* 0x000fe20003800200 */
[----:B------:R-:W-:Y:S02]  /*2df0*/  IMAD.MOV.U32 R10, RZ, RZ, R8 ;  /* 0x000000ffff0a7224 */ /* 0x000fe400078e0008 */
[----:B------:R-:W-:-:S04]  /*2e00*/  IADD3 R2, PT, PT, -R11, R2, R3 ;  /* 0x000000020b027210 */ /* 0x000fc80007ffe103 */
[C---:B------:R-:W-:Y:S02]  /*2e10*/  LOP3.LUT R3, R2.reuse, 0x300, RZ, 0xc0, !PT ;  /* 0x0000030002037812 */ /* 0x040fe400078ec0ff */
[----:B------:R-:W-:Y:S02]  /*2e20*/  ISETP.GE.U32.AND P1, PT, R2, 0x300, PT ;  /* 0x000003000200780c */ /* 0x000fe40003f26070 */
[----:B------:R-:W-:-:S13]  /*2e30*/  ISETP.NE.AND P0, PT, R3, 0x300, PT ;  /* 0x000003000300780c */ /* 0x000fda0003f05270 */
[----:B------:R-:W-:Y:S05]  /*2e40*/  @!P0 BRA `(.L_x_1076) ;  /* 0x0000000000388947 */ /* 0x000fea0003800000 */
[----:B------:R-:W0:Y:S01]  /*2e50*/  LDC.64 R4, c[0x0][0x380] ;  /* 0x0000e000ff047b82 */ /* 0x000e220000000a00 */
[----:B------:R-:W-:Y:S01]  /*2e60*/  LEA.HI R2, R2, 0x1, RZ, 0x18 ;  /* 0x0000000102027811 */ /* 0x000fe200078fc0ff */
[----:B------:R-:W-:Y:S02]  /*2e70*/  IMAD.IADD R7, R8, 0x1, R11 ;  /* 0x0000000108077824 */ /* 0x000fe400078e020b */
[----:B------:R-:W-:Y:S01]  /*2e80*/  IMAD.MOV.U32 R10, RZ, RZ, R8 ;  /* 0x000000ffff0a7224 */ /* 0x000fe200078e0008 */
[----:B------:R-:W-:-:S05]  /*2e90*/  LOP3.LUT R2, R2, 0x3, RZ, 0xc0, !PT ;  /* 0x0000000302027812 */ /* 0x000fca00078ec0ff */
[----:B------:R-:W-:-:S07]  /*2ea0*/  IMAD.MOV R6, RZ, RZ, -R2 ;  /* 0x000000ffff067224 */ /* 0x000fce00078e0a02 */
.L_x_1077:
        /* <DEDUP_REMOVED lines=8> */
.L_x_1076:
[----:B------:R-:W-:Y:S05]  /*2f30*/  BSYNC.RECONVERGENT B2 ;  /* 0x0000000000027941 */ /* 0x000fea0003800200 */
.L_x_1075:
        /* <DEDUP_REMOVED lines=16> */
.L_x_1080:
        /* <DEDUP_REMOVED lines=39> */
.L_x_1079:
[----:B------:R-:W-:Y:S05]  /*32b0*/  BSYNC.RECONVERGENT B2 ;  /* 0x0000000000027941 */ /* 0x000fea0003800200 */
.L_x_1078:
        /* <DEDUP_REMOVED lines=10> */
[----:B------:R-:W5:Y:S01]  /*3360*/  LDG.E.CONSTANT R16, desc[UR6][R2.64+0x1400] ;  /* 0x0014000602107981 */ /* 0x000f62000c1e9900 */
[----:B0-----:R-:W-:-:S04]  /*3370*/  IMAD.WIDE.U32 R4, R11, 0x4, R6 ;  /* 0x000000040b047825 */ /* 0x001fc800078e0006 */
[----:B------:R-:W-:Y:S02]  /*3380*/  IMAD.WIDE.U32 R6, R13, 0x4, R6 ;  /* 0x000000040d067825 */ /* 0x000fe400078e0006 */
[----:B------:R0:W2:Y:S04]  /*3390*/  LDG.E.CONSTANT R5, desc[UR6][R4.64] ;  /* 0x0000000604057981 */ /* 0x0000a8000c1e9900 */
[----:B------:R1:W3:Y:S04]  /*33a0*/  LDG.E.CONSTANT R13, desc[UR6][R2.64] ;  /* 0x00000006020d7981 */ /* 0x0002e8000c1e9900 */
[----:B------:R-:W4:Y:S01]  /*33b0*/  LDG.E.CONSTANT R7, desc[UR6][R6.64] ;  /* 0x0000000606077981 */ /* 0x000f22000c1e9900 */
[----:B0-----:R-:W-:Y:S01]  /*33c0*/  IADD3 R4, P1, PT, R2, 0x2000, RZ ;  /* 0x0000200002047810 */ /* 0x001fe20007f3e0ff */
[----:B------:R-:W-:Y:S01]  /*33d0*/  VIADD R10, R10, 0x800 ;  /* 0x000008000a0a7836 */ /* 0x000fe20000000000 */
[----:B------:R-:W-:Y:S01]  /*33e0*/  PLOP3.LUT P0, PT, PT, PT, PT, 0x8, 0x80 ;  /* 0x000000000080781c */ /* 0x000fe20003f0e170 */
[----:B------:R-:W-:-:S02]  /*33f0*/  VIADD R11, R11, 0x800 ;  /* 0x000008000b0b7836 */ /* 0x000fc40000000000 */
[----:B-1----:R-:W-:Y:S01]  /*3400*/  IMAD.MOV.U32 R2, RZ, RZ, R4 ;  /* 0x000000ffff027224 */ /* 0x002fe200078e0004 */
[----:B--2---:R-:W-:-:S04]  /*3410*/  VIMNMX3 R12, R0, R5, R12, !PT ;  /* 0x00000005000c720f */ /* 0x004fc8000780010c */
[----:B---3--:R-:W-:Y:S01]  /*3420*/  VIMNMX3 R12, R12, R13, R14, !PT ;  /* 0x0000000d0c0c720f */ /* 0x008fe2000780010e */
[----:B------:R-:W-:-:S03]  /*3430*/  IMAD.X R5, RZ, RZ, R3, P1 ;  /* 0x000000ffff057224 */ /* 0x000fc600008e0603 */
[----:B----4-:R-:W-:Y:S01]  /*3440*/  VIMNMX3 R12, R12, R7, R15, !PT ;  /* 0x000000070c0c720f */ /* 0x010fe2000780010f */
[----:B------:R-:W-:-:S03]  /*3450*/  IMAD.MOV.U32 R3, RZ, RZ, R5 ;  /* 0x000000ffff037224 */ /* 0x000fc600078e0005 */
[----:B-----5:R-:W-:-:S07]  /*3460*/  VIMNMX3 R0, R12, R17, R16, !PT ;  /* 0x000000110c00720f */ /* 0x020fce0007800110 */
.L_x_1082:
[----:B------:R-:W-:Y:S05]  /*3470*/  BSYNC.RECONVERGENT B2 ;  /* 0x0000000000027941 */ /* 0x000fea0003800200 */
.L_x_1081:
        /* <DEDUP_REMOVED lines=10> */
.L_x_1074:
[----:B------:R-:W-:Y:S05]  /*3520*/  BSYNC.RECONVERGENT B1 ;  /* 0x0000000000017941 */ /* 0x000fea0003800200 */
.L_x_1072:
[----:B------:R-:W0:Y:S01]  /*3530*/  S2R R6, SR_LANEID ;  /* 0x0000000000067919 */ /* 0x000e220000000000 */
[----:B------:R-:W-:-:S05]  /*3540*/  IMAD.MOV.U32 R5, RZ, RZ, R0 ;  /* 0x000000ffff057224 */ /* 0x000fca00078e0000 */
        /* <DEDUP_REMOVED lines=30> */
[----:B0-----:R-:W-:Y:S04]  /*3730*/  LDS R0, [UR4+0xc] ;  /* 0x00000c04ff007984 */ /* 0x001fe80008000800 */
[----:B------:R-:W0:Y:S04]  /*3740*/  LDS.128 R8, [UR4+0x10] ;  /* 0x00001004ff087984 */ /* 0x000e280008000c00 */
[----:B------:R-:W1:Y:S01]  /*3750*/  LDS.64 R2, [UR4+0x20] ;  /* 0x00002004ff027984 */ /* 0x000e620008000a00 */
[----:B0-----:R-:W-:-:S04]  /*3760*/  VIMNMX3 R0, R5, R0, R8, !PT ;  /* 0x000000000500720f */ /* 0x001fc80007800108 */
[----:B------:R-:W-:-:S04]  /*3770*/  VIMNMX3 R0, R0, R9, R10, !PT ;  /* 0x000000090000720f */ /* 0x000fc8000780010a */
[----:B-1----:R-:W-:-:S04]  /*3780*/  VIMNMX3 R0, R0, R11, R2, !PT ;  /* 0x0000000b0000720f */ /* 0x002fc80007800102 */
[----:B------:R-:W-:-:S07]  /*3790*/  VIMNMX R5, PT, PT, R0, R3, !PT ;  /* 0x0000000300057248 */ /* 0x000fce0007fe0100 */
.L_x_1044:
[----:B------:R-:W-:Y:S05]  /*37a0*/  BSYNC.RECONVERGENT B0 ;  /* 0x0000000000007941 */ /* 0x000fea0003800200 */
.L_x_1028:
[----:B------:R-:W-:Y:S05]  /*37b0*/  @P0 EXIT ;  /* 0x000000000000094d */ /* 0x000fea0003800000 */
[----:B0-23--:R-:W0:Y:S01]  /*37c0*/  LDC.64 R2, c[0x0][0x388] ;  /* 0x0000e200ff027b82 */ /* 0x00de220000000a00 */
[----:B------:R-:W1:Y:S02]  /*37d0*/  LDCU UR4, c[0x0][0x398] ;  /* 0x00007300ff0477ac */ /* 0x000e640008000800 */
[----:B-1--4-:R-:W-:-:S05]  /*37e0*/  VIMNMX R5, PT, PT, R5, UR4, !PT ;  /* 0x0000000405057c48 */ /* 0x012fca000ffe0100 */
[----:B0-----:R-:W-:Y:S01]  /*37f0*/  STG.E desc[UR6][R2.64], R5 ;  /* 0x0000000502007986 */ /* 0x001fe2000c101906 */
[----:B------:R-:W-:Y:S05]  /*3800*/  EXIT ;  /* 0x000000000000794d */ /* 0x000fea0003800000 */
.L_x_1083:
        /* <DEDUP_REMOVED lines=15> */
.L_x_1380:


//--------------------- .text._ZN3cub18CUB_300001_SM_10006detail6reduce18DeviceReduceKernelINS2_10policy_hubIiyN4cuda3__47maximumIiEEE10Policy1000EN6thrust24THRUST_300001_SM_1000_NS6detail15normal_iteratorINSC_10device_ptrIiEEEEyS8_iNS5_3std3__410__identityEEEvT0_PT3_T1_NS0_13GridEvenShareISO_EET2_T4_ --------------------------
	.section	.text._ZN3cub18CUB_300001_SM_10006detail6reduce18DeviceReduceKernelINS2_10policy_hubIiyN4cuda3__47maximumIiEEE10Policy1000EN6thrust24THRUST_300001_SM_1000_NS6detail15normal_iteratorINSC_10device_ptrIiEEEEyS8_iNS5_3std3__410__identityEEEvT0_PT3_T1_NS0_13GridEvenShareISO_EET2_T4_,"ax",@progbits
	.align	128
        .global         _ZN3cub18CUB_300001_SM_10006detail6reduce18DeviceReduceKernelINS2_10policy_hubIiyN4cuda3__47maximumIiEEE10Policy1000EN6thrust24THRUST_300001_SM_1000_NS6detail15normal_iteratorINSC_10device_ptrIiEEEEyS8_iNS5_3std3__410__identityEEEvT0_PT3_T1_NS0_13GridEvenShareISO_EET2_T4_
        .type           _ZN3cub18CUB_300001_SM_10006detail6reduce18DeviceReduceKernelINS2_10policy_hubIiyN4cuda3__47maximumIiEEE10Policy1000EN6thrust24THRUST_300001_SM_1000_NS6detail15normal_iteratorINSC_10device_ptrIiEEEEyS8_iNS5_3std3__410__identityEEEvT0_PT3_T1_NS0_13GridEvenShareISO_EET2_T4_,@function
        .size           _ZN3cub18CUB_300001_SM_10006detail6reduce18DeviceReduceKernelINS2_10policy_hubIiyN4cuda3__47maximumIiEEE10Policy1000EN6thrust24THRUST_300001_SM_1000_NS6detail15normal_iteratorINSC_10device_ptrIiEEEEyS8_iNS5_3std3__410__identityEEEvT0_PT3_T1_NS0_13GridEvenShareISO_EET2_T4_,(.L_x_1381 - _ZN3cub18CUB_300001_SM_10006detail6reduce18DeviceReduceKernelINS2_10policy_hubIiyN4cuda3__47maximumIiEEE10Policy1000EN6thrust24THRUST_300001_SM_1000_NS6detail15normal_iteratorINSC_10device_ptrIiEEEEyS8_iNS5_3std3__410__identityEEEvT0_PT3_T1_NS0_13GridEvenShareISO_EET2_T4_)
        .other          _ZN3cub18CUB_300001_SM_10006detail6reduce18DeviceReduceKernelINS2_10policy_hubIiyN4cuda3__47maximumIiEEE10Policy1000EN6thrust24THRUST_300001_SM_1000_NS6detail15normal_iteratorINSC_10device_ptrIiEEEEyS8_iNS5_3std3__410__identityEEEvT0_PT3_T1_NS0_13GridEvenShareISO_EET2_T4_,@"STO_CUDA_ENTRY STV_DEFAULT"
_ZN3cub18CUB_300001_SM_10006detail6reduce18DeviceReduceKernelINS2_10policy_hubIiyN4cuda3__47maximumIiEEE10Policy1000EN6thrust24THRUST_300001_SM_1000_NS6detail15normal_iteratorINSC_10device_ptrIiEEEEyS8_iNS5_3std3__410__identityEEEvT0_PT3_T1_NS0_13GridEvenShareISO_EET2_T4_:
.text._ZN3cub18CUB_300001_SM_10006detail6reduce18DeviceReduceKernelINS2_10policy_hubIiyN4cuda3__47maximumIiEEE10Policy1000EN6thrust24THRUST_300001_SM_1000_NS6detail15normal_iteratorINSC_10device_ptrIiEEEEyS8_iNS5_3std3__410__identityEEEvT0_PT3_T1_NS0_13GridEvenShareISO_EET2_T4_:
[----:B------:R-:W-:Y:S08]  /*0000*/  LDC R1, c[0x0][0x37c] ;  /* 0x0000df00ff017b82 */ /* 0x000ff00000000800 */
[----:B------:R-:W0:Y:S01]  /*0010*/  S2UR UR16, SR_CTAID.X ;  /* 0x00000000001079c3 */ /* 0x000e220000002500 */
[----:B------:R-:W1:Y:S01]  /*0020*/  LDCU.64 UR8, c[0x0][0x3b8] ;  /* 0x00007700ff0877ac */ /* 0x000e620008000a00 */
[----:B------:R-:W-:Y:S01]  /*0030*/  BSSY.RECONVERGENT B0, `(.L_x_1084) ;  /* 0x00001f8000007945 */ /* 0x000fe20003800200 */
[----:B------:R-:W2:Y:S01]  /*0040*/  LDCU UR5, c[0x0][0x3c0] ;  /* 0x00007800ff0577ac */ /* 0x000ea20008000800 */
[----:B------:R-:W3:Y:S01]  /*0050*/  LDCU.64 UR14, c[0x0][0x358] ;  /* 0x00006b00ff0e77ac */ /* 0x000ee20008000a00 */
[----:B-1----:R-:W-:-:S02]  /*0060*/  IMAD.U32 R2, RZ, RZ, UR8 ;  /* 0x00000008ff027e24 */ /* 0x002fc4000f8e00ff */
[----:B------:R-:W-:Y:S01]  /*0070*/  IMAD.U32 R3, RZ, RZ, UR9 ;  /* 0x00000009ff037e24 */ /* 0x000fe2000f8e00ff */
[----:B--2---:R-:W-:Y:S02]  /*0080*/  USHF.L.U32 UR5, UR5, 0xc, URZ ;  /* 0x0000000c05057899 */ /* 0x004fe400080006ff */
[----:B0-----:R-:W-:Y:S02]  /*0090*/  USHF.L.U32 UR7, UR16, 0xc, URZ ;  /* 0x0000000c10077899 */ /* 0x001fe400080006ff */
[----:B------:R-:W-:-:S04]  /*00a0*/  USHF.R.S32.HI UR4, URZ, 0x1f, UR5 ;  /* 0x0000001fff047899 */ /* 0x000fc80008011405 */
[----:B------:R-:W-:-:S04]  /*00b0*/  IADD3 R23, P1, PT, R2, -UR7, RZ ;  /* 0x8000000702177c10 */ /* 0x000fc8000ff3e0ff */
[----:B------:R-:W-:Y:S02]  /*00c0*/  ISETP.GT.U32.AND P0, PT, R23, 0xfff, PT ;  /* 0x00000fff1700780c */ /* 0x000fe40003f04070 */
[----:B------:R-:W-:-:S04]  /*00d0*/  IADD3.X R22, PT, PT, R3, -0x1, RZ, P1, !PT ;  /* 0xffffffff03167810 */ /* 0x000fc80000ffe4ff */
[----:B------:R-:W-:-:S13]  /*00e0*/  ISETP.GT.U32.AND.EX P0, PT, R22, RZ, PT, P0 ;  /* 0x000000ff1600720c */ /* 0x000fda0003f04100 */
[----:B---3--:R-:W-:Y:S05]  /*00f0*/  @P0 BRA `(.L_x_1085) ;  /* 0x0000000c00840947 */ /* 0x008fea0003800000 */
[----:B------:R-:W0:Y:S01]  /*0100*/  S2R R0, SR_TID.X ;  /* 0x0000000000007919 */ /* 0x000e220000002100 */
[----:B------:R-:W-:Y:S01]  /*0110*/  VIADD R3, R2, -UR7 ;  /* 0x8000000702037c36 */ /* 0x000fe20008000000 */
[----:B------:R-:W-:Y:S01]  /*0120*/  BSSY.RECONVERGENT B1, `(.L_x_1086) ;  /* 0x000000a000017945 */ /* 0x000fe20003800200 */
[----:B------:R-:W-:-:S03]  /*0130*/  IMAD.MOV.U32 R4, RZ, RZ, RZ ;  /* 0x000000ffff047224 */ /* 0x000fc600078e00ff */
[----:B0-----:R-:W-:Y:S01]  /*0140*/  ISETP.GE.AND P0, PT, R0, R3, PT ;  /* 0x000000030000720c */ /* 0x001fe20003f06270 */
[----:B------:R-:W-:-:S12]  /*0150*/  IMAD.MOV.U32 R6, RZ, RZ, R0 ;  /* 0x000000ffff067224 */ /* 0x000fd800078e0000 */
[----:B------:R-:W-:Y:S05]  /*0160*/  @P0 BRA `(.L_x_1087) ;  /* 0x0000000000140947 */ /* 0x000fea0003800000 */
[----:B------:R-:W0:Y:S01]  /*0170*/  LDC.64 R4, c[0x0][0x380] ;  /* 0x0000e000ff047b82 */ /* 0x000e220000000a00 */
[----:B------:R-:W-:-:S04]  /*0180*/  VIADD R7, R0, UR7 ;  /* 0x0000000700077c36 */ /* 0x000fc80008000000 */
[----:B0-----:R-:W-:-:S06]  /*0190*/  IMAD.WIDE.U32 R4, R7, 0x4, R4 ;  /* 0x0000000407047825 */ /* 0x001fcc00078e0004 */
[----:B------:R0:W5:Y:S01]  /*01a0*/  LDG.E R4, desc[UR14][R4.64] ;  /* 0x0000000e04047981 */ /* 0x000162000c1e1900 */
[----:B------:R-:W-:-:S07]  /*01b0*/  VIADD R6, R0, 0x100 ;  /* 0x0000010000067836 */ /* 0x000fce0000000000 */
.L_x_1087:
[----:B------:R-:W-:Y:S05]  /*01c0*/  BSYNC.RECONVERGENT B1 ;  /* 0x0000000000017941 */ /* 0x000fea0003800200 */
.L_x_1086:
[----:B------:R-:W-:Y:S01]  /*01d0*/  ISETP.GE.AND P0, PT, R6, R3, PT ;  /* 0x000000030600720c */ /* 0x000fe20003f06270 */
[----:B------:R-:W-:-:S12]  /*01e0*/  BSSY.RECONVERGENT B1, `(.L_x_1088) ;  /* 0x000006c000017945 */ /* 0x000fd80003800200 */
[----:B------:R-:W-:Y:S05]  /*01f0*/  @P0 BRA `(.L_x_1089) ;  /* 0x0000000400a80947 */ /* 0x000fea0003800000 */
[----:B0-----:R-:W-:Y:S01]  /*0200*/  LOP3.LUT R5, RZ, R6, RZ, 0x33, !PT ;  /* 0x00000006ff057212 */ /* 0x001fe200078e33ff */
[----:B------:R-:W-:Y:S03]  /*0210*/  BSSY.RECONVERGENT B2, `(.L_x_1090) ;  /* 0x0000030000027945 */ /* 0x000fe60003800200 */
[----:B------:R-:W-:-:S04]  /*0220*/  IADD3 R5, PT, PT, R2, -UR7, R5 ;  /* 0x8000000702057c10 */ /* 0x000fc8000fffe005 */
[C---:B------:R-:W-:Y:S02]  /*0230*/  ISETP.GE.U32.AND P1, PT, R5.reuse, 0xf00, PT ;  /* 0x00000f000500780c */ /* 0x040fe40003f26070 */
[----:B------:R-:W-:-:S04]  /*0240*/  LEA.HI R2, R5, 0x1, RZ, 0x18 ;  /* 0x0000000105027811 */ /* 0x000fc800078fc0ff */
[----:B------:R-:W-:-:S04]  /*0250*/  LOP3.LUT R21, R2, 0xf, RZ, 0xc0, !PT ;  /* 0x0000000f02157812 */ /* 0x000fc800078ec0ff */
[----:B------:R-:W-:-:S03]  /*0260*/  ISETP.NE.AND P0, PT, R21, RZ, PT ;  /* 0x000000ff1500720c */ /* 0x000fc60003f05270 */
[----:B------:R-:W-:Y:S10]  /*0270*/  @!P1 BRA `(.L_x_1091) ;  /* 0x0000000000a49947 */ /* 0x000ff40003800000 */
[----:B------:R-:W0:Y:S01]  /*0280*/  LDCU.64 UR8, c[0x0][0x380] ;  /* 0x00007000ff0877ac */ /* 0x000e220008000a00 */
[----:B------:R-:W-:Y:S01]  /*0290*/  IMAD.WIDE.U32 R8, R6, 0x4, RZ ;  /* 0x0000000406087825 */ /* 0x000fe200078e00ff */
[----:B------:R-:W-:Y:S01]  /*02a0*/  LOP3.LUT R5, R2, 0x1fffff0, RZ, 0xc0, !PT ;  /* 0x01fffff002057812 */ /* 0x000fe200078ec0ff */
[----:B------:R-:W-:-:S04]  /*02b0*/  UIMAD.WIDE.U32 UR4, UR16, 0x4000, URZ ;  /* 0x00004000100478a5 */ /* 0x000fc8000f8e00ff */
[----:B------:R-:W-:Y:S02]  /*02c0*/  IMAD.MOV R5, RZ, RZ, -R5 ;  /* 0x000000ffff057224 */ /* 0x000fe400078e0a05 */
[----:B------:R-:W-:Y:S02]  /*02d0*/  LOP3.LUT R14, R8, UR4, RZ, 0xfc, !PT ;  /* 0x00000004080e7c12 */ /* 0x000fe4000f8efcff */
[----:B------:R-:W-:Y:S02]  /*02e0*/  LOP3.LUT R9, R9, UR5, RZ, 0xfc, !PT ;  /* 0x0000000509097c12 */ /* 0x000fe4000f8efcff */
[----:B0-----:R-:W-:-:S04]  /*02f0*/  IADD3 R14, P1, PT, R14, UR8, RZ ;  /* 0x000000080e0e7c10 */ /* 0x001fc8000ff3e0ff */
[----:B------:R-:W-:-:S04]  /*0300*/  IADD3 R14, P2, PT, R14, 0x2000, RZ ;  /* 0x000020000e0e7810 */ /* 0x000fc80007f5e0ff */
[----:B------:R-:W-:-:S09]  /*0310*/  IADD3.X R9, PT, PT, RZ, UR9, R9, P2, P1 ;  /* 0x00000009ff097c10 */ /* 0x000fd200097e2409 */
.L_x_1092:
[----:B------:R-:W-:-:S05]  /*0320*/  IMAD.MOV.U32 R8, RZ, RZ, R14 ;  /* 0x000000ffff087224 */ /* 0x000fca00078e000e */
[----:B------:R-:W2:Y:S04]  /*0330*/  LDG.E R15, desc[UR14][R8.64+-0x2000] ;  /* 0xffe0000e080f7981 */ /* 0x000ea8000c1e1900 */
[----:B------:R-:W2:Y:S04]  /*0340*/  LDG.E R16, desc[UR14][R8.64+-0x1c00] ;  /* 0xffe4000e08107981 */ /* 0x000ea8000c1e1900 */
[----:B------:R-:W3:Y:S04]  /*0350*/  LDG.E R18, desc[UR14][R8.64+-0x1800] ;  /* 0xffe8000e08127981 */ /* 0x000ee8000c1e1900 */
[----:B------:R-:W3:Y:S04]  /*0360*/  LDG.E R17, desc[UR14][R8.64+-0x1400] ;  /* 0xffec000e08117981 */ /* 0x000ee8000c1e1900 */
[----:B------:R-:W4:Y:S04]  /*0370*/  LDG.E R20, desc[UR14][R8.64+-0x1000] ;  /* 0xfff0000e08147981 */ /* 0x000f28000c1e1900 */
        /* <DEDUP_REMOVED lines=10> */
[----:B------:R0:W4:Y:S01]  /*0420*/  LDG.E R7, desc[UR14][R8.64+0x1c00] ;  /* 0x001c000e08077981 */ /* 0x000122000c1e1900 */
[----:B------:R-:W-:-:S02]  /*0430*/  VIADD R5, R5, 0x10 ;  /* 0x0000001005057836 */ /* 0x000fc40000000000 */
[----:B------:R-:W-:-:S03]  /*0440*/  VIADD R6, R6, 0x1000 ;  /* 0x0000100006067836 */ /* 0x000fc60000000000 */
[----:B------:R-:W-:Y:S02]  /*0450*/  ISETP.NE.AND P1, PT, R5, RZ, PT ;  /* 0x000000ff0500720c */ /* 0x000fe40003f25270 */
[----:B--2--5:R-:W-:-:S04]  /*0460*/  VIMNMX3 R15, R4, R15, R16, !PT ;  /* 0x0000000f040f720f */ /* 0x024fc80007800110 */
[----:B---3--:R-:W-:-:S04]  /*0470*/  VIMNMX3 R15, R15, R18, R17, !PT ;  /* 0x000000120f0f720f */ /* 0x008fc80007800111 */
[----:B----4-:R-:W-:-:S04]  /*0480*/  VIMNMX3 R15, R15, R20, R19, !PT ;  /* 0x000000140f0f720f */ /* 0x010fc80007800113 */
[----:B------:R-:W-:-:S04]  /*0490*/  VIMNMX3 R15, R15, R22, R23, !PT ;  /* 0x000000160f0f720f */ /* 0x000fc80007800117 */
[----:B------:R-:W-:-:S04]  /*04a0*/  VIMNMX3 R15, R15, R24, R25, !PT ;  /* 0x000000180f0f720f */ /* 0x000fc80007800119 */
[----:B------:R-:W-:Y:S02]  /*04b0*/  VIMNMX3 R11, R15, R14, R11, !PT ;  /* 0x0000000e0f0b720f */ /* 0x000fe4000780010b */
[----:B------:R-:W-:-:S05]  /*04c0*/  IADD3 R14, P2, PT, R8, 0x4000, RZ ;  /* 0x00004000080e7810 */ /* 0x000fca0007f5e0ff */
[----:B0-----:R-:W-:Y:S01]  /*04d0*/  IMAD.X R9, RZ, RZ, R9, P2 ;  /* 0x000000ffff097224 */ /* 0x001fe200010e0609 */
[----:B------:R-:W-:-:S04]  /*04e0*/  VIMNMX3 R10, R11, R13, R10, !PT ;  /* 0x0000000d0b0a720f */ /* 0x000fc8000780010a */
[----:B------:R-:W-:Y:S01]  /*04f0*/  VIMNMX3 R4, R10, R12, R7, !PT ;  /* 0x0000000c0a04720f */ /* 0x000fe20007800107 */
[----:B------:R-:W-:Y:S06]  /*0500*/  @P1 BRA `(.L_x_1092) ;  /* 0xfffffffc00841947 */ /* 0x000fec000383ffff */
.L_x_1091:
[----:B------:R-:W-:Y:S05]  /*0510*/  BSYNC.RECONVERGENT B2 ;  /* 0x0000000000027941 */ /* 0x000fea0003800200 */
.L_x_1090:
[----:B------:R-:W-:Y:S05]  /*0520*/  @!P0 BRA `(.L_x_1089) ;  /* 0x0000000000dc8947 */ /* 0x000fea0003800000 */
[----:B------:R-:W-:Y:S01]  /*0530*/  ISETP.GE.U32.AND P0, PT, R21, 0x8, PT ;  /* 0x000000081500780c */ /* 0x000fe20003f06070 */
[----:B------:R-:W-:Y:S01]  /*0540*/  BSSY.RECONVERGENT B2, `(.L_x_1093) ;  /* 0x0000016000027945 */ /* 0x000fe20003800200 */
[----:B------:R-:W-:-:S04]  /*0550*/  LOP3.LUT R16, R2, 0x7, RZ, 0xc0, !PT ;  /* 0x0000000702107812 */ /* 0x000fc800078ec0ff */
[----:B------:R-:W-:-:S07]  /*0560*/  ISETP.NE.AND P1, PT, R16, RZ, PT ;  /* 0x000000ff1000720c */ /* 0x000fce0003f25270 */
[----:B------:R-:W-:Y:S06]  /*0570*/  @!P0 BRA `(.L_x_1094) ;  /* 0x0000000000488947 */ /* 0x000fec0003800000 */
[----:B------:R-:W0:Y:S01]  /*0580*/  LDCU.64 UR4, c[0x0][0x380] ;  /* 0x00007000ff0477ac */ /* 0x000e220008000a00 */
[----:B------:R-:W-:-:S04]  /*0590*/  IADD3 R5, P0, PT, R6, UR7, RZ ;  /* 0x0000000706057c10 */ /* 0x000fc8000ff1e0ff */
[----:B------:R-:W-:Y:S02]  /*05a0*/  LEA.HI.X.SX32 R10, R6, RZ, 0x1, P0 ;  /* 0x000000ff060a7211 */ /* 0x000fe400000f0eff */
[----:B0-----:R-:W-:-:S04]  /*05b0*/  LEA R8, P0, R5, UR4, 0x2 ;  /* 0x0000000405087c11 */ /* 0x001fc8000f8010ff */
[----:B------:R-:W-:-:S05]  /*05c0*/  LEA.HI.X R9, R5, UR5, R10, 0x2, P0 ;  /* 0x0000000505097c11 */ /* 0x000fca00080f140a */
[----:B------:R-:W2:Y:S04]  /*05d0*/  LDG.E R5, desc[UR14][R8.64] ;  /* 0x0000000e08057981 */ /* 0x000ea8000c1e1900 */
[----:B------:R-:W2:Y:S04]  /*05e0*/  LDG.E R7, desc[UR14][R8.64+0x400] ;  /* 0x0004000e08077981 */ /* 0x000ea8000c1e1900 */
[----:B------:R-:W3:Y:S04]  /*05f0*/  LDG.E R10, desc[UR14][R8.64+0x800] ;  /* 0x0008000e080a7981 */ /* 0x000ee8000c1e1900 */
[----:B------:R-:W3:Y:S04]  /*0600*/  LDG.E R11, desc[UR14][R8.64+0xc00] ;  /* 0x000c000e080b7981 */ /* 0x000ee8000c1e1900 */
[----:B------:R-:W4:Y:S04]  /*0610*/  LDG.E R12, desc[UR14][R8.64+0x1000] ;  /* 0x0010000e080c7981 */ /* 0x000f28000c1e1900 */
[----:B------:R-:W4:Y:S04]  /*0620*/  LDG.E R13, desc[UR14][R8.64+0x1400] ;  /* 0x0014000e080d7981 */ /* 0x000f28000c1e1900 */
[----:B------:R-:W4:Y:S04]  /*0630*/  LDG.E R14, desc[UR14][R8.64+0x1800] ;  /* 0x0018000e080e7981 */ /* 0x000f28000c1e1900 */
[----:B------:R-:W4:Y:S01]  /*0640*/  LDG.E R15, desc[UR14][R8.64+0x1c00] ;  /* 0x001c000e080f7981 */ /* 0x000f22000c1e1900 */
[----:B------:R-:W-:Y:S01]  /*0650*/  VIADD R6, R6, 0x800 ;  /* 0x0000080006067836 */ /* 0x000fe20000000000 */
[----:B--2--5:R-:W-:-:S04]  /*0660*/  VIMNMX3 R5, R4, R5, R7, !PT ;  /* 0x000000050405720f */ /* 0x024fc80007800107 */
[----:B---3--:R-:W-:-:S04]  /*0670*/  VIMNMX3 R5, R5, R10, R11, !PT ;  /* 0x0000000a0505720f */ /* 0x008fc8000780010b */
[----:B----4-:R-:W-:-:S04]  /*0680*/  VIMNMX3 R5, R5, R12, R13, !PT ;  /* 0x0000000c0505720f */ /* 0x010fc8000780010d */
[----:B------:R-:W-:-:S07]  /*0690*/  VIMNMX3 R4, R5, R14, R15, !PT ;  /* 0x0000000e0504720f */ /* 0x000fce000780010f */
.L_x_1094:
[----:B------:R-:W-:Y:S05]  /*06a0*/  BSYNC.RECONVERGENT B2 ;  /* 0x0000000000027941 */ /* 0x000fea0003800200 */
.L_x_1093:
        /* <DEDUP_REMOVED lines=14> */
[----:B------:R-:W3:Y:S01]  /*0790*/  LDG.E R10, desc[UR14][R8.64+0xc00] ;  /* 0x000c000e080a7981 */ /* 0x000ee2000c1e1900 */
[----:B------:R-:W-:Y:S01]  /*07a0*/  VIADD R6, R6, 0x400 ;  /* 0x0000040006067836 */ /* 0x000fe20000000000 */
[----:B--2--5:R-:W-:-:S04]  /*07b0*/  VIMNMX3 R4, R4, R5, R7, !PT ;  /* 0x000000050404720f */ /* 0x024fc80007800107 */
[----:B---3--:R-:W-:-:S07]  /*07c0*/  VIMNMX3 R4, R4, R11, R10, !PT ;  /* 0x0000000b0404720f */ /* 0x008fce000780010a */
.L_x_1096:
[----:B------:R-:W-:Y:S05]  /*07d0*/  BSYNC.RECONVERGENT B2 ;  /* 0x0000000000027941 */ /* 0x000fea0003800200 */
.L_x_1095:
[----:B------:R-:W-:Y:S05]  /*07e0*/  @!P1 BRA `(.L_x_1089) ;  /* 0x00000000002c9947 */ /* 0x000fea0003800000 */
[----:B------:R-:W0:Y:S01]  /*07f0*/  LDC.64 R8, c[0x0][0x380] ;  /* 0x0000e000ff087b82 */ /* 0x000e220000000a00 */
[----:B------:R-:W-:Y:S02]  /*0800*/  IMAD.U32 R5, RZ, RZ, UR16 ;  /* 0x00000010ff057e24 */ /* 0x000fe4000f8e00ff */
[----:B------:R-:W-:Y:S02]  /*0810*/  IMAD.MOV R2, RZ, RZ, -R2 ;  /* 0x000000ffff027224 */ /* 0x000fe400078e0a02 */
[----:B0-----:R-:W-:-:S07]  /*0820*/  IMAD.WIDE.U32 R8, R5, 0x4000, R8 ;  /* 0x0000400005087825 */ /* 0x001fce00078e0008 */
.L_x_1097:
[----:B------:R-:W-:-:S06]  /*0830*/  IMAD.WIDE R10, R6, 0x4, R8 ;  /* 0x00000004060a7825 */ /* 0x000fcc00078e0208 */
[----:B------:R-:W2:Y:S01]  /*0840*/  LDG.E R11, desc[UR14][R10.64] ;  /* 0x0000000e0a0b7981 */ /* 0x000ea2000c1e1900 */
[----:B------:R-:W-:Y:S02]  /*0850*/  VIADD R2, R2, 0x1 ;  /* 0x0000000102027836 */ /* 0x000fe40000000000 */
[----:B------:R-:W-:-:S03]  /*0860*/  VIADD R6, R6, 0x100 ;  /* 0x0000010006067836 */ /* 0x000fc60000000000 */
[----:B------:R-:W-:Y:S02]  /*0870*/  ISETP.NE.AND P0, PT, R2, RZ, PT ;  /* 0x000000ff0200720c */ /* 0x000fe40003f05270 */
[----:B--2--5:R-:W-:-:S11]  /*0880*/  VIMNMX R4, PT, PT, R11, R4, !PT ;  /* 0x000000040b047248 */ /* 0x024fd60007fe0100 */
[----:B------:R-:W-:Y:S05]  /*0890*/  @P0 BRA `(.L_x_1097) ;  /* 0xfffffffc00e40947 */ /* 0x000fea000383ffff */
.L_x_1089:
[----:B------:R-:W-:Y:S05]  /*08a0*/  BSYNC.RECONVERGENT B1 ;  /* 0x0000000000017941 */ /* 0x000fea0003800200 */
.L_x_1088:
        /* <DEDUP_REMOVED lines=10> */
[----:B------:R-:W1:Y:S06]  /*0950*/  SHFL.DOWN PT, R3, R2, 0x2, 0x1f ;  /* 0x08401f0002037f89 */ /* 0x000e6c00000e0000 */
[----:B------:R-:W2:Y:S01]  /*0960*/  @!P1 S2R R6, SR_CgaCtaId ;  /* 0x0000000000069919 */ /* 0x000ea20000008800 */
[----:B0-----:R-:W-:Y:S02]  /*0970*/  @!P1 MOV R5, 0x400 ;  /* 0x0000040000059802 */ /* 0x001fe40000000f00 */
[----:B------:R-:W-:-:S04]  /*0980*/  @!P1 SHF.R.U32.HI R4, RZ, 0x3, R0 ;  /* 0x00000003ff049819 */ /* 0x000fc80000011600 */
[----:B------:R-:W-:Y:S02]  /*0990*/  @!P1 LOP3.LUT R4, R4, 0x7c, RZ, 0xc0, !PT ;  /* 0x0000007c04049812 */ /* 0x000fe400078ec0ff */
[----:B-1----:R-:W-:Y:S02]  /*09a0*/  @!P0 VIMNMX R2, PT, PT, R2, R3, !PT ;  /* 0x0000000302028248 */ /* 0x002fe40007fe0100 */
[----:B------:R-:W-:-:S03]  /*09b0*/  ISETP.GT.AND P0, PT, R8, 0x1b, PT ;  /* 0x0000001b0800780c */ /* 0x000fc60003f04270 */
[----:B------:R-:W0:Y:S01]  /*09c0*/  SHFL.DOWN PT, R3, R2, 0x4, 0x1f ;  /* 0x08801f0002037f89 */ /* 0x000e2200000e0000 */
[----:B--2---:R-:W-:-:S05]  /*09d0*/  @!P1 LEA R5, R6, R5, 0x18 ;  /* 0x0000000506059211 */ /* 0x004fca00078ec0ff */
        /* <DEDUP_REMOVED lines=24> */
.L_x_1098:
[----:B------:R-:W1:Y:S01]  /*0b60*/  S2R R9, SR_LANEID ;  /* 0x0000000000097919 */ /* 0x000e620000000000 */
[----:B------:R-:W-:-:S05]  /*0b70*/  LOP3.LUT R2, R0, 0x3e0, RZ, 0xc0, !PT ;  /* 0x000003e000027812 */ /* 0x000fca00078ec0ff */
[----:B------:R-:W-:Y:S01]  /*0b80*/  VIADD R4, R2, 0x20 ;  /* 0x0000002002047836 */ /* 0x000fe20000000000 */
[----:B------:R-:W-:-:S04]  /*0b90*/  LOP3.LUT R2, RZ, R2, RZ, 0x33, !PT ;  /* 0x00000002ff027212 */ /* 0x000fc800078e33ff */
[----:B------:R-:W-:Y:S01]  /*0ba0*/  ISETP.GT.AND P0, PT, R4, R3, PT ;  /* 0x000000030400720c */ /* 0x000fe20003f04270 */
[----:B------:R-:W-:-:S05]  /*0bb0*/  IMAD.IADD R2, R3, 0x1, R2 ;  /* 0x0000000103027824 */ /* 0x000fca00078e0202 */
[----:B------:R-:W-:-:S05]  /*0bc0*/  SEL R2, R2, 0x1f, P0 ;  /* 0x0000001f02027807 */ /* 0x000fca0000000000 */
[----:B------:R-:W2:Y:S01]  /*0bd0*/  SHFL.DOWN PT, R4, R7, 0x1, R2 ;  /* 0x0820000007047989 */ /* 0x000ea200000e0002 */
[C---:B-1----:R-:W-:Y:S01]  /*0be0*/  ISETP.GE.AND P0, PT, R9.reuse, R2, PT ;  /* 0x000000020900720c */ /* 0x042fe20003f06270 */
[C---:B0-----:R-:W-:Y:S01]  /*0bf0*/  VIADD R5, R9.reuse, 0x2 ;  /* 0x0000000209057836 */ /* 0x041fe20000000000 */
[----:B------:R-:W-:-:S11]  /*0c00*/  ISETP.NE.AND P1, PT, R9, RZ, PT ;  /* 0x000000ff0900720c */ /* 0x000fd60003f25270 */
[----:B--2---:R-:W-:Y:S02]  /*0c10*/  @!P0 VIMNMX R7, PT, PT, R4, R7, !PT ;  /* 0x0000000704078248 */ /* 0x004fe40007fe0100 */
[----:B------:R-:W0:Y:S01]  /*0c20*/  @!P1 S2R R11, SR_CgaCtaId ;  /* 0x00000000000b9919 */ /* 0x000e220000008800 */
[----:B------:R-:W-:Y:S01]  /*0c30*/  ISETP.GT.AND P0, PT, R5, R2, PT ;  /* 0x000000020500720c */ /* 0x000fe20003f04270 */
[----:B------:R-:W-:Y:S01]  /*0c40*/  VIADD R5, R9, 0x4 ;  /* 0x0000000409057836 */ /* 0x000fe20000000000 */
[----:B------:R-:W-:Y:S01]  /*0c50*/  @!P1 MOV R6, 0x400 ;  /* 0x0000040000069802 */ /* 0x000fe20000000f00 */
[----:B------:R-:W1:Y:S10]  /*0c60*/  SHFL.DOWN PT, R4, R7, 0x2, R2 ;  /* 0x0840000007047989 */ /* 0x000e7400000e0002 */
        /* <DEDUP_REMOVED lines=28> */
[----:B------:R-:W0:Y:S04]  /*0e30*/  LDS R0, [UR4+0xc] ;  /* 0x00000c04ff007984 */ /* 0x000e280008000800 */
[----:B------:R-:W2:Y:S04]  /*0e40*/  LDS.128 R8, [UR4+0x10] ;  /* 0x00001004ff087984 */ /* 0x000ea80008000c00 */
[----:B-1----:R-:W1:Y:S01]  /*0e50*/  LDS.64 R6, [UR4+0x20] ;  /* 0x00002004ff067984 */ /* 0x002e620008000a00 */
[----:B0-----:R-:W-:Y:S02]  /*0e60*/  @P2 VIMNMX R5, PT, PT, R5, R0, !PT ;  /* 0x0000000005052248 */ /* 0x001fe40007fe0100 */
[----:B------:R-:W-:-:S02]  /*0e70*/  ISETP.GT.AND P2, PT, R3, 0xa0, PT ;  /* 0x000000a00300780c */ /* 0x000fc40003f44270 */
[----:B--2---:R-:W-:Y:S02]  /*0e80*/  @P4 VIMNMX R5, PT, PT, R5, R8, !PT ;  /* 0x0000000805054248 */ /* 0x004fe40007fe0100 */
[----:B------:R-:W-:Y:S02]  /*0e90*/  ISETP.GT.AND P4, PT, R3, 0xc0, PT ;  /* 0x000000c00300780c */ /* 0x000fe40003f84270 */
[----:B------:R-:W-:Y:S02]  /*0ea0*/  @P3 VIMNMX R5, PT, PT, R5, R9, !PT ;  /* 0x0000000905053248 */ /* 0x000fe40007fe0100 */
[----:B------:R-:W-:Y:S02]  /*0eb0*/  ISETP.GT.AND P3, PT, R3, 0xe0, PT ;  /* 0x000000e00300780c */ /* 0x000fe40003f64270 */
[----:B------:R-:W-:-:S04]  /*0ec0*/  @P1 VIMNMX R5, PT, PT, R5, R10, !PT ;  /* 0x0000000a05051248 */ /* 0x000fc80007fe0100 */
[----:B------:R-:W-:-:S04]  /*0ed0*/  @P2 VIMNMX R5, PT, PT, R5, R11, !PT ;  /* 0x0000000b05052248 */ /* 0x000fc80007fe0100 */
[----:B-1----:R-:W-:-:S04]  /*0ee0*/  @P4 VIMNMX R5, PT, PT, R5, R6, !PT ;  /* 0x0000000605054248 */ /* 0x002fc80007fe0100 */
[----:B------:R-:W-:Y:S01]  /*0ef0*/  @P3 VIMNMX R5, PT, PT, R5, R7, !PT ;  /* 0x0000000705053248 */ /* 0x000fe20007fe0100 */
[----:B------:R-:W-:Y:S06]  /*0f00*/  BRA `(.L_x_1099) ;  /* 0x0000001000287947 */ /* 0x000fec0003800000 */
.L_x_1085:
[----:B------:R-:W0:Y:S01]  /*0f10*/  S2R R0, SR_TID.X ;  /* 0x0000000000007919 */ /* 0x000e220000002100 */
[----:B------:R-:W1:Y:S01]  /*0f20*/  LDC.64 R4, c[0x0][0x380] ;  /* 0x0000e000ff047b82 */ /* 0x000e620000000a00 */
[----:B0-----:R-:W-:-:S04]  /*0f30*/  VIADD R7, R0, UR7 ;  /* 0x0000000700077c36 */ /* 0x001fc80008000000 */
[----:B-1----:R-:W-:-:S05]  /*0f40*/  IMAD.WIDE.U32 R4, R7, 0x4, R4 ;  /* 0x0000000407047825 */ /* 0x002fca00078e0004 */
[----:B------:R-:W2:Y:S04]  /*0f50*/  LDG.E R6, desc[UR14][R4.64] ;  /* 0x0000000e04067981 */ /* 0x000ea8000c1e1900 */
[----:B------:R-:W2:Y:S04]  /*0f60*/  LDG.E R7, desc[UR14][R4.64+0x400] ;  /* 0x0004000e04077981 */ /* 0x000ea8000c1e1900 */
[----:B------:R-:W2:Y:S04]  /*0f70*/  LDG.E R8, desc[UR14][R4.64+0x800] ;  /* 0x0008000e04087981 */ /* 0x000ea8000c1e1900 */
[----:B------:R-:W3:Y:S04]  /*0f80*/  LDG.E R9, desc[UR14][R4.64+0xc00] ;  /* 0x000c000e04097981 */ /* 0x000ee8000c1e1900 */
[----:B------:R-:W3:Y:S04]  /*0f90*/  LDG.E R10, desc[UR14][R4.64+0x1000] ;  /* 0x0010000e040a7981 */ /* 0x000ee8000c1e1900 */
[----:B------:R-:W3:Y:S04]  /*0fa0*/  LDG.E R11, desc[UR14][R4.64+0x1400] ;  /* 0x0014000e040b7981 */ /* 0x000ee8000c1e1900 */
[----:B------:R-:W4:Y:S04]  /*0fb0*/  LDG.E R12, desc[UR14][R4.64+0x1800] ;  /* 0x0018000e040c7981 */ /* 0x000f28000c1e1900 */
[----:B------:R-:W4:Y:S04]  /*0fc0*/  LDG.E R13, desc[UR14][R4.64+0x1c00] ;  /* 0x001c000e040d7981 */ /* 0x000f28000c1e1900 */
[----:B------:R-:W4:Y:S04]  /*0fd0*/  LDG.E R14, desc[UR14][R4.64+0x2000] ;  /* 0x0020000e040e7981 */ /* 0x000f28000c1e1900 */
[----:B------:R-:W5:Y:S04]  /*0fe0*/  LDG.E R15, desc[UR14][R4.64+0x2400] ;  /* 0x0024000e040f7981 */ /* 0x000f68000c1e1900 */
[----:B------:R-:W5:Y:S04]  /*0ff0*/  LDG.E R16, desc[UR14][R4.64+0x2800] ;  /* 0x0028000e04107981 */ /* 0x000f68000c1e1900 */
[----:B------:R-:W5:Y:S04]  /*1000*/  LDG.E R17, desc[UR14][R4.64+0x2c00] ;  /* 0x002c000e04117981 */ /* 0x000f68000c1e1900 */
[----:B------:R-:W5:Y:S04]  /*1010*/  LDG.E R18, desc[UR14][R4.64+0x3000] ;  /* 0x0030000e04127981 */ /* 0x000f68000c1e1900 */
[----:B------:R-:W5:Y:S04]  /*1020*/  LDG.E R19, desc[UR14][R4.64+0x3400] ;  /* 0x0034000e04137981 */ /* 0x000f68000c1e1900 */
[----:B------:R-:W5:Y:S04]  /*1030*/  LDG.E R20, desc[UR14][R4.64+0x3800] ;  /* 0x0038000e04147981 */ /* 0x000f68000c1e1900 */
[----:B------:R-:W5:Y:S01]  /*1040*/  LDG.E R21, desc[UR14][R4.64+0x3c00] ;  /* 0x003c000e04157981 */ /* 0x000f62000c1e1900 */
[----:B------:R-:W-:-:S04]  /*1050*/  ISETP.GE.U32.AND P0, PT, R23, UR5, PT ;  /* 0x0000000517007c0c */ /* 0x000fc8000bf06070 */
[----:B------:R-:W-:Y:S02]  /*1060*/  ISETP.GE.U32.AND.EX P0, PT, R22, UR4, PT, P0 ;  /* 0x0000000416007c0c */ /* 0x000fe4000bf06100 */
[----:B--2---:R-:W-:Y:S02]  /*1070*/  VIMNMX3 R6, R6, R7, R8, !PT ;  /* 0x000000070606720f */ /* 0x004fe40007800108 */
[----:B---3--:R-:W-:Y:S02]  /*1080*/  VIMNMX3 R9, R9, R10, R11, !PT ;  /* 0x0000000a0909720f */ /* 0x008fe4000780010b */
[----:B----4-:R-:W-:-:S04]  /*1090*/  VIMNMX3 R12, R12, R13, R14, !PT ;  /* 0x0000000d0c0c720f */ /* 0x010fc8000780010e */
[----:B------:R-:W-:Y:S02]  /*10a0*/  VIMNMX3 R6, R6, R9, R12, !PT ;  /* 0x000000090606720f */ /* 0x000fe4000780010c */
[----:B-----5:R-:W-:Y:S02]  /*10b0*/  VIMNMX3 R16, R15, R16, R17, !PT ;  /* 0x000000100f10720f */ /* 0x020fe40007800111 */
[----:B------:R-:W-:-:S04]  /*10c0*/  VIMNMX3 R18, R18, R19, R20, !PT ;  /* 0x000000131212720f */ /* 0x000fc80007800114 */
[----:B------:R-:W-:-:S04]  /*10d0*/  VIMNMX3 R21, R16, R18, R21, !PT ;  /* 0x000000121015720f */ /* 0x000fc80007800115 */
[----:B------:R-:W-:Y:S01]  /*10e0*/  VIMNMX R8, PT, PT, R6, R21, !PT ;  /* 0x0000001506087248 */ /* 0x000fe20007fe0100 */
[----:B------:R-:W-:Y:S06]  /*10f0*/  @!P0 BRA `(.L_x_1100) ;  /* 0x0000000c00108947 */ /* 0x000fec0003800000 */
[----:B------:R-:W-:Y:S01]  /*1100*/  UIADD3 UR8, UP0, UPT, UR5, UR7, URZ ;  /* 0x0000000705087290 */ /* 0x000fe2000ff1e0ff */
[----:B------:R-:W-:Y:S01]  /*1110*/  IADD3 R25, P2, PT, R2, -0x1000, RZ ;  /* 0xfffff00002197810 */ /* 0x000fe20007f5e0ff */
[----:B------:R-:W0:Y:S01]  /*1120*/  LDCU.64 UR12, c[0x0][0x380] ;  /* 0x00007000ff0c77ac */ /* 0x000e220008000a00 */
[----:B------:R-:W-:Y:S02]  /*1130*/  LOP3.LUT R5, RZ, R0, RZ, 0x33, !PT ;  /* 0x00000000ff057212 */ /* 0x000fe400078e33ff */
[----:B------:R-:W-:Y:S01]  /*1140*/  IADD3.X R10, PT, PT, R3, -0x1, RZ, P2, !PT ;  /* 0xffffffff030a7810 */ /* 0x000fe200017fe4ff */
[----:B------:R-:W-:Y:S01]  /*1150*/  UIADD3.X UR9, UPT, UPT, URZ, UR4, URZ, UP0, !UPT ;  /* 0x00000004ff097290 */ /* 0x000fe200087fe4ff */
[----:B------:R-:W-:Y:S01]  /*1160*/  ISETP.LT.U32.AND P0, PT, R25, UR8, PT ;  /* 0x0000000819007c0c */ /* 0x000fe2000bf01070 */
[----:B------:R-:W-:Y:S01]  /*1170*/  UMOV UR6, UR5 ;  /* 0x0000000500067c82 */ /* 0x000fe20008000000 */
[----:B------:R-:W-:Y:S01]  /*1180*/  IADD3 R9, P1, PT, R0, UR8, RZ ;  /* 0x0000000800097c10 */ /* 0x000fe2000ff3e0ff */
[----:B------:R-:W-:Y:S01]  /*1190*/  UMOV UR4, URZ ;  /* 0x000000ff00047c82 */ /* 0x000fe20008000000 */
[----:B------:R-:W-:Y:S01]  /*11a0*/  IADD3 R5, PT, PT, R2, -UR5, R5 ;  /* 0x8000000502057c10 */ /* 0x000fe2000fffe005 */
[----:B------:R-:W-:Y:S01]  /*11b0*/  IMAD.U32 R7, RZ, RZ, UR9 ;  /* 0x00000009ff077e24 */ /* 0x000fe2000f8e00ff */
[----:B------:R-:W-:Y:S01]  /*11c0*/  UMOV UR10, UR8 ;  /* 0x00000008000a7c82 */ /* 0x000fe20008000000 */
[----:B------:R-:W-:-:S03]  /*11d0*/  IMAD.X R4, RZ, RZ, UR9, P1 ;  /* 0x00000009ff047e24 */ /* 0x000fc600088e06ff */
[----:B------:R-:W-:Y:S01]  /*11e0*/  ISETP.GT.U32.AND.EX P0, PT, R7, R10, PT, P0 ;  /* 0x0000000a0700720c */ /* 0x000fe20003f04100 */
[----:B------:R-:W-:Y:S01]  /*11f0*/  VIADD R7, R5, -UR7 ;  /* 0x8000000705077c36 */ /* 0x000fe20008000000 */
[----:B------:R-:W-:Y:S01]  /*1200*/  UMOV UR7, UR9 ;  /* 0x0000000900077c82 */ /* 0x000fe20008000000 */
[----:B0-----:R-:W-:-:S04]  /*1210*/  LEA R6, P2, R9, UR12, 0x2 ;  /* 0x0000000c09067c11 */ /* 0x001fc8000f8410ff */
[----:B------:R-:W-:Y:S02]  /*1220*/  IADD3 R6, P1, PT, R6, 0x2000, RZ ;  /* 0x0000200006067810 */ /* 0x000fe40007f3e0ff */
[----:B------:R-:W-:-:S05]  /*1230*/  LEA.HI.X R9, R9, UR13, R4, 0x2, P2 ;  /* 0x0000000d09097c11 */ /* 0x000fca00090f1404 */
[----:B------:R-:W-:Y:S01]  /*1240*/  IMAD.X R9, RZ, RZ, R9, P1 ;  /* 0x000000ffff097224 */ /* 0x000fe200008e0609 */
[----:B------:R-:W-:Y:S06]  /*1250*/  @P0 BRA `(.L_x_1101) ;  /* 0x0000000000e00947 */ /* 0x000fec0003800000 */
[----:B------:R-:W0:Y:S01]  /*1260*/  LDC.64 R2, c[0x0][0x3b8] ;  /* 0x0000ee00ff027b82 */ /* 0x000e220000000a00 */
[----:B------:R-:W1:Y:S01]  /*1270*/  LDCU.64 UR12, c[0x0][0x380] ;  /* 0x00007000ff0c77ac */ /* 0x000e620008000a00 */
[----:B------:R-:W-:Y:S01]  /*1280*/  NOP ;  /* 0x0000000000007918 */ /* 0x000fe20000000000 */
.L_x_1102:
[----:B------:R-:W-:-:S05]  /*1290*/  IADD3 R5, P0, PT, R0, UR8, RZ ;  /* 0x0000000800057c10 */ /* 0x000fca000ff1e0ff */
[----:B------:R-:W-:Y:S01]  /*12a0*/  IMAD.X R12, RZ, RZ, UR9, P0 ;  /* 0x00000009ff0c7e24 */ /* 0x000fe200080e06ff */
[----:B-1----:R-:W-:-:S04]  /*12b0*/  LEA R4, P0, R5, UR12, 0x2 ;  /* 0x0000000c05047c11 */ /* 0x002fc8000f8010ff */
[----:B------:R-:W-:-:S05]  /*12c0*/  LEA.HI.X R5, R5, UR13, R12, 0x2, P0 ;  /* 0x0000000d05057c11 */ /* 0x000fca00080f140c */
        /* <DEDUP_REMOVED lines=16> */
[----:B------:R-:W-:-:S02]  /*13d0*/  USHF.R.S32.HI UR11, URZ, 0x1f, UR5 ;  /* 0x0000001fff0b7899 */ /* 0x000fc40008011405 */
[----:B------:R-:W-:-:S04]  /*13e0*/  UIADD3 UR6, UP0, UPT, UR5, UR10, URZ ;  /* 0x0000000a05067290 */ /* 0x000fc8000ff1e0ff */
[----:B------:R-:W-:Y:S01]  /*13f0*/  UIADD3.X UR7, UPT, UPT, UR11, UR7, URZ, UP0, !UPT ;  /* 0x000000070b077290 */ /* 0x000fe200087fe4ff */
[----:B--2---:R-:W-:Y:S02]  /*1400*/  VIMNMX3 R8, R8, R27, R26, !PT ;  /* 0x0000001b0808720f */ /* 0x004fe4000780011a */
[----:B0-----:R-:W-:-:S04]  /*1410*/  IADD3 R26, P1, PT, R2, -UR8, RZ ;  /* 0x80000008021a7c10 */ /* 0x001fc8000ff3e0ff */
[----:B------:R-:W-:Y:S02]  /*1420*/  ISETP.GE.U32.AND P0, PT, R26, UR5, PT ;  /* 0x000000051a007c0c */ /* 0x000fe4000bf06070 */
[----:B---3--:R-:W-:Y:S02]  /*1430*/  VIMNMX3 R11, R11, R12, R13, !PT ;  /* 0x0000000c0b0b720f */ /* 0x008fe4000780010d */
[----:B------:R-:W-:-:S04]  /*1440*/  IADD3.X R12, PT, PT, R3, ~UR9, RZ, P1, !PT ;  /* 0x80000009030c7c10 */ /* 0x000fc80008ffe4ff */
[----:B------:R-:W-:Y:S02]  /*1450*/  ISETP.GE.U32.AND.EX P0, PT, R12, UR11, PT, P0 ;  /* 0x0000000b0c007c0c */ /* 0x000fe4000bf06100 */
        /* <DEDUP_REMOVED lines=8> */
[----:B------:R-:W-:Y:S02]  /*14e0*/  UIADD3 UR8, UP0, UPT, UR5, UR8, URZ ;  /* 0x0000000805087290 */ /* 0x000fe4000ff1e0ff */
[----:B------:R-:W-:Y:S01]  /*14f0*/  IMAD.U32 R11, RZ, RZ, UR5 ;  /* 0x00000005ff0b7e24 */ /* 0x000fe2000f8e00ff */
[----:B------:R-:W-:Y:S01]  /*1500*/  UIADD3 UR4, UPT, UPT, UR4, 0x1, URZ ;  /* 0x0000000104047890 */ /* 0x000fe2000fffe0ff */
[----:B------:R-:W-:Y:S01]  /*1510*/  IMAD.MOV.U32 R4, RZ, RZ, R6 ;  /* 0x000000ffff047224 */ /* 0x000fe200078e0006 */
[----:B------:R-:W-:Y:S01]  /*1520*/  UIADD3.X UR9, UPT, UPT, UR11, UR9, URZ, UP0, !UPT ;  /* 0x000000090b097290 */ /* 0x000fe200087fe4ff */
[----:B------:R-:W-:Y:S01]  /*1530*/  IMAD.MOV.U32 R5, RZ, RZ, R9 ;  /* 0x000000ffff057224 */ /* 0x000fe200078e0009 */
[----:B------:R-:W-:Y:S01]  /*1540*/  ISETP.LT.U32.AND P0, PT, R25, UR8, PT ;  /* 0x0000000819007c0c */ /* 0x000fe2000bf01070 */
[----:B------:R-:W-:Y:S01]  /*1550*/  VIADD R7, R7, -UR5 ;  /* 0x8000000507077c36 */ /* 0x000fe20008000000 */
[----:B------:R-:W-:Y:S01]  /*1560*/  UMOV UR10, UR6 ;  /* 0x00000006000a7c82 */ /* 0x000fe20008000000 */
[----:B------:R-:W-:-:S04]  /*1570*/  IMAD.WIDE R4, R11, 0x4, R4 ;  /* 0x000000040b047825 */ /* 0x000fc800078e0204 */
[----:B------:R-:W-:Y:S02]  /*1580*/  IMAD.U32 R13, RZ, RZ, UR9 ;  /* 0x00000009ff0d7e24 */ /* 0x000fe4000f8e00ff */
[----:B------:R-:W-:Y:S02]  /*1590*/  IMAD.MOV.U32 R6, RZ, RZ, R4 ;  /* 0x000000ffff067224 */ /* 0x000fe400078e0004 */
[----:B------:R-:W-:Y:S01]  /*15a0*/  IMAD.MOV.U32 R9, RZ, RZ, R5 ;  /* 0x000000ffff097224 */ /* 0x000fe200078e0005 */
[----:B------:R-:W-:-:S13]  /*15b0*/  ISETP.GT.U32.AND.EX P0, PT, R13, R10, PT, P0 ;  /* 0x0000000a0d00720c */ /* 0x000fda0003f04100 */
[----:B------:R-:W-:Y:S05]  /*15c0*/  @!P0 BRA `(.L_x_1102) ;  /* 0xfffffffc00308947 */ /* 0x000fea000383ffff */
[----:B------:R-:W-:-:S05]  /*15d0*/  UMOV UR6, UR5 ;  /* 0x0000000500067c82 */ /* 0x000fca0008000000 */
.L_x_1101:
[C---:B------:R-:W-:Y:S01]  /*15e0*/  VIADD R5, R2.reuse, -UR8 ;  /* 0x8000000802057c36 */ /* 0x040fe20008000000 */
[----:B------:R-:W-:Y:S01]  /*15f0*/  ISETP.LE.U32.AND P1, PT, R2, UR8, PT ;  /* 0x0000000802007c0c */ /* 0x000fe2000bf23070 */
[----:B------:R-:W-:Y:S01]  /*1600*/  IMAD.U32 R4, RZ, RZ, UR9 ;  /* 0x00000009ff047e24 */ /* 0x000fe2000f8e00ff */
[----:B------:R-:W-:Y:S02]  /*1610*/  BSSY.RECONVERGENT B1, `(.L_x_1100) ;  /* 0x0000072000017945 */ /* 0x000fe40003800200 */
[----:B------:R-:W-:-:S04]  /*1620*/  ISETP.GE.AND P0, PT, R0, R5, PT ;  /* 0x000000050000720c */ /* 0x000fc80003f06270 */
[----:B------:R-:W-:-:S13]  /*1630*/  ISETP.GE.U32.OR.EX P0, PT, R4, R3, P0, P1 ;  /* 0x000000030400720c */ /* 0x000fda0000706510 */
[----:B------:R-:W-:Y:S05]  /*1640*/  @P0 BRA `(.L_x_1103) ;  /* 0x0000000400b80947 */ /* 0x000fea0003800000 */
[----:B------:R-:W0:Y:S01]  /*1650*/  LDC R4, c[0x0][0x3c0] ;  /* 0x0000f000ff047b82 */ /* 0x000e220000000800 */
[----:B------:R-:W-:Y:S01]  /*1660*/  USHF.L.U32 UR5, UR16, 0xc, URZ ;  /* 0x0000000c10057899 */ /* 0x000fe200080006ff */
[----:B------:R-:W-:Y:S01]  /*1670*/  LOP3.LUT R3, RZ, R0, RZ, 0x33, !PT ;  /* 0x00000000ff037212 */ /* 0x000fe200078e33ff */
[----:B------:R-:W-:Y:S02]  /*1680*/  BSSY.RECONVERGENT B2, `(.L_x_1104) ;  /* 0x000002f000027945 */ /* 0x000fe40003800200 */
[----:B------:R-:W-:-:S06]  /*1690*/  UIADD3 UR5, UPT, UPT, UR5, UR6, URZ ;  /* 0x0000000605057290 */ /* 0x000fcc000fffe0ff */
[----:B------:R-:W-:Y:S01]  /*16a0*/  IADD3 R2, PT, PT, R2, -UR5, R3 ;  /* 0x8000000502027c10 */ /* 0x000fe2000fffe003 */
[----:B0-----:R-:W-:Y:S02]  /*16b0*/  IMAD R3, R4, UR4, RZ ;  /* 0x0000000404037c24 */ /* 0x001fe4000f8e02ff */
[----:B------:R-:W-:Y:S02]  /*16c0*/  IMAD.MOV.U32 R4, RZ, RZ, R0 ;  /* 0x000000ffff047224 */ /* 0x000fe400078e0000 */
[----:B------:R-:W-:-:S05]  /*16d0*/  IMAD R2, R3, -0x1000, R2 ;  /* 0xfffff00003027824 */ /* 0x000fca00078e0202 */
[C---:B------:R-:W-:Y:S02]  /*16e0*/  ISETP.GE.U32.AND P0, PT, R2.reuse, 0xf00, PT ;  /* 0x00000f000200780c */ /* 0x040fe40003f06070 */
[----:B------:R-:W-:-:S04]  /*16f0*/  LEA.HI R20, R2, 0x1, RZ, 0x18 ;  /* 0x0000000102147811 */ /* 0x000fc800078fc0ff */
[----:B------:R-:W-:-:S04]  /*1700*/  LOP3.LUT R21, R20, 0xf, RZ, 0xc0, !PT ;  /* 0x0000000f14157812 */ /* 0x000fc800078ec0ff */
[----:B------:R-:W-:-:S03]  /*1710*/  ISETP.NE.AND P1, PT, R21, RZ, PT ;  /* 0x000000ff1500720c */ /* 0x000fc60003f25270 */
[----:B------:R-:W-:Y:S10]  /*1720*/  @!P0 BRA `(.L_x_1105) ;  /* 0x0000000000908947 */ /* 0x000ff40003800000 */
[----:B------:R-:W-:Y:S01]  /*1730*/  LEA.HI R2, R7, 0x1, RZ, 0x18 ;  /* 0x0000000107027811 */ /* 0x000fe200078fc0ff */
[----:B------:R-:W-:-:S03]  /*1740*/  IMAD.MOV.U32 R4, RZ, RZ, R0 ;  /* 0x000000ffff047224 */ /* 0x000fc600078e0000 */
[----:B------:R-:W-:-:S05]  /*1750*/  LOP3.LUT R2, R2, 0x1fffff0, RZ, 0xc0, !PT ;  /* 0x01fffff002027812 */ /* 0x000fca00078ec0ff */
[----:B------:R-:W-:-:S07]  /*1760*/  IMAD.MOV R5, RZ, RZ, -R2 ;  /* 0x000000ffff057224 */ /* 0x000fce00078e0a02 */
.L_x_1106:
[----:B------:R-:W-:Y:S02]  /*1770*/  IMAD.MOV.U32 R2, RZ, RZ, R6 ;  /* 0x000000ffff027224 */ /* 0x000fe400078e0006 */
[----:B------:R-:W-:-:S05]  /*1780*/  IMAD.MOV.U32 R3, RZ, RZ, R9 ;  /* 0x000000ffff037224 */ /* 0x000fca00078e0009 */
[----:B------:R-:W2:Y:S04]  /*1790*/  LDG.E R15, desc[UR14][R2.64+-0x2000] ;  /* 0xffe0000e020f7981 */ /* 0x000ea8000c1e1900 */
[----:B------:R-:W2:Y:S04]  /*17a0*/  LDG.E R14, desc[UR14][R2.64+-0x1c00] ;  /* 0xffe4000e020e7981 */ /* 0x000ea8000c1e1900 */
[----:B------:R-:W3:Y:S04]  /*17b0*/  LDG.E R17, desc[UR14][R2.64+-0x1800] ;  /* 0xffe8000e02117981 */ /* 0x000ee8000c1e1900 */
[----:B------:R-:W3:Y:S04]  /*17c0*/  LDG.E R16, desc[UR14][R2.64+-0x1400] ;  /* 0xffec000e02107981 */ /* 0x000ee8000c1e1900 */
        /* <DEDUP_REMOVED lines=12> */
[----:B------:R-:W-:-:S02]  /*1890*/  VIADD R5, R5, 0x10 ;  /* 0x0000001005057836 */ /* 0x000fc40000000000 */
[----:B------:R-:W-:-:S03]  /*18a0*/  VIADD R4, R4, 0x1000 ;  /* 0x0000100004047836 */ /* 0x000fc60000000000 */
[----:B------:R-:W-:Y:S02]  /*18b0*/  ISETP.NE.AND P0, PT, R5, RZ, PT ;  /* 0x000000ff0500720c */ /* 0x000fe40003f05270 */
[----:B--2---:R-:W-:-:S04]  /*18c0*/  VIMNMX3 R14, R8, R15, R14, !PT ;  /* 0x0000000f080e720f */ /* 0x004fc8000780010e */
[----:B---3--:R-:W-:-:S04]  /*18d0*/  VIMNMX3 R14, R14, R17, R16, !PT ;  /* 0x000000110e0e720f */ /* 0x008fc80007800110 */
[----:B----4-:R-:W-:-:S04]  /*18e0*/  VIMNMX3 R14, R14, R19, R18, !PT ;  /* 0x000000130e0e720f */ /* 0x010fc80007800112 */
[----:B-----5:R-:W-:-:S04]  /*18f0*/  VIMNMX3 R14, R14, R23, R22, !PT ;  /* 0x000000170e0e720f */ /* 0x020fc80007800116 */
[----:B------:R-:W-:-:S04]  /*1900*/  VIMNMX3 R14, R14, R25, R24, !PT ;  /* 0x000000190e0e720f */ /* 0x000fc80007800118 */
[----:B------:R-:W-:Y:S02]  /*1910*/  VIMNMX3 R13, R14, R13, R6, !PT ;  /* 0x0000000d0e0d720f */ /* 0x000fe40007800106 */
[----:B------:R-:W-:Y:S02]  /*1920*/  IADD3 R6, P2, PT, R2, 0x4000, RZ ;  /* 0x0000400002067810 */ /* 0x000fe40007f5e0ff */
[----:B------:R-:W-:-:S03]  /*1930*/  VIMNMX3 R12, R13, R9, R12, !PT ;  /* 0x000000090d0c720f */ /* 0x000fc6000780010c */
[----:B------:R-:W-:Y:S01]  /*1940*/  IMAD.X R9, RZ, RZ, R3, P2 ;  /* 0x000000ffff097224 */ /* 0x000fe200010e0603 */
[----:B------:R-:W-:Y:S01]  /*1950*/  VIMNMX3 R8, R12, R10, R11, !PT ;  /* 0x0000000a0c08720f */ /* 0x000fe2000780010b */
[----:B------:R-:W-:Y:S06]  /*1960*/  @P0 BRA `(.L_x_1106) ;  /* 0xfffffffc00800947 */ /* 0x000fec000383ffff */
.L_x_1105:
[----:B------:R-:W-:Y:S05]  /*1970*/  BSYNC.RECONVERGENT B2 ;  /* 0x0000000000027941 */ /* 0x000fea0003800200 */
.L_x_1104:
[----:B------:R-:W-:Y:S05]  /*1980*/  @!P1 BRA `(.L_x_1103) ;  /* 0x0000000000e89947 */ /* 0x000fea0003800000 */
[----:B------:R-:W-:Y:S01]  /*1990*/  ISETP.GE.U32.AND P0, PT, R21, 0x8, PT ;  /* 0x000000081500780c */ /* 0x000fe20003f06070 */
[----:B------:R-:W-:Y:S01]  /*19a0*/  BSSY.RECONVERGENT B2, `(.L_x_1107) ;  /* 0x0000015000027945 */ /* 0x000fe20003800200 */
[----:B------:R-:W-:-:S04]  /*19b0*/  LOP3.LUT R15, R20, 0x7, RZ, 0xc0, !PT ;  /* 0x00000007140f7812 */ /* 0x000fc800078ec0ff */
[----:B------:R-:W-:-:S07]  /*19c0*/  ISETP.NE.AND P1, PT, R15, RZ, PT ;  /* 0x000000ff0f00720c */ /* 0x000fce0003f25270 */
[----:B------:R-:W-:Y:S06]  /*19d0*/  @!P0 BRA `(.L_x_1108) ;  /* 0x0000000000448947 */ /* 0x000fec0003800000 */
[----:B------:R-:W-:-:S05]  /*19e0*/  IADD3 R3, P0, PT, R4, UR8, RZ ;  /* 0x0000000804037c10 */ /* 0x000fca000ff1e0ff */
[----:B------:R-:W-:Y:S01]  /*19f0*/  IMAD.X R6, RZ, RZ, UR9, P0 ;  /* 0x00000009ff067e24 */ /* 0x000fe200080e06ff */
[----:B------:R-:W-:-:S04]  /*1a00*/  LEA R2, P0, R3, UR12, 0x2 ;  /* 0x0000000c03027c11 */ /* 0x000fc8000f8010ff */
[----:B------:R-:W-:-:S05]  /*1a10*/  LEA.HI.X R3, R3, UR13, R6, 0x2, P0 ;  /* 0x0000000d03037c11 */ /* 0x000fca00080f1406 */
[----:B------:R-:W2:Y:S04]  /*1a20*/  LDG.E R5, desc[UR14][R2.64] ;  /* 0x0000000e02057981 */ /* 0x000ea8000c1e1900 */
[----:B------:R-:W2:Y:S04]  /*1a30*/  LDG.E R6, desc[UR14][R2.64+0x400] ;  /* 0x0004000e02067981 */ /* 0x000ea8000c1e1900 */
[----:B------:R-:W3:Y:S04]  /*1a40*/  LDG.E R10, desc[UR14][R2.64+0x800] ;  /* 0x0008000e020a7981 */ /* 0x000ee8000c1e1900 */
[----:B------:R-:W3:Y:S04]  /*1a50*/  LDG.E R9, desc[UR14][R2.64+0xc00] ;  /* 0x000c000e02097981 */ /* 0x000ee8000c1e1900 */
[----:B------:R-:W4:Y:S04]  /*1a60*/  LDG.E R12, desc[UR14][R2.64+0x1000] ;  /* 0x0010000e020c7981 */ /* 0x000f28000c1e1900 */
[----:B------:R-:W4:Y:S04]  /*1a70*/  LDG.E R11, desc[UR14][R2.64+0x1400] ;  /* 0x0014000e020b7981 */ /* 0x000f28000c1e1900 */
[----:B------:R-:W5:Y:S04]  /*1a80*/  LDG.E R14, desc[UR14][R2.64+0x1800] ;  /* 0x0018000e020e7981 */ /* 0x000f68000c1e1900 */
[----:B------:R-:W5:Y:S01]  /*1a90*/  LDG.E R13, desc[UR14][R2.64+0x1c00] ;  /* 0x001c000e020d7981 */ /* 0x000f62000c1e1900 */
[----:B------:R-:W-:Y:S01]  /*1aa0*/  VIADD R4, R4, 0x800 ;  /* 0x0000080004047836 */ /* 0x000fe20000000000 */
[----:B--2---:R-:W-:-:S04]  /*1ab0*/  VIMNMX3 R5, R8, R5, R6, !PT ;  /* 0x000000050805720f */ /* 0x004fc80007800106 */
[----:B---3--:R-:W-:-:S04]  /*1ac0*/  VIMNMX3 R5, R5, R10, R9, !PT ;  /* 0x0000000a0505720f */ /* 0x008fc80007800109 */
[----:B----4-:R-:W-:-:S04]  /*1ad0*/  VIMNMX3 R5, R5, R12, R11, !PT ;  /* 0x0000000c0505720f */ /* 0x010fc8000780010b */
[----:B-----5:R-:W-:-:S07]  /*1ae0*/  VIMNMX3 R8, R5, R14, R13, !PT ;  /* 0x0000000e0508720f */ /* 0x020fce000780010d */
.L_x_1108:
[----:B------:R-:W-:Y:S05]  /*1af0*/  BSYNC.RECONVERGENT B2 ;  /* 0x0000000000027941 */ /* 0x000fea0003800200 */
.L_x_1107:
[----:B------:R-:W-:Y:S05]  /*1b00*/  @!P1 BRA `(.L_x_1103) ;  /* 0x0000000000889947 */ /* 0x000fea0003800000 */
[----:B------:R-:W-:Y:S01]  /*1b10*/  ISETP.GE.U32.AND P0, PT, R15, 0x4, PT ;  /* 0x000000040f00780c */ /* 0x000fe20003f06070 */
[----:B------:R-:W-:Y:S01]  /*1b20*/  BSSY.RECONVERGENT B2, `(.L_x_1109) ;  /* 0x000000e000027945 */ /* 0x000fe20003800200 */
[----:B------:R-:W-:-:S11]  /*1b30*/  LOP3.LUT P1, RZ, R20, 0x3, RZ, 0xc0, !PT ;  /* 0x0000000314ff7812 */ /* 0x000fd6000782c0ff */
[----:B------:R-:W-:Y:S05]  /*1b40*/  @!P0 BRA `(.L_x_1110) ;  /* 0x00000000002c8947 */ /* 0x000fea0003800000 */
[----:B------:R-:W-:-:S05]  /*1b50*/  IADD3 R3, P0, PT, R4, UR8, RZ ;  /* 0x0000000804037c10 */ /* 0x000fca000ff1e0ff */
[----:B------:R-:W-:Y:S01]  /*1b60*/  IMAD.X R6, RZ, RZ, UR9, P0 ;  /* 0x00000009ff067e24 */ /* 0x000fe200080e06ff */
[----:B------:R-:W-:-:S04]  /*1b70*/  LEA R2, P0, R3, UR12, 0x2 ;  /* 0x0000000c03027c11 */ /* 0x000fc8000f8010ff */
[----:B------:R-:W-:-:S05]  /*1b80*/  LEA.HI.X R3, R3, UR13, R6, 0x2, P0 ;  /* 0x0000000d03037c11 */ /* 0x000fca00080f1406 */
[----:B------:R-:W2:Y:S04]  /*1b90*/  LDG.E R5, desc[UR14][R2.64] ;  /* 0x0000000e02057981 */ /* 0x000ea8000c1e1900 */
[----:B------:R-:W2:Y:S04]  /*1ba0*/  LDG.E R6, desc[UR14][R2.64+0x400] ;  /* 0x0004000e02067981 */ /* 0x000ea8000c1e1900 */
[----:B------:R-:W3:Y:S04]  /*1bb0*/  LDG.E R10, desc[UR14][R2.64+0x800] ;  /* 0x0008000e020a7981 */ /* 0x000ee8000c1e1900 */
[----:B------:R-:W3:Y:S01]  /*1bc0*/  LDG.E R9, desc[UR14][R2.64+0xc00] ;  /* 0x000c000e02097981 */ /* 0x000ee2000c1e1900 */
[----:B------:R-:W-:Y:S01]  /*1bd0*/  VIADD R4, R4, 0x400 ;  /* 0x0000040004047836 */ /* 0x000fe20000000000 */
[----:B--2---:R-:W-:-:S04]  /*1be0*/  VIMNMX3 R5, R8, R5, R6, !PT ;  /* 0x000000050805720f */ /* 0x004fc80007800106 */
[----:B---3--:R-:W-:-:S07]  /*1bf0*/  VIMNMX3 R8, R5, R10, R9, !PT ;  /* 0x0000000a0508720f */ /* 0x008fce0007800109 */
.L_x_1110:
[----:B------:R-:W-:Y:S05]  /*1c00*/  BSYNC.RECONVERGENT B2 ;  /* 0x0000000000027941 */ /* 0x000fea0003800200 */
.L_x_1109:
[----:B------:R-:W-:Y:S05]  /*1c10*/  @!P1 BRA `(.L_x_1103) ;  /* 0x0000000000449947 */ /* 0x000fea0003800000 */
[----:B------:R-:W-:Y:S02]  /*1c20*/  LOP3.LUT R2, R7, 0xffff, RZ, 0xc0, !PT ;  /* 0x0000ffff07027812 */ /* 0x000fe400078ec0ff */
[----:B------:R-:W-:Y:S02]  /*1c30*/  IADD3 R6, P0, PT, R4, UR10, RZ ;  /* 0x0000000a04067c10 */ /* 0x000fe4000ff1e0ff */
[----:B------:R-:W-:Y:S02]  /*1c40*/  LEA.HI R2, R2, 0x1, RZ, 0x18 ;  /* 0x0000000102027811 */ /* 0x000fe400078fc0ff */
[----:B------:R-:W-:Y:S01]  /*1c50*/  LEA R5, P1, R6, UR12, 0x2 ;  /* 0x0000000c06057c11 */ /* 0x000fe2000f8210ff */
[----:B------:R-:W-:Y:S01]  /*1c60*/  IMAD.X R3, RZ, RZ, UR7, P0 ;  /* 0x00000007ff037e24 */ /* 0x000fe200080e06ff */
[----:B------:R-:W-:-:S04]  /*1c70*/  LOP3.LUT R2, R2, 0x3, RZ, 0xc0, !PT ;  /* 0x0000000302027812 */ /* 0x000fc800078ec0ff */
[----:B------:R-:W-:Y:S01]  /*1c80*/  LEA.HI.X R6, R6, UR13, R3, 0x2, P1 ;  /* 0x0000000d06067c11 */ /* 0x000fe200088f1403 */
[----:B------:R-:W-:-:S07]  /*1c90*/  IMAD.MOV R4, RZ, RZ, -R2 ;  /* 0x000000ffff047224 */ /* 0x000fce00078e0a02 */
.L_x_1111:
[----:B------:R-:W-:Y:S02]  /*1ca0*/  IMAD.MOV.U32 R3, RZ, RZ, R6 ;  /* 0x000000ffff037224 */ /* 0x000fe400078e0006 */
[----:B------:R-:W-:-:S05]  /*1cb0*/  IMAD.MOV.U32 R2, RZ, RZ, R5 ;  /* 0x000000ffff027224 */ /* 0x000fca00078e0005 */
[----:B------:R-:W2:Y:S01]  /*1cc0*/  LDG.E R3, desc[UR14][R2.64] ;  /* 0x0000000e02037981 */ /* 0x000ea2000c1e1900 */
[----:B------:R-:W-:Y:S01]  /*1cd0*/  VIADD R4, R4, 0x1 ;  /* 0x0000000104047836 */ /* 0x000fe20000000000 */
[----:B------:R-:W-:-:S04]  /*1ce0*/  IADD3 R5, P1, PT, R5, 0x400, RZ ;  /* 0x0000040005057810 */ /* 0x000fc80007f3e0ff */
[----:B------:R-:W-:Y:S01]  /*1cf0*/  ISETP.NE.AND P0, PT, R4, RZ, PT ;  /* 0x000000ff0400720c */ /* 0x000fe20003f05270 */
[----:B------:R-:W-:Y:S01]  /*1d00*/  IMAD.X R6, RZ, RZ, R6, P1 ;  /* 0x000000ffff067224 */ /* 0x000fe200008e0606 */
[----:B--2---:R-:W-:-:S11]  /*1d10*/  VIMNMX R8, PT, PT, R3, R8, !PT ;  /* 0x0000000803087248 */ /* 0x004fd60007fe0100 */
[----:B------:R-:W-:Y:S05]  /*1d20*/  @P0 BRA `(.L_x_1111) ;  /* 0xfffffffc00dc0947 */ /* 0x000fea000383ffff */
.L_x_1103:
[----:B------:R-:W-:Y:S05]  /*1d30*/  BSYNC.RECONVERGENT B1 ;  /* 0x0000000000017941 */ /* 0x000fea0003800200 */
.L_x_1100:
        /* <DEDUP_REMOVED lines=38> */
[----:B------:R-:W-:-:S07]  /*1fa0*/  VIMNMX R5, PT, PT, R0, R3, !PT ;  /* 0x0000000300057248 */ /* 0x000fce0007fe0100 */
.L_x_1099:
[----:B------:R-:W-:Y:S05]  /*1fb0*/  BSYNC.RECONVERGENT B0 ;  /* 0x0000000000007941 */ /* 0x000fea0003800200 */
.L_x_1084:
[----:B------:R-:W-:Y:S05]  /*1fc0*/  @P0 EXIT ;  /* 0x000000000000094d */ /* 0x000fea0003800000 */
[----:B------:R-:W3:Y:S02]  /*1fd0*/  LDCU.64 UR4, c[0x0][0x388] ;  /* 0x00007100ff0477ac */ /* 0x000ee40008000a00 */
[----:B---3--:R-:W-:-:S06]  /*1fe0*/  UIMAD.WIDE.U32 UR4, UR16, 0x4, UR4 ;  /* 0x00000004100478a5 */ /* 0x008fcc000f8e0004 */
[----:B0-----:R-:W-:Y:S02]  /*1ff0*/  IMAD.U32 R2, RZ, RZ, UR4 ;  /* 0x00000004ff027e24 */ /* 0x001fe4000f8e00ff */
[----:B--2---:R-:W-:-:S05]  /*2000*/  IMAD.U32 R3, RZ, RZ, UR5 ;  /* 0x00000005ff037e24 */ /* 0x004fca000f8e00ff */
[----:B------:R-:W-:Y:S01]  /*2010*/  STG.E desc[UR14][R2.64], R5 ;  /* 0x0000000502007986 */ /* 0x000fe2000c10190e */
[----:B------:R-:W-:Y:S05]  /*2020*/  EXIT ;  /* 0x000000000000794d */ /* 0x000fea0003800000 */
.L_x_1112:
        /* <DEDUP_REMOVED lines=13> */
.L_x_1381:


//--------------------- .text._ZN3cub18CUB_300001_SM_10006detail6reduce28DeviceReduceSingleTileKernelINS2_10policy_hubIiyN4cuda3__47maximumIiEEE10Policy1000EN6thrust24THRUST_300001_SM_1000_NS6detail15normal_iteratorINSC_10device_ptrIiEEEEPiyS8_iiNS5_3std3__410__identityEEEvT0_T1_T2_T3_T4_T6_ --------------------------
	.section	.text._ZN3cub18CUB_300001_SM_10006detail6reduce28DeviceReduceSingleTileKernelINS2_10policy_hubIiyN4cuda3__47maximumIiEEE10Policy1000EN6thrust24THRUST_300001_SM_1000_NS6detail15normal_iteratorINSC_10device_ptrIiEEEEPiyS8_iiNS5_3std3__410__identityEEEvT0_T1_T2_T3_T4_T6_,"ax",@progbits
	.align	128
        .global         _ZN3cub18CUB_300001_SM_10006detail6reduce28DeviceReduceSingleTileKernelINS2_10policy_hubIiyN4cuda3__47maximumIiEEE10Policy1000EN6thrust24THRUST_300001_SM_1000_NS6detail15normal_iteratorINSC_10device_ptrIiEEEEPiyS8_iiNS5_3std3__410__identityEEEvT0_T1_T2_T3_T4_T6_
        .type           _ZN3cub18CUB_300001_SM_10006detail6reduce28DeviceReduceSingleTileKernelINS2_10policy_hubIiyN4cuda3__47maximumIiEEE10Policy1000EN6thrust24THRUST_300001_SM_1000_NS6detail15normal_iteratorINSC_10device_ptrIiEEEEPiyS8_iiNS5_3std3__410__identityEEEvT0_T1_T2_T3_T4_T6_,@function
        .size           _ZN3cub18CUB_300001_SM_10006detail6reduce28DeviceReduceSingleTileKernelINS2_10policy_hubIiyN4cuda3__47maximumIiEEE10Policy1000EN6thrust24THRUST_300001_SM_1000_NS6detail15normal_iteratorINSC_10device_ptrIiEEEEPiyS8_iiNS5_3std3__410__identityEEEvT0_T1_T2_T3_T4_T6_,(.L_x_1382 - _ZN3cub18CUB_300001_SM_10006detail6reduce28DeviceReduceSingleTileKernelINS2_10policy_hubIiyN4cuda3__47maximumIiEEE10Policy1000EN6thrust24THRUST_300001_SM_1000_NS6detail15normal_iteratorINSC_10device_ptrIiEEEEPiyS8_iiNS5_3std3__410__identityEEEvT0_T1_T2_T3_T4_T6_)
        .other          _ZN3cub18CUB_300001_SM_10006detail6reduce28DeviceReduceSingleTileKernelINS2_10policy_hubIiyN4cuda3__47maximumIiEEE10Policy1000EN6thrust24THRUST_300001_SM_1000_NS6detail15normal_iteratorINSC_10device_ptrIiEEEEPiyS8_iiNS5_3std3__410__identityEEEvT0_T1_T2_T3_T4_T6_,@"STO_CUDA_ENTRY STV_DEFAULT"
_ZN3cub18CUB_300001_SM_10006detail6reduce28DeviceReduceSingleTileKernelINS2_10policy_hubIiyN4cuda3__47maximumIiEEE10Policy1000EN6thrust24THRUST_300001_SM_1000_NS6detail15normal_iteratorINSC_10device_ptrIiEEEEPiyS8_iiNS5_3std3__410__identityEEEvT0_T1_T2_T3_T4_T6_:
.text._ZN3cub18CUB_300001_SM_10006detail6reduce28DeviceReduceSingleTileKernelINS2_10policy_hubIiyN4cuda3__47maximumIiEEE10Policy1000EN6thrust24THRUST_300001_SM_1000_NS6detail15normal_iteratorINSC_10device_ptrIiEEEEPiyS8_iiNS5_3std3__410__identityEEEvT0_T1_T2_T3_T4_T6_:
[----:B------:R-:W-:Y:S01]  /*0000*/  LDC R1, c[0x0][0x37c] ;  /* 0x0000df00ff017b82 */ /* 0x000fe20000000800 */
[----:B------:R-:W0:Y:S01]  /*0010*/  LDCU.64 UR4, c[0x0][0x390] ;  /* 0x00007200ff0477ac */ /* 0x000e220008000a00 */
[----:B------:R-:W1:Y:S01]  /*0020*/  LDCU.64 UR6, c[0x0][0x358] ;  /* 0x00006b00ff0677ac */ /* 0x000e620008000a00 */
[----:B0-----:R-:W-:Y:S02]  /*0030*/  IMAD.U32 R4, RZ, RZ, UR4 ;  /* 0x00000004ff047e24 */ /* 0x001fe4000f8e00ff */
[----:B------:R-:W-:-:S03]  /*0040*/  IMAD.U32 R5, RZ, RZ, UR5 ;  /* 0x00000005ff057e24 */ /* 0x000fc6000f8e00ff */
[----:B------:R-:W-:-:S04]  /*0050*/  ISETP.NE.U32.AND P0, PT, R4, RZ, PT ;  /* 0x000000ff0400720c */ /* 0x000fc80003f05070 */
[----:B------:R-:W-:-:S13]  /*0060*/  ISETP.NE.AND.EX P0, PT, R5, RZ, PT, P0 ;  /* 0x000000ff0500720c */ /* 0x000fda0003f05300 */
        /* <DEDUP_REMOVED lines=8> */
.L_x_1113:
[----:B------:R-:W-:Y:S01]  /*00f0*/  ISETP.GT.U32.AND P0, PT, R4, 0xfff, PT ;  /* 0x00000fff0400780c */ /* 0x000fe20003f04070 */
[----:B------:R-:W-:Y:S03]  /*0100*/  BSSY.RECONVERGENT B0, `(.L_x_1114) ;  /* 0x00001c4000007945 */ /* 0x000fe60003800200 */
[----:B------:R-:W-:-:S13]  /*0110*/  ISETP.GT.U32.AND.EX P0, PT, R5, RZ, PT, P0 ;  /* 0x000000ff0500720c */ /* 0x000fda0003f04100 */
[----:B------:R-:W-:Y:S05]  /*0120*/  @P0 BRA `(.L_x_1115) ;  /* 0x0000000c006c0947 */ /* 0x000fea0003800000 */
[----:B------:R-:W0:Y:S01]  /*0130*/  S2R R7, SR_TID.X ;  /* 0x0000000000077919 */ /* 0x000e220000002100 */
[----:B------:R-:W-:Y:S01]  /*0140*/  BSSY.RECONVERGENT B1, `(.L_x_1116) ;  /* 0x0000009000017945 */ /* 0x000fe20003800200 */
[----:B------:R-:W-:Y:S01]  /*0150*/  IMAD.MOV.U32 R0, RZ, RZ, RZ ;  /* 0x000000ffff007224 */ /* 0x000fe200078e00ff */
[----:B0-----:R-:W-:Y:S01]  /*0160*/  ISETP.GE.U32.AND P0, PT, R7, R4, PT ;  /* 0x000000040700720c */ /* 0x001fe20003f06070 */
[----:B------:R-:W-:-:S12]  /*0170*/  IMAD.MOV.U32 R9, RZ, RZ, R7 ;  /* 0x000000ffff097224 */ /* 0x000fd800078e0007 */
[----:B------:R-:W-:Y:S05]  /*0180*/  @P0 BRA `(.L_x_1117) ;  /* 0x0000000000100947 */ /* 0x000fea0003800000 */
[----:B------:R-:W0:Y:S02]  /*0190*/  LDC.64 R2, c[0x0][0x380] ;  /* 0x0000e000ff027b82 */ /* 0x000e240000000a00 */
[----:B0-----:R-:W-:-:S05]  /*01a0*/  IMAD.WIDE.U32 R2, R7, 0x4, R2 ;  /* 0x0000000407027825 */ /* 0x001fca00078e0002 */
[----:B------:R0:W5:Y:S01]  /*01b0*/  LDG.E R0, desc[UR6][R2.64] ;  /* 0x0000000602007981 */ /* 0x000162000c1e1900 */
[----:B------:R-:W-:-:S07]  /*01c0*/  VIADD R9, R7, 0x100 ;  /* 0x0000010007097836 */ /* 0x000fce0000000000 */
.L_x_1117:
[----:B------:R-:W-:Y:S05]  /*01d0*/  BSYNC.RECONVERGENT B1 ;  /* 0x0000000000017941 */ /* 0x000fea0003800200 */
.L_x_1116:
[----:B------:R-:W-:Y:S01]  /*01e0*/  ISETP.GE.U32.AND P0, PT, R9, R4, PT ;  /* 0x000000040900720c */ /* 0x000fe20003f06070 */
[----:B------:R-:W-:-:S12]  /*01f0*/  BSSY.RECONVERGENT B1, `(.L_x_1118) ;  /* 0x0000060000017945 */ /* 0x000fd80003800200 */
[----:B------:R-:W-:Y:S05]  /*0200*/  @P0 BRA `(.L_x_1119) ;  /* 0x0000000400780947 */ /* 0x000fea0003800000 */
[----:B0-----:R-:W-:Y:S01]  /*0210*/  LOP3.LUT R3, RZ, R9, RZ, 0x33, !PT ;  /* 0x00000009ff037212 */ /* 0x001fe200078e33ff */
[----:B------:R-:W-:Y:S04]  /*0220*/  BSSY.RECONVERGENT B2, `(.L_x_1120) ;  /* 0x000002c000027945 */ /* 0x000fe80003800200 */
[----:B------:R-:W-:-:S05]  /*0230*/  IMAD.IADD R3, R3, 0x1, R4 ;  /* 0x0000000103037824 */ /* 0x000fca00078e0204 */
[C---:B------:R-:W-:Y:S02]  /*0240*/  ISETP.GE.U32.AND P0, PT, R3.reuse, 0xf00, PT ;  /* 0x00000f000300780c */ /* 0x040fe40003f06070 */
[----:B------:R-:W-:-:S04]  /*0250*/  LEA.HI R6, R3, 0x1, RZ, 0x18 ;  /* 0x0000000103067811 */ /* 0x000fc800078fc0ff */
[----:B------:R-:W-:-:S04]  /*0260*/  LOP3.LUT R22, R6, 0xf, RZ, 0xc0, !PT ;  /* 0x0000000f06167812 */ /* 0x000fc800078ec0ff */
[----:B------:R-:W-:-:S03]  /*0270*/  ISETP.NE.AND P1, PT, R22, RZ, PT ;  /* 0x000000ff1600720c */ /* 0x000fc60003f25270 */
[----:B------:R-:W-:Y:S10]  /*0280*/  @!P0 BRA `(.L_x_1121) ;  /* 0x0000000000948947 */ /* 0x000ff40003800000 */
[----:B------:R-:W0:Y:S01]  /*0290*/  LDC.64 R2, c[0x0][0x380] ;  /* 0x0000e000ff027b82 */ /* 0x000e220000000a00 */
[----:B------:R-:W-:-:S05]  /*02a0*/  LOP3.LUT R8, R6, 0x1fffff0, RZ, 0xc0, !PT ;  /* 0x01fffff006087812 */ /* 0x000fca00078ec0ff */
[----:B------:R-:W-:Y:S02]  /*02b0*/  IMAD.MOV R8, RZ, RZ, -R8 ;  /* 0x000000ffff087224 */ /* 0x000fe400078e0a08 */
[----:B0-----:R-:W-:-:S03]  /*02c0*/  IMAD.WIDE.U32 R2, R9, 0x4, R2 ;  /* 0x0000000409027825 */ /* 0x001fc600078e0002 */
[----:B------:R-:W-:-:S05]  /*02d0*/  IADD3 R15, P0, PT, R2, 0x2000, RZ ;  /* 0x00002000020f7810 */ /* 0x000fca0007f1e0ff */
[----:B------:R-:W-:-:S08]  /*02e0*/  IMAD.X R3, RZ, RZ, R3, P0 ;  /* 0x000000ffff037224 */ /* 0x000fd000000e0603 */
.L_x_1122:
        /* <DEDUP_REMOVED lines=31> */
.L_x_1121:
[----:B------:R-:W-:Y:S05]  /*04e0*/  BSYNC.RECONVERGENT B2 ;  /* 0x0000000000027941 */ /* 0x000fea0003800200 */
.L_x_1120:
[----:B------:R-:W-:Y:S05]  /*04f0*/  @!P1 BRA `(.L_x_1119) ;  /* 0x0000000000bc9947 */ /* 0x000fea0003800000 */
[----:B------:R-:W-:Y:S01]  /*0500*/  ISETP.GE.U32.AND P0, PT, R22, 0x8, PT ;  /* 0x000000081600780c */ /* 0x000fe20003f06070 */
[----:B------:R-:W-:Y:S01]  /*0510*/  BSSY.RECONVERGENT B2, `(.L_x_1123) ;  /* 0x0000013000027945 */ /* 0x000fe20003800200 */
[----:B------:R-:W-:-:S04]  /*0520*/  LOP3.LUT R16, R6, 0x7, RZ, 0xc0, !PT ;  /* 0x0000000706107812 */ /* 0x000fc800078ec0ff */
[----:B------:R-:W-:-:S07]  /*0530*/  ISETP.NE.AND P1, PT, R16, RZ, PT ;  /* 0x000000ff1000720c */ /* 0x000fce0003f25270 */
[----:B------:R-:W-:Y:S06]  /*0540*/  @!P0 BRA `(.L_x_1124) ;  /* 0x00000000003c8947 */ /* 0x000fec0003800000 */
[----:B------:R-:W0:Y:S02]  /*0550*/  LDC.64 R2, c[0x0][0x380] ;  /* 0x0000e000ff027b82 */ /* 0x000e240000000a00 */
[----:B0-----:R-:W-:-:S05]  /*0560*/  IMAD.WIDE R2, R9, 0x4, R2 ;  /* 0x0000000409027825 */ /* 0x001fca00078e0202 */
        /* <DEDUP_REMOVED lines=13> */
.L_x_1124:
[----:B------:R-:W-:Y:S05]  /*0640*/  BSYNC.RECONVERGENT B2 ;  /* 0x0000000000027941 */ /* 0x000fea0003800200 */
.L_x_1123:
        /* <DEDUP_REMOVED lines=11> */
[----:B------:R-:W3:Y:S01]  /*0700*/  LDG.E R10, desc[UR6][R2.64+0xc00] ;  /* 0x000c0006020a7981 */ /* 0x000ee2000c1e1900 */
[----:B------:R-:W-:Y:S01]  /*0710*/  VIADD R9, R9, 0x400 ;  /* 0x0000040009097836 */ /* 0x000fe20000000000 */
[----:B--2--5:R-:W-:-:S04]  /*0720*/  VIMNMX3 R0, R0, R11, R8, !PT ;  /* 0x0000000b0000720f */ /* 0x024fc80007800108 */
[----:B---3--:R-:W-:-:S07]  /*0730*/  VIMNMX3 R0, R0, R13, R10, !PT ;  /* 0x0000000d0000720f */ /* 0x008fce000780010a */
.L_x_1126:
[----:B------:R-:W-:Y:S05]  /*0740*/  BSYNC.RECONVERGENT B2 ;  /* 0x0000000000027941 */ /* 0x000fea0003800200 */
.L_x_1125:
[----:B------:R-:W-:Y:S05]  /*0750*/  @!P1 BRA `(.L_x_1119) ;  /* 0x0000000000249947 */ /* 0x000fea0003800000 */
[----:B------:R-:W0:Y:S01]  /*0760*/  LDC.64 R10, c[0x0][0x380] ;  /* 0x0000e000ff0a7b82 */ /* 0x000e220000000a00 */
[----:B------:R-:W-:-:S07]  /*0770*/  IMAD.MOV R6, RZ, RZ, -R6 ;  /* 0x000000ffff067224 */ /* 0x000fce00078e0a06 */
.L_x_1127:
[----:B0-----:R-:W-:-:S06]  /*0780*/  IMAD.WIDE R2, R9, 0x4, R10 ;  /* 0x0000000409027825 */ /* 0x001fcc00078e020a */
[----:B------:R-:W2:Y:S01]  /*0790*/  LDG.E R3, desc[UR6][R2.64] ;  /* 0x0000000602037981 */ /* 0x000ea2000c1e1900 */
[----:B------:R-:W-:Y:S02]  /*07a0*/  VIADD R6, R6, 0x1 ;  /* 0x0000000106067836 */ /* 0x000fe40000000000 */
[----:B------:R-:W-:-:S03]  /*07b0*/  VIADD R9, R9, 0x100 ;  /* 0x0000010009097836 */ /* 0x000fc60000000000 */
[----:B------:R-:W-:Y:S02]  /*07c0*/  ISETP.NE.AND P0, PT, R6, RZ, PT ;  /* 0x000000ff0600720c */ /* 0x000fe40003f05270 */
[----:B--2--5:R-:W-:-:S11]  /*07d0*/  VIMNMX R0, PT, PT, R3, R0, !PT ;  /* 0x0000000003007248 */ /* 0x024fd60007fe0100 */
[----:B------:R-:W-:Y:S05]  /*07e0*/  @P0 BRA `(.L_x_1127) ;  /* 0xfffffffc00e40947 */ /* 0x000fea000383ffff */
.L_x_1119:
[----:B------:R-:W-:Y:S05]  /*07f0*/  BSYNC.RECONVERGENT B1 ;  /* 0x0000000000017941 */ /* 0x000fea0003800200 */
.L_x_1118:
[----:B------:R-:W-:Y:S01]  /*0800*/  ISETP.GE.U32.AND P0, PT, R4, 0x100, PT ;  /* 0x000001000400780c */ /* 0x000fe20003f06070 */
[----:B-----5:R-:W-:-:S03]  /*0810*/  IMAD.MOV.U32 R11, RZ, RZ, R0 ;  /* 0x000000ffff0b7224 */ /* 0x020fc600078e0000 */
[----:B------:R-:W-:-:S13]  /*0820*/  ISETP.GE.U32.AND.EX P0, PT, R5, RZ, PT, P0 ;  /* 0x000000ff0500720c */ /* 0x000fda0003f06100 */
[----:B------:R-:W-:Y:S05]  /*0830*/  @!P0 BRA `(.L_x_1128) ;  /* 0x0000000000a08947 */ /* 0x000fea0003800000 */
[----:B------:R-:W1:Y:S01]  /*0840*/  S2R R6, SR_LANEID ;  /* 0x0000000000067919 */ /* 0x000e620000000000 */
[----:B------:R-:W-:Y:S01]  /*0850*/  ISETP.NE.AND P5, PT, R7, RZ, PT ;  /* 0x000000ff0700720c */ /* 0x000fe20003fa5270 */
[----:B------:R-:W2:Y:S02]  /*0860*/  SHFL.DOWN PT, R0, R11, 0x1, 0x1f ;  /* 0x08201f000b007f89 */ /* 0x000ea400000e0000 */
[----:B--2---:R-:W-:Y:S02]  /*0870*/  VIMNMX R0, PT, PT, R0, R11, !PT ;  /* 0x0000000b00007248 */ /* 0x004fe40007fe0100 */
[C---:B-1----:R-:W-:Y:S02]  /*0880*/  ISETP.GT.AND P0, PT, R6.reuse, 0x1e, PT ;  /* 0x0000001e0600780c */ /* 0x042fe40003f04270 */
[----:B------:R-:W-:Y:S02]  /*0890*/  ISETP.NE.AND P1, PT, R6, RZ, PT ;  /* 0x000000ff0600720c */ /* 0x000fe40003f25270 */
[----:B------:R-:W-:-:S02]  /*08a0*/  SEL R0, R11, R0, P0 ;  /* 0x000000000b007207 */ /* 0x000fc40000000000 */
        /* <DEDUP_REMOVED lines=15> */
[----:B------:R-:W-:-:S03]  /*09a0*/  ISETP.GT.AND P0, PT, R6, 0xf, PT ;  /* 0x0000000f0600780c */ /* 0x000fc60003f04270 */
[----:B------:R-:W0:Y:S02]  /*09b0*/  SHFL.DOWN PT, R3, R0, 0x10, 0x1f ;  /* 0x0a001f0000037f89 */ /* 0x000e2400000e0000 */
[----:B0-----:R-:W-:-:S04]  /*09c0*/  VIMNMX R3, PT, PT, R0, R3, !PT ;  /* 0x0000000300037248 */ /* 0x001fc80007fe0100 */
[----:B------:R-:W-:Y:S01]  /*09d0*/  SEL R9, R0, R3, P0 ;  /* 0x0000000300097207 */ /* 0x000fe20000000000 */
[----:B------:R1:W-:Y:S01]  /*09e0*/  @!P1 STS [R2+0x8], R3 ;  /* 0x0000080302009388 */ /* 0x0003e20000000800 */
[----:B------:R-:W-:Y:S06]  /*09f0*/  BAR.SYNC.DEFER_BLOCKING 0x0 ;  /* 0x0000000000007b1d */ /* 0x000fec0000010000 */
[----:B------:R-:W-:Y:S05]  /*0a00*/  @P5 BRA `(.L_x_1129) ;  /* 0x0000001000cc5947 */ /* 0x000fea0003800000 */
[----:B------:R-:W0:Y:S01]  /*0a10*/  S2UR UR5, SR_CgaCtaId ;  /* 0x00000000000579c3 */ /* 0x000e220000008800 */
[----:B------:R-:W-:Y:S02]  /*0a20*/  UMOV UR4, 0x400 ;  /* 0x0000040000047882 */ /* 0x000fe40000000000 */
[----:B0-----:R-:W-:-:S09]  /*0a30*/  ULEA UR4, UR5, UR4, 0x18 ;  /* 0x0000000405047291 */ /* 0x001fd2000f8ec0ff */
[----:B------:R-:W-:Y:S04]  /*0a40*/  LDS R0, [UR4+0xc] ;  /* 0x00000c04ff007984 */ /* 0x000fe80008000800 */
[----:B------:R-:W0:Y:S04]  /*0a50*/  LDS.128 R4, [UR4+0x10] ;  /* 0x00001004ff047984 */ /* 0x000e280008000c00 */
[----:B-1----:R-:W1:Y:S01]  /*0a60*/  LDS.64 R2, [UR4+0x20] ;  /* 0x00002004ff027984 */ /* 0x002e620008000a00 */
[----:B0-----:R-:W-:-:S04]  /*0a70*/  VIMNMX3 R0, R9, R0, R4, !PT ;  /* 0x000000000900720f */ /* 0x001fc80007800104 */
[----:B------:R-:W-:-:S04]  /*0a80*/  VIMNMX3 R0, R0, R5, R6, !PT ;  /* 0x000000050000720f */ /* 0x000fc80007800106 */
[----:B-1----:R-:W-:-:S04]  /*0a90*/  VIMNMX3 R0, R0, R7, R2, !PT ;  /* 0x000000070000720f */ /* 0x002fc80007800102 */
[----:B------:R-:W-:Y:S01]  /*0aa0*/  VIMNMX R9, PT, PT, R0, R3, !PT ;  /* 0x0000000300097248 */ /* 0x000fe20007fe0100 */
[----:B------:R-:W-:Y:S06]  /*0ab0*/  BRA `(.L_x_1129) ;  /* 0x0000001000a07947 */ /* 0x000fec0003800000 */
.L_x_1128:
[----:B------:R-:W1:Y:S01]  /*0ac0*/  S2R R13, SR_LANEID ;  /* 0x00000000000d7919 */ /* 0x000e620000000000 */
[C---:B------:R-:W-:Y:S02]  /*0ad0*/  LOP3.LUT R0, R7.reuse, 0x3e0, RZ, 0xc0, !PT ;  /* 0x000003e007007812 */ /* 0x040fe400078ec0ff */
[----:B------:R-:W-:Y:S02]  /*0ae0*/  ISETP.NE.AND P5, PT, R7, RZ, PT ;  /* 0x000000ff0700720c */ /* 0x000fe40003fa5270 */
[----:B------:R-:W-:Y:S01]  /*0af0*/  LOP3.LUT R9, RZ, R0, RZ, 0x33, !PT ;  /* 0x00000000ff097212 */ /* 0x000fe200078e33ff */
[----:B0-----:R-:W-:-:S04]  /*0b00*/  VIADD R3, R0, 0x20 ;  /* 0x0000002000037836 */ /* 0x001fc80000000000 */
[----:B------:R-:W-:Y:S01]  /*0b10*/  IMAD.IADD R9, R9, 0x1, R4 ;  /* 0x0000000109097824 */ /* 0x000fe200078e0204 */
[----:B------:R-:W-:-:S04]  /*0b20*/  ISETP.GT.U32.AND P0, PT, R3, R4, PT ;  /* 0x000000040300720c */ /* 0x000fc80003f04070 */
        /* <DEDUP_REMOVED lines=26> */
[----:B0-----:R-:W-:-:S05]  /*0cd0*/  @!P0 VIMNMX R11, PT, PT, R11, R2, !PT ;  /* 0x000000020b0b8248 */ /* 0x001fca0007fe0100 */
[----:B------:R-:W-:-:S05]  /*0ce0*/  IMAD.MOV.U32 R9, RZ, RZ, R11 ;  /* 0x000000ffff097224 */ /* 0x000fca00078e000b */
[----:B------:R0:W-:Y:S01]  /*0cf0*/  @!P1 STS [R6+0x8], R9 ;  /* 0x0000080906009388 */ /* 0x0001e20000000800 */
[----:B------:R-:W-:Y:S06]  /*0d00*/  BAR.SYNC.DEFER_BLOCKING 0x0 ;  /* 0x0000000000007b1d */ /* 0x000fec0000010000 */
[----:B------:R-:W-:Y:S05]  /*0d10*/  @P5 BRA `(.L_x_1129) ;  /* 0x0000001000085947 */ /* 0x000fea0003800000 */
[----:B------:R-:W1:Y:S01]  /*0d20*/  S2UR UR5, SR_CgaCtaId ;  /* 0x00000000000579c3 */ /* 0x000e620000008800 */
[----:B------:R-:W-:Y:S01]  /*0d30*/  UMOV UR4, 0x400 ;  /* 0x0000040000047882 */ /* 0x000fe20000000000 */
[C---:B------:R-:W-:Y:S02]  /*0d40*/  ISETP.GT.U32.AND P3, PT, R4.reuse, 0x20, PT ;  /* 0x000000200400780c */ /* 0x040fe40003f64070 */
[C---:B------:R-:W-:Y:S02]  /*0d50*/  ISETP.GT.U32.AND P1, PT, R4.reuse, 0x40, PT ;  /* 0x000000400400780c */ /* 0x040fe40003f24070 */
[C---:B------:R-:W-:Y:S02]  /*0d60*/  ISETP.GT.U32.AND.EX P3, PT, R5.reuse, RZ, PT, P3 ;  /* 0x000000ff0500720c */ /* 0x040fe40003f64130 */
[----:B------:R-:W-:Y:S02]  /*0d70*/  ISETP.GT.U32.AND P0, PT, R4, 0x60, PT ;  /* 0x000000600400780c */ /* 0x000fe40003f04070 */
[----:B------:R-:W-:-:S02]  /*0d80*/  ISETP.GT.U32.AND.EX P1, PT, R5, RZ, PT, P1 ;  /* 0x000000ff0500720c */ /* 0x000fc40003f24110 */
[C---:B------:R-:W-:Y:S02]  /*0d90*/  ISETP.GT.U32.AND P2, PT, R4.reuse, 0x80, PT ;  /* 0x000000800400780c */ /* 0x040fe40003f44070 */
[C---:B------:R-:W-:Y:S02]  /*0da0*/  ISETP.GT.U32.AND.EX P0, PT, R5.reuse, RZ, PT, P0 ;  /* 0x000000ff0500720c */ /* 0x040fe40003f04100 */
[----:B------:R-:W-:Y:S02]  /*0db0*/  ISETP.GT.U32.AND P4, PT, R4, 0xa0, PT ;  /* 0x000000a00400780c */ /* 0x000fe40003f84070 */
[C---:B------:R-:W-:Y:S02]  /*0dc0*/  ISETP.GT.U32.AND.EX P2, PT, R5.reuse, RZ, PT, P2 ;  /* 0x000000ff0500720c */ /* 0x040fe40003f44120 */
[----:B------:R-:W-:Y:S01]  /*0dd0*/  ISETP.GT.U32.AND.EX P4, PT, R5, RZ, PT, P4 ;  /* 0x000000ff0500720c */ /* 0x000fe20003f84140 */
[----:B-1----:R-:W-:-:S09]  /*0de0*/  ULEA UR4, UR5, UR4, 0x18 ;  /* 0x0000000405047291 */ /* 0x002fd2000f8ec0ff */
[----:B------:R-:W0:Y:S04]  /*0df0*/  LDS R0, [UR4+0xc] ;  /* 0x00000c04ff007984 */ /* 0x000e280008000800 */
[----:B------:R-:W1:Y:S04]  /*0e00*/  LDS.128 R12, [UR4+0x10] ;  /* 0x00001004ff0c7984 */ /* 0x000e680008000c00 */
[----:B------:R-:W2:Y:S01]  /*0e10*/  LDS.64 R2, [UR4+0x20] ;  /* 0x00002004ff027984 */ /* 0x000ea20008000a00 */
[----:B0-----:R-:W-:Y:S02]  /*0e20*/  @P3 VIMNMX R9, PT, PT, R9, R0, !PT ;  /* 0x0000000009093248 */ /* 0x001fe40007fe0100 */
[----:B------:R-:W-:-:S02]  /*0e30*/  ISETP.GT.U32.AND P3, PT, R4, 0xc0, PT ;  /* 0x000000c00400780c */ /* 0x000fc40003f64070 */
[----:B-1----:R-:W-:Y:S02]  /*0e40*/  @P1 VIMNMX R9, PT, PT, R9, R12, !PT ;  /* 0x0000000c09091248 */ /* 0x002fe40007fe0100 */
[----:B------:R-:W-:Y:S02]  /*0e50*/  ISETP.GT.U32.AND P1, PT, R4, 0xe0, PT ;  /* 0x000000e00400780c */ /* 0x000fe40003f24070 */
[----:B------:R-:W-:Y:S02]  /*0e60*/  ISETP.GT.U32.AND.EX P3, PT, R5, RZ, PT, P3 ;  /* 0x000000ff0500720c */ /* 0x000fe40003f64130 */
[----:B------:R-:W-:Y:S02]  /*0e70*/  @P0 VIMNMX R9, PT, PT, R9, R13, !PT ;  /* 0x0000000d09090248 */ /* 0x000fe40007fe0100 */
[----:B------:R-:W-:Y:S02]  /*0e80*/  ISETP.GT.U32.AND.EX P1, PT, R5, RZ, PT, P1 ;  /* 0x000000ff0500720c */ /* 0x000fe40003f24110 */
[----:B------:R-:W-:-:S04]  /*0e90*/  @P2 VIMNMX R9, PT, PT, R9, R14, !PT ;  /* 0x0000000e09092248 */ /* 0x000fc80007fe0100 */
[----:B------:R-:W-:-:S04]  /*0ea0*/  @P4 VIMNMX R9, PT, PT, R9, R15, !PT ;  /* 0x0000000f09094248 */ /* 0x000fc80007fe0100 */
[----:B--2---:R-:W-:-:S04]  /*0eb0*/  @P3 VIMNMX R9, PT, PT, R9, R2, !PT ;  /* 0x0000000209093248 */ /* 0x004fc80007fe0100 */
[----:B------:R-:W-:Y:S01]  /*0ec0*/  @P1 VIMNMX R9, PT, PT, R9, R3, !PT ;  /* 0x0000000309091248 */ /* 0x000fe20007fe0100 */
[----:B------:R-:W-:Y:S06]  /*0ed0*/  BRA `(.L_x_1129) ;  /* 0x0000000c00987947 */ /* 0x000fec0003800000 */
.L_x_1115:
[----:B------:R-:W0:Y:S01]  /*0ee0*/  S2R R0, SR_TID.X ;  /* 0x0000000000007919 */ /* 0x000e220000002100 */
[----:B------:R-:W0:Y:S02]  /*0ef0*/  LDC.64 R2, c[0x0][0x380] ;  /* 0x0000e000ff027b82 */ /* 0x000e240000000a00 */
[----:B0-----:R-:W-:-:S05]  /*0f00*/  IMAD.WIDE.U32 R2, R0, 0x4, R2 ;  /* 0x0000000400027825 */ /* 0x001fca00078e0002 */
        /* <DEDUP_REMOVED lines=16> */
[----:B------:R-:W-:-:S04]  /*1010*/  IADD3 R12, P1, PT, R4, -0x1000, RZ ;  /* 0xfffff000040c7810 */ /* 0x000fc80007f3e0ff */
[----:B------:R-:W-:Y:S02]  /*1020*/  ISETP.GE.U32.AND P0, PT, R12, 0x1000, PT ;  /* 0x000010000c00780c */ /* 0x000fe40003f06070 */
[----:B--2---:R-:W-:Y:S02]  /*1030*/  VIMNMX3 R9, R9, R10, R11, !PT ;  /* 0x0000000a0909720f */ /* 0x004fe4000780010b */
[----:B------:R-:W-:-:S04]  /*1040*/  IADD3.X R11, PT, PT, R5, -0x1, RZ, P1, !PT ;  /* 0xffffffff050b7810 */ /* 0x000fc80000ffe4ff */
[----:B------:R-:W-:Y:S02]  /*1050*/  ISETP.GE.U32.AND.EX P0, PT, R11, RZ, PT, P0 ;  /* 0x000000ff0b00720c */ /* 0x000fe40003f06100 */
[----:B---3--:R-:W-:Y:S01]  /*1060*/  VIMNMX3 R6, R6, R7, R8, !PT ;  /* 0x000000070606720f */ /* 0x008fe20007800108 */
[----:B------:R-:W-:Y:S01]  /*1070*/  IMAD.MOV.U32 R8, RZ, RZ, RZ ;  /* 0x000000ffff087224 */ /* 0x000fe200078e00ff */
[----:B----4-:R-:W-:-:S04]  /*1080*/  VIMNMX3 R13, R13, R14, R15, !PT ;  /* 0x0000000e0d0d720f */ /* 0x010fc8000780010f */
[----:B------:R-:W-:Y:S02]  /*1090*/  VIMNMX3 R6, R6, R9, R13, !PT ;  /* 0x000000090606720f */ /* 0x000fe4000780010d */
[----:B-----5:R-:W-:Y:S01]  /*10a0*/  VIMNMX3 R17, R16, R17, R18, !PT ;  /* 0x000000111011720f */ /* 0x020fe20007800112 */
[----:B------:R-:W-:Y:S01]  /*10b0*/  IMAD.MOV.U32 R9, RZ, RZ, 0x1000 ;  /* 0x00001000ff097424 */ /* 0x000fe200078e00ff */
[----:B------:R-:W-:-:S04]  /*10c0*/  VIMNMX3 R19, R19, R20, R21, !PT ;  /* 0x000000141313720f */ /* 0x000fc80007800115 */
[----:B------:R-:W-:-:S04]  /*10d0*/  VIMNMX3 R17, R17, R19, R22, !PT ;  /* 0x000000131111720f */ /* 0x000fc80007800116 */
[----:B------:R-:W-:Y:S01]  /*10e0*/  VIMNMX R10, PT, PT, R6, R17, !PT ;  /* 0x00000011060a7248 */ /* 0x000fe20007fe0100 */
[----:B------:R-:W-:Y:S06]  /*10f0*/  @!P0 BRA `(.L_x_1130) ;  /* 0x0000000000a08947 */ /* 0x000fec0003800000 */
[----:B------:R-:W0:Y:S01]  /*1100*/  LDC.64 R4, c[0x0][0x390] ;  /* 0x0000e400ff047b82 */ /* 0x000e220000000a00 */
[----:B------:R-:W-:Y:S02]  /*1110*/  IMAD.MOV.U32 R9, RZ, RZ, 0x1000 ;  /* 0x00001000ff097424 */ /* 0x000fe400078e00ff */
[----:B------:R-:W-:-:S07]  /*1120*/  IMAD.MOV.U32 R8, RZ, RZ, RZ ;  /* 0x000000ffff087224 */ /* 0x000fce00078e00ff */
.L_x_1132:
[----:B------:R-:W-:-:S04]  /*1130*/  LEA R6, P0, R9, R2, 0x2 ;  /* 0x0000000209067211 */ /* 0x000fc800078010ff */
[----:B------:R-:W-:-:S05]  /*1140*/  LEA.HI.X R7, R9, R3, R8, 0x2, P0 ;  /* 0x0000000309077211 */ /* 0x000fca00000f1408 */
[----:B------:R-:W2:Y:S04]  /*1150*/  LDG.E R13, desc[UR6][R6.64+0x800] ;  /* 0x00080006060d7981 */ /* 0x000ea8000c1e1900 */
[----:B------:R-:W2:Y:S04]  /*1160*/  LDG.E R14, desc[UR6][R6.64+0xc00] ;  /* 0x000c0006060e7981 */ /* 0x000ea8000c1e1900 */
[----:B------:R-:W2:Y:S04]  /*1170*/  LDG.E R15, desc[UR6][R6.64+0x1000] ;  /* 0x00100006060f7981 */ /* 0x000ea8000c1e1900 */
        /* <DEDUP_REMOVED lines=13> */
[----:B0-----:R-:W-:-:S04]  /*1250*/  IADD3 R29, P1, PT, -R9, R4, RZ ;  /* 0x00000004091d7210 */ /* 0x001fc80007f3e1ff */
[----:B------:R-:W-:Y:S02]  /*1260*/  ISETP.GE.U32.AND P0, PT, R29, 0x1000, PT ;  /* 0x000010001d00780c */ /* 0x000fe40003f06070 */
[----:B--2---:R-:W-:Y:S01]  /*1270*/  VIMNMX3 R13, R13, R14, R15, !PT ;  /* 0x0000000e0d0d720f */ /* 0x004fe2000780010f */
[----:B------:R-:W-:-:S05]  /*1280*/  IMAD.X R14, R5, 0x1, ~R8, P1 ;  /* 0x00000001050e7824 */ /* 0x000fca00008e0e08 */
[----:B------:R-:W-:Y:S02]  /*1290*/  ISETP.GE.U32.AND.EX P0, PT, R14, RZ, PT, P0 ;  /* 0x000000ff0e00720c */ /* 0x000fe40003f06100 */
        /* <DEDUP_REMOVED lines=9> */
[----:B------:R-:W-:-:S05]  /*1330*/  IADD3 R9, P0, PT, R9, 0x1000, RZ ;  /* 0x0000100009097810 */ /* 0x000fca0007f1e0ff */
[----:B------:R-:W-:Y:S01]  /*1340*/  IMAD.X R8, RZ, RZ, R8, P0 ;  /* 0x000000ffff087224 */ /* 0x000fe200000e0608 */
[----:B------:R-:W-:-:S04]  /*1350*/  ISETP.GT.U32.AND P0, PT, R9, R12, PT ;  /* 0x0000000c0900720c */ /* 0x000fc80003f04070 */
[----:B------:R-:W-:-:S13]  /*1360*/  ISETP.GT.U32.AND.EX P0, PT, R8, R11, PT, P0 ;  /* 0x0000000b0800720c */ /* 0x000fda0003f04100 */
[----:B------:R-:W-:Y:S05]  /*1370*/  @!P0 BRA `(.L_x_1132) ;  /* 0xfffffffc006c8947 */ /* 0x000fea000383ffff */
.L_x_1130:
[----:B------:R-:W-:Y:S01]  /*1380*/  IMAD.IADD R3, R4, 0x1, -R9 ;  /* 0x0000000104037824 */ /* 0x000fe200078e0a09 */
[----:B------:R-:W-:Y:S01]  /*1390*/  ISETP.GE.U32.AND P1, PT, R9, R4, PT ;  /* 0x000000040900720c */ /* 0x000fe20003f26070 */
[----:B------:R-:W-:Y:S03]  /*13a0*/  BSSY.RECONVERGENT B1, `(.L_x_1131) ;  /* 0x0000072000017945 */ /* 0x000fe60003800200 */
[----:B------:R-:W-:-:S04]  /*13b0*/  ISETP.GE.AND P0, PT, R0, R3, PT ;  /* 0x000000030000720c */ /* 0x000fc80003f06270 */
[----:B------:R-:W-:-:S13]  /*13c0*/  ISETP.GE.U32.OR.EX P0, PT, R8, R5, P0, P1 ;  /* 0x000000050800720c */ /* 0x000fda0000706510 */
[----:B------:R-:W-:Y:S05]  /*13d0*/  @P0 BRA `(.L_x_1133) ;  /* 0x0000000400b80947 */ /* 0x000fea0003800000 */
[----:B------:R-:W-:Y:S01]  /*13e0*/  LOP3.LUT R2, RZ, R0, RZ, 0x33, !PT ;  /* 0x00000000ff027212 */ /* 0x000fe200078e33ff */
[----:B------:R-:W-:Y:S03]  /*13f0*/  BSSY.RECONVERGENT B2, `(.L_x_1134) ;  /* 0x0000031000027945 */ /* 0x000fe60003800200 */
[----:B------:R-:W-:Y:S01]  /*1400*/  IADD3 R2, PT, PT, -R9, R4, R2 ;  /* 0x0000000409027210 */ /* 0x000fe20007ffe102 */
[----:B------:R-:W-:-:S03]  /*1410*/  IMAD.MOV.U32 R4, RZ, RZ, R0 ;  /* 0x000000ffff047224 */ /* 0x000fc600078e0000 */
[C---:B------:R-:W-:Y:S02]  /*1420*/  ISETP.GE.U32.AND P1, PT, R2.reuse, 0xf00, PT ;  /* 0x00000f000200780c */ /* 0x040fe40003f26070 */
[----:B------:R-:W-:-:S04]  /*1430*/  LEA.HI R5, R2, 0x1, RZ, 0x18 ;  /* 0x0000000102057811 */ /* 0x000fc800078fc0ff */
[----:B------:R-:W-:-:S04]  /*1440*/  LOP3.LUT R24, R5, 0xf, RZ, 0xc0, !PT ;  /* 0x0000000f05187812 */ /* 0x000fc800078ec0ff */
[----:B------:R-:W-:-:S03]  /*1450*/  ISETP.NE.AND P0, PT, R24, RZ, PT ;  /* 0x000000ff1800720c */ /* 0x000fc60003f05270 */
[----:B------:R-:W-:Y:S10]  /*1460*/  @!P1 BRA `(.L_x_1135) ;  /* 0x0000000000a49947 */ /* 0x000ff40003800000 */
[----:B------:R-:W0:Y:S01]  /*1470*/  LDCU.64 UR4, c[0x0][0x380] ;  /* 0x00007000ff0477ac */ /* 0x000e220008000a00 */
[----:B------:R-:W-:Y:S01]  /*1480*/  IADD3 R3, P1, PT, R0, R9, RZ ;  /* 0x0000000900037210 */ /* 0x000fe20007f3e0ff */
[----:B------:R-:W-:Y:S01]  /*1490*/  IMAD.MOV.U32 R4, RZ, RZ, R0 ;  /* 0x000000ffff047224 */ /* 0x000fe200078e0000 */
[----:B------:R-:W-:-:S03]  /*14a0*/  LOP3.LUT R14, R5, 0x1fffff0, RZ, 0xc0, !PT ;  /* 0x01fffff0050e7812 */ /* 0x000fc600078ec0ff */
[----:B------:R-:W-:Y:S02]  /*14b0*/  IMAD.X R2, RZ, RZ, R8, P1 ;  /* 0x000000ffff027224 */ /* 0x000fe400008e0608 */
[----:B------:R-:W-:Y:S01]  /*14c0*/  IMAD.MOV R14, RZ, RZ, -R14 ;  /* 0x000000ffff0e7224 */ /* 0x000fe200078e0a0e */
[----:B0-----:R-:W-:-:S04]  /*14d0*/  LEA R15, P2, R3, UR4, 0x2 ;  /* 0x00000004030f7c11 */ /* 0x001fc8000f8410ff */
[----:B------:R-:W-:Y:S02]  /*14e0*/  IADD3 R15, P1, PT, R15, 0x2000, RZ ;  /* 0x000020000f0f7810 */ /* 0x000fe40007f3e0ff */
[----:B------:R-:W-:-:S05]  /*14f0*/  LEA.HI.X R3, R3, UR5, R2, 0x2, P2 ;  /* 0x0000000503037c11 */ /* 0x000fca00090f1402 */
[----:B------:R-:W-:-:S07]  /*1500*/  IMAD.X R3, RZ, RZ, R3, P1 ;  /* 0x000000ffff037224 */ /* 0x000fce00008e0603 */
.L_x_1136:
        /* <DEDUP_REMOVED lines=16> */
[----:B------:R0:W5:Y:S01]  /*1610*/  LDG.E R6, desc[UR6][R2.64+0x1c00] ;  /* 0x001c000602067981 */ /* 0x000162000c1e1900 */
        /* <DEDUP_REMOVED lines=9> */
[----:B------:R-:W-:-:S05]  /*16b0*/  IADD3 R15, P2, PT, R2, 0x4000, RZ ;  /* 0x00004000020f7810 */ /* 0x000fca0007f5e0ff */
[----:B0-----:R-:W-:Y:S01]  /*16c0*/  IMAD.X R3, RZ, RZ, R3, P2 ;  /* 0x000000ffff037224 */ /* 0x001fe200010e0603 */
[----:B------:R-:W-:-:S04]  /*16d0*/  VIMNMX3 R7, R11, R12, R7, !PT ;  /* 0x0000000c0b07720f */ /* 0x000fc80007800107 */
[----:B------:R-:W-:Y:S01]  /*16e0*/  VIMNMX3 R10, R7, R13, R6, !PT ;  /* 0x0000000d070a720f */ /* 0x000fe20007800106 */
[----:B------:R-:W-:Y:S06]  /*16f0*/  @P1 BRA `(.L_x_1136) ;  /* 0xfffffffc00841947 */ /* 0x000fec000383ffff */
.L_x_1135:
[----:B------:R-:W-:Y:S05]  /*1700*/  BSYNC.RECONVERGENT B2 ;  /* 0x0000000000027941 */ /* 0x000fea0003800200 */
.L_x_1134:
[----:B------:R-:W-:Y:S05]  /*1710*/  @!P0 BRA `(.L_x_1133) ;  /* 0x0000000000e88947 */ /* 0x000fea0003800000 */
[----:B------:R-:W-:Y:S01]  /*1720*/  ISETP.GE.U32.AND P0, PT, R24, 0x8, PT ;  /* 0x000000081800780c */ /* 0x000fe20003f06070 */
[----:B------:R-:W-:Y:S01]  /*1730*/  BSSY.RECONVERGENT B2, `(.L_x_1137) ;  /* 0x0000016000027945 */ /* 0x000fe20003800200 */
[----:B------:R-:W-:-:S04]  /*1740*/  LOP3.LUT R17, R5, 0x7, RZ, 0xc0, !PT ;  /* 0x0000000705117812 */ /* 0x000fc800078ec0ff */
[----:B------:R-:W-:-:S07]  /*1750*/  ISETP.NE.AND P1, PT, R17, RZ, PT ;  /* 0x000000ff1100720c */ /* 0x000fce0003f25270 */
[----:B------:R-:W-:Y:S06]  /*1760*/  @!P0 BRA `(.L_x_1138) ;  /* 0x0000000000488947 */ /* 0x000fec0003800000 */
[----:B------:R-:W0:Y:S01]  /*1770*/  LDCU.64 UR4, c[0x0][0x380] ;  /* 0x00007000ff0477ac */ /* 0x000e220008000a00 */
[----:B------:R-:W-:-:S05]  /*1780*/  IADD3 R3, P0, PT, R4, R9, RZ ;  /* 0x0000000904037210 */ /* 0x000fca0007f1e0ff */
[----:B------:R-:W-:Y:S01]  /*1790*/  IMAD.X R6, RZ, RZ, R8, P0 ;  /* 0x000000ffff067224 */ /* 0x000fe200000e0608 */
        /* <DEDUP_REMOVED lines=15> */
.L_x_1138:
[----:B------:R-:W-:Y:S05]  /*1890*/  BSYNC.RECONVERGENT B2 ;  /* 0x0000000000027941 */ /* 0x000fea0003800200 */
.L_x_1137:
        /* <DEDUP_REMOVED lines=18> */
.L_x_1140:
[----:B------:R-:W-:Y:S05]  /*19c0*/  BSYNC.RECONVERGENT B2 ;  /* 0x0000000000027941 */ /* 0x000fea0003800200 */
.L_x_1139:
[----:B------:R-:W-:Y:S05]  /*19d0*/  @!P1 BRA `(.L_x_1133) ;  /* 0x0000000000389947 */ /* 0x000fea0003800000 */
[----:B------:R-:W0:Y:S01]  /*19e0*/  LDCU.64 UR4, c[0x0][0x380] ;  /* 0x00007000ff0477ac */ /* 0x000e220008000a00 */
[----:B------:R-:W-:Y:S01]  /*19f0*/  IADD3 R5, P0, PT, R4, R9, RZ ;  /* 0x0000000904057210 */ /* 0x000fe20007f1e0ff */
[----:B------:R-:W-:-:S04]  /*1a00*/  IMAD.MOV R4, RZ, RZ, -R6 ;  /* 0x000000ffff047224 */ /* 0x000fc800078e0a06 */
[----:B------:R-:W-:Y:S01]  /*1a10*/  IMAD.X R8, RZ, RZ, R8, P0 ;  /* 0x000000ffff087224 */ /* 0x000fe200000e0608 */
[----:B0-----:R-:W-:-:S04]  /*1a20*/  LEA R2, P1, R5, UR4, 0x2 ;  /* 0x0000000405027c11 */ /* 0x001fc8000f8210ff */
[----:B------:R-:W-:-:S09]  /*1a30*/  LEA.HI.X R5, R5, UR5, R8, 0x2, P1 ;  /* 0x0000000505057c11 */ /* 0x000fd200088f1408 */
.L_x_1141:
[----:B------:R-:W-:-:S06]  /*1a40*/  IMAD.MOV.U32 R3, RZ, RZ, R5 ;  /* 0x000000ffff037224 */ /* 0x000fcc00078e0005 */
[----:B------:R0:W2:Y:S01]  /*1a50*/  LDG.E R3, desc[UR6][R2.64] ;  /* 0x0000000602037981 */ /* 0x0000a2000c1e1900 */
[----:B------:R-:W-:-:S05]  /*1a60*/  VIADD R4, R4, 0x1 ;  /* 0x0000000104047836 */ /* 0x000fca0000000000 */
[----:B------:R-:W-:Y:S02]  /*1a70*/  ISETP.NE.AND P0, PT, R4, RZ, PT ;  /* 0x000000ff0400720c */ /* 0x000fe40003f05270 */
[----:B0-----:R-:W-:-:S05]  /*1a80*/  IADD3 R2, P1, PT, R2, 0x400, RZ ;  /* 0x0000040002027810 */ /* 0x001fca0007f3e0ff */
[----:B------:R-:W-:Y:S01]  /*1a90*/  IMAD.X R5, RZ, RZ, R5, P1 ;  /* 0x000000ffff057224 */ /* 0x000fe200008e0605 */
[----:B--2---:R-:W-:-:S05]  /*1aa0*/  VIMNMX R10, PT, PT, R3, R10, !PT ;  /* 0x0000000a030a7248 */ /* 0x004fca0007fe0100 */
[----:B------:R-:W-:Y:S05]  /*1ab0*/  @P0 BRA `(.L_x_1141) ;  /* 0xfffffffc00e00947 */ /* 0x000fea000383ffff */
.L_x_1133:
[----:B------:R-:W-:Y:S05]  /*1ac0*/  BSYNC.RECONVERGENT B1 ;  /* 0x0000000000017941 */ /* 0x000fea0003800200 */
.L_x_1131:
[----:B------:R-:W0:Y:S01]  /*1ad0*/  S2R R6, SR_LANEID ;  /* 0x0000000000067919 */ /* 0x000e220000000000 */
[----:B------:R-:W-:Y:S01]  /*1ae0*/  IMAD.MOV.U32 R9, RZ, RZ, R10 ;  /* 0x000000ffff097224 */ /* 0x000fe200078e000a */
[----:B------:R-:W-:-:S04]  /*1af0*/  ISETP.NE.AND P5, PT, R0, RZ, PT ;  /* 0x000000ff0000720c */ /* 0x000fc80003fa5270 */
        /* <DEDUP_REMOVED lines=35> */
[----:B------:R-:W-:-:S07]  /*1d30*/  VIMNMX R9, PT, PT, R0, R3, !PT ;  /* 0x0000000300097248 */ /* 0x000fce0007fe0100 */
.L_x_1129:
[----:B------:R-:W-:Y:S05]  /*1d40*/  BSYNC.RECONVERGENT B0 ;  /* 0x0000000000007941 */ /* 0x000fea0003800200 */
.L_x_1114:
[----:B------:R-:W-:Y:S05]  /*1d50*/  @P5 EXIT ;  /* 0x000000000000594d */ /* 0x000fea0003800000 */
[----:B-12---:R-:W1:Y:S01]  /*1d60*/  LDC.64 R2, c[0x0][0x388] ;  /* 0x0000e200ff027b82 */ /* 0x006e620000000a00 */
[----:B------:R-:W0:Y:S02]  /*1d70*/  LDCU UR4, c[0x0][0x39c] ;  /* 0x00007380ff0477ac */ /* 0x000e240008000800 */
[----:B0-----:R-:W-:-:S05]  /*1d80*/  VIMNMX R9, PT, PT, R9, UR4, !PT ;  /* 0x0000000409097c48 */ /* 0x001fca000ffe0100 */
[----:B-1----:R-:W-:Y:S01]  /*1d90*/  STG.E desc[UR6][R2.64], R9 ;  /* 0x0000000902007986 */ /* 0x002fe2000c101906 */
[----:B------:R-:W-:Y:S05]  /*1da0*/  EXIT ;  /* 0x000000000000794d */ /* 0x000fea0003800000 */
.L_x_1142:
        /* <DEDUP_REMOVED lines=13> */
.L_x_1382:


//--------------------- .text._ZN3cub18CUB_300001_SM_10006detail6reduce28DeviceReduceSingleTileKernelINS2_10policy_hubIijN4cuda3__47maximumIiEEE10Policy1000EPiSB_iS8_iiNS5_3std3__410__identityEEEvT0_T1_T2_T3_T4_T6_ --------------------------
	.section	.text._ZN3cub18CUB_300001_SM_10006detail6reduce28DeviceReduceSingleTileKernelINS2_10policy_hubIijN4cuda3__47maximumIiEEE10Policy1000EPiSB_iS8_iiNS5_3std3__410__identityEEEvT0_T1_T2_T3_T4_T6_,"ax",@progbits
	.align	128
        .global         _ZN3cub18CUB_300001_SM_10006detail6reduce28DeviceReduceSingleTileKernelINS2_10policy_hubIijN4cuda3__47maximumIiEEE10Policy1000EPiSB_iS8_iiNS5_3std3__410__identityEEEvT0_T1_T2_T3_T4_T6_
        .type           _ZN3cub18CUB_300001_SM_10006detail6reduce28DeviceReduceSingleTileKernelINS2_10policy_hubIijN4cuda3__47maximumIiEEE10Policy1000EPiSB_iS8_iiNS5_3std3__410__identityEEEvT0_T1_T2_T3_T4_T6_,@function
        .size           _ZN3cub18CUB_300001_SM_10006detail6reduce28DeviceReduceSingleTileKernelINS2_10policy_hubIijN4cuda3__47maximumIiEEE10Policy1000EPiSB_iS8_iiNS5_3std3__410__identityEEEvT0_T1_T2_T3_T4_T6_,(.L_x_1383 - _ZN3cub18CUB_300001_SM_10006detail6reduce28DeviceReduceSingleTileKernelINS2_10policy_hubIijN4cuda3__47maximumIiEEE10Policy1000EPiSB_iS8_iiNS5_3std3__410__identityEEEvT0_T1_T2_T3_T4_T6_)
        .other          _ZN3cub18CUB_300001_SM_10006detail6reduce28DeviceReduceSingleTileKernelINS2_10policy_hubIijN4cuda3__47maximumIiEEE10Policy1000EPiSB_iS8_iiNS5_3std3__410__identityEEEvT0_T1_T2_T3_T4_T6_,@"STO_CUDA_ENTRY STV_DEFAULT"
_ZN3cub18CUB_300001_SM_10006detail6reduce28DeviceReduceSingleTileKernelINS2_10policy_hubIijN4cuda3__47maximumIiEEE10Policy1000EPiSB_iS8_iiNS5_3std3__410__identityEEEvT0_T1_T2_T3_T4_T6_:
.text._ZN3cub18CUB_300001_SM_10006detail6reduce28DeviceReduceSingleTileKernelINS2_10policy_hubIijN4cuda3__47maximumIiEEE10Policy1000EPiSB_iS8_iiNS5_3std3__410__identityEEEvT0_T1_T2_T3_T4_T6_:
        /* <DEDUP_REMOVED lines=13> */
.L_x_1143:
        /* <DEDUP_REMOVED lines=16> */
.L_x_1148:
[----:B------:R-:W-:Y:S05]  /*01d0*/  BSYNC.RECONVERGENT B1 ;  /* 0x0000000000017941 */ /* 0x000fea0003800200 */
.L_x_1147:
        /* <DEDUP_REMOVED lines=16> */
.L_x_1153:
        /* <DEDUP_REMOVED lines=9> */
.L_x_1152:
[----:B------:R-:W-:Y:S05]  /*0370*/  BSYNC.RECONVERGENT B2 ;  /* 0x0000000000027941 */ /* 0x000fea0003800200 */
.L_x_1151:
        /* <DEDUP_REMOVED lines=8> */
.L_x_1156:
        /* <DEDUP_REMOVED lines=35> */
.L_x_1155:
[----:B------:R-:W-:Y:S05]  /*0630*/  BSYNC.RECONVERGENT B2 ;  /* 0x0000000000027941 */ /* 0x000fea0003800200 */
.L_x_1154:
        /* <DEDUP_REMOVED lines=22> */
.L_x_1158:
[----:B------:R-:W-:Y:S05]  /*07a0*/  BSYNC.RECONVERGENT B2 ;  /* 0x0000000000027941 */ /* 0x000fea0003800200 */
.L_x_1157:
        /* <DEDUP_REMOVED lines=10> */
.L_x_1150:
[----:B------:R-:W-:Y:S05]  /*0850*/  BSYNC.RECONVERGENT B1 ;  /* 0x0000000000017941 */ /* 0x000fea0003800200 */
.L_x_1149:
        /* <DEDUP_REMOVED lines=43> */
.L_x_1159:
        /* <DEDUP_REMOVED lines=59> */
.L_x_1146:
        /* <DEDUP_REMOVED lines=22> */
.L_x_1163:
        /* <DEDUP_REMOVED lines=21> */
.L_x_1161:
        /* <DEDUP_REMOVED lines=20> */
.L_x_1167:
        /* <DEDUP_REMOVED lines=8> */
.L_x_1166:
[----:B------:R-:W-:Y:S05]  /*1330*/  BSYNC.RECONVERGENT B2 ;  /* 0x0000000000027941 */ /* 0x000fea0003800200 */
.L_x_1165:
        /* <DEDUP_REMOVED lines=16> */
.L_x_1170:
        /* <DEDUP_REMOVED lines=39> */
.L_x_1169:
[----:B------:R-:W-:Y:S05]  /*16b0*/  BSYNC.RECONVERGENT B2 ;  /* 0x0000000000027941 */ /* 0x000fea0003800200 */
.L_x_1168:
        /* <DEDUP_REMOVED lines=27> */
.L_x_1172:
[----:B------:R-:W-:Y:S05]  /*1870*/  BSYNC.RECONVERGENT B2 ;  /* 0x0000000000027941 */ /* 0x000fea0003800200 */
.L_x_1171:
        /* <DEDUP_REMOVED lines=10> */
.L_x_1164:
[----:B------:R-:W-:Y:S05]  /*1920*/  BSYNC.RECONVERGENT B1 ;  /* 0x0000000000017941 */ /* 0x000fea0003800200 */
.L_x_1162:
        /* <DEDUP_REMOVED lines=39> */
.L_x_1145:
        /* <DEDUP_REMOVED lines=12> */
.L_x_1175:
[----:B------:R-:W-:Y:S05]  /*1c60*/  BSYNC.RECONVERGENT B1 ;  /* 0x0000000000017941 */ /* 0x000fea0003800200 */
.L_x_1174:
        /* <DEDUP_REMOVED lines=16> */
.L_x_1180:
        /* <DEDUP_REMOVED lines=9> */
.L_x_1179:
[----:B------:R-:W-:Y:S05]  /*1e00*/  BSYNC.RECONVERGENT B2 ;  /* 0x0000000000027941 */ /* 0x000fea0003800200 */
.L_x_1178:
        /* <DEDUP_REMOVED lines=8> */
.L_x_1183:
        /* <DEDUP_REMOVED lines=35> */
.L_x_1182:
[----:B------:R-:W-:Y:S05]  /*20c0*/  BSYNC.RECONVERGENT B2 ;  /* 0x0000000000027941 */ /* 0x000fea0003800200 */
.L_x_1181:
        /* <DEDUP_REMOVED lines=22> */
.L_x_1185:
[----:B------:R-:W-:Y:S05]  /*2230*/  BSYNC.RECONVERGENT B2 ;  /* 0x0000000000027941 */ /* 0x000fea0003800200 */
.L_x_1184:
        /* <DEDUP_REMOVED lines=10> */
.L_x_1177:
[----:B------:R-:W-:Y:S05]  /*22e0*/  BSYNC.RECONVERGENT B1 ;  /* 0x0000000000017941 */ /* 0x000fea0003800200 */
.L_x_1176:
        /* <DEDUP_REMOVED lines=43> */
.L_x_1186:
        /* <DEDUP_REMOVED lines=59> */
.L_x_1173:
        /* <DEDUP_REMOVED lines=33> */
.L_x_1189:
        /* <DEDUP_REMOVED lines=33> */
.L_x_1187:
        /* <DEDUP_REMOVED lines=20> */
.L_x_1193:
        /* <DEDUP_REMOVED lines=8> */
.L_x_1192:
[----:B------:R-:W-:Y:S05]  /*2f30*/  BSYNC.RECONVERGENT B2 ;  /* 0x0000000000027941 */ /* 0x000fea0003800200 */
.L_x_1191:
        /* <DEDUP_REMOVED lines=16> */
.L_x_1196:
        /* <DEDUP_REMOVED lines=39> */
.L_x_1195:
[----:B------:R-:W-:Y:S05]  /*32b0*/  BSYNC.RECONVERGENT B2 ;  /* 0x0000000000027941 */ /* 0x000fea0003800200 */
.L_x_1194:
        /* <DEDUP_REMOVED lines=27> */
.L_x_1198:
[----:B------:R-:W-:Y:S05]  /*3470*/  BSYNC.RECONVERGENT B2 ;  /* 0x0000000000027941 */ /* 0x000fea0003800200 */
.L_x_1197:
        /* <DEDUP_REMOVED lines=10> */
.L_x_1190:
[----:B------:R-:W-:Y:S05]  /*3520*/  BSYNC.RECONVERGENT B1 ;  /* 0x0000000000017941 */ /* 0x000fea0003800200 */
.L_x_1188:
        /* <DEDUP_REMOVED lines=39> */
.L_x_1160:
[----:B------:R-:W-:Y:S05]  /*37a0*/  BSYNC.RECONVERGENT B0 ;  /* 0x0000000000007941 */ /* 0x000fea0003800200 */
.L_x_1144:
[----:B------:R-:W-:Y:S05]  /*37b0*/  @P0 EXIT ;  /* 0x000000000000094d */ /* 0x000fea0003800000 */
[----:B0-23--:R-:W0:Y:S01]  /*37c0*/  LDC.64 R2, c[0x0][0x388] ;  /* 0x0000e200ff027b82 */ /* 0x00de220000000a00 */
[----:B------:R-:W1:Y:S02]  /*37d0*/  LDCU UR4, c[0x0][0x398] ;  /* 0x00007300ff0477ac */ /* 0x000e640008000800 */
[----:B-1--4-:R-:W-:-:S05]  /*37e0*/  VIMNMX R5, PT, PT, R5, UR4, !PT ;  /* 0x0000000405057c48 */ /* 0x012fca000ffe0100 */
[----:B0-----:R-:W-:Y:S01]  /*37f0*/  STG.E desc[UR6][R2.64], R5 ;  /* 0x0000000502007986 */ /* 0x001fe2000c101906 */
[----:B------:R-:W-:Y:S05]  /*3800*/  EXIT ;  /* 0x000000000000794d */ /* 0x000fea0003800000 */
.L_x_1199:
        /* <DEDUP_REMOVED lines=15> */
.L_x_1383:


//--------------------- .text._ZN3cub18CUB_300001_SM_10006detail6reduce18DeviceReduceKernelINS2_10policy_hubIijN4cuda3__47maximumIiEEE10Policy1000EN6thrust24THRUST_300001_SM_1000_NS6detail15normal_iteratorINSC_10device_ptrIiEEEEjS8_iNS5_3std3__410__identityEEEvT0_PT3_T1_NS0_13GridEvenShareISO_EET2_T4_ --------------------------
	.section	.text._ZN3cub18CUB_300001_SM_10006detail6reduce18DeviceReduceKernelINS2_10policy_hubIijN4cuda3__47maximumIiEEE10Policy1000EN6thrust24THRUST_300001_SM_1000_NS6detail15normal_iteratorINSC_10device_ptrIiEEEEjS8_iNS5_3std3__410__identityEEEvT0_PT3_T1_NS0_13GridEvenShareISO_EET2_T4_,"ax",@progbits
	.align	128
        .global         _ZN3cub18CUB_300001_SM_10006detail6reduce18DeviceReduceKernelINS2_10policy_hubIijN4cuda3__47maximumIiEEE10Policy1000EN6thrust24THRUST_300001_SM_1000_NS6detail15normal_iteratorINSC_10device_ptrIiEEEEjS8_iNS5_3std3__410__identityEEEvT0_PT3_T1_NS0_13GridEvenShareISO_EET2_T4_
        .type           _ZN3cub18CUB_300001_SM_10006detail6reduce18DeviceReduceKernelINS2_10policy_hubIijN4cuda3__47maximumIiEEE10Policy1000EN6thrust24THRUST_300001_SM_1000_NS6detail15normal_iteratorINSC_10device_ptrIiEEEEjS8_iNS5_3std3__410__identityEEEvT0_PT3_T1_NS0_13GridEvenShareISO_EET2_T4_,@function
        .size           _ZN3cub18CUB_300001_SM_10006detail6reduce18DeviceReduceKernelINS2_10policy_hubIijN4cuda3__47maximumIiEEE10Policy1000EN6thrust24THRUST_300001_SM_1000_NS6detail15normal_iteratorINSC_10device_ptrIiEEEEjS8_iNS5_3std3__410__identityEEEvT0_PT3_T1_NS0_13GridEvenShareISO_EET2_T4_,(.L_x_1384 - _ZN3cub18CUB_300001_SM_10006detail6reduce18DeviceReduceKernelINS2_10policy_hubIijN4cuda3__47maximumIiEEE10Policy1000EN6thrust24THRUST_300001_SM_1000_NS6detail15normal_iteratorINSC_10device_ptrIiEEEEjS8_iNS5_3std3__410__identityEEEvT0_PT3_T1_NS0_13GridEvenShareISO_EET2_T4_)
        .other          _ZN3cub18CUB_300001_SM_10006detail6reduce18DeviceReduceKernelINS2_10policy_hubIijN4cuda3__47maximumIiEEE10Policy1000EN6thrust24THRUST_300001_SM_1000_NS6detail15normal_iteratorINSC_10device_ptrIiEEEEjS8_iNS5_3std3__410__identityEEEvT0_PT3_T1_NS0_13GridEvenShareISO_EET2_T4_,@"STO_CUDA_ENTRY STV_DEFAULT"
_ZN3cub18CUB_300001_SM_10006detail6reduce18DeviceReduceKernelINS2_10policy_hubIijN4cuda3__47maximumIiEEE10Policy1000EN6thrust24THRUST_300001_SM_1000_NS6detail15normal_iteratorINSC_10device_ptrIiEEEEjS8_iNS5_3std3__410__identityEEEvT0_PT3_T1_NS0_13GridEvenShareISO_EET2_T4_:
.text._ZN3cub18CUB_300001_SM_10006detail6reduce18DeviceReduceKernelINS2_10policy_hubIijN4cuda3__47maximumIiEEE10Policy1000EN6thrust24THRUST_300001_SM_1000_NS6detail15normal_iteratorINSC_10device_ptrIiEEEEjS8_iNS5_3std3__410__identityEEEvT0_PT3_T1_NS0_13GridEvenShareISO_EET2_T4_:
[----:B------:R-:W-:Y:S01]  /*0000*/  LDC R1, c[0x0][0x37c] ;  /* 0x0000df00ff017b82 */ /* 0x000fe20000000800 */
[----:B------:R-:W0:Y:S07]  /*0010*/  S2R R3, SR_CTAID.X ;  /* 0x0000000000037919 */ /* 0x000e2e0000002500 */
[----:B------:R-:W1:Y:S01]  /*0020*/  LDC.64 R8, c[0x0][0x3a8] ;  /* 0x0000ea00ff087b82 */ /* 0x000e620000000a00 */
[----:B------:R-:W2:Y:S01]  /*0030*/  LDCU.64 UR6, c[0x0][0x358] ;  /* 0x00006b00ff0677ac */ /* 0x000ea20008000a00 */
[----:B------:R-:W-:Y:S01]  /*0040*/  BSSY.RECONVERGENT B0, `(.L_x_1200) ;  /* 0x0000228000007945 */ /* 0x000fe20003800200 */
[----:B-1----:R-:W-:-:S02]  /*0050*/  IMAD.SHL.U32 R13, R9, 0x1000, RZ ;  /* 0x00001000090d7824 */ /* 0x002fc400078e00ff */
[----:B0-----:R-:W-:-:S05]  /*0060*/  IMAD R0, R3, -0x1000, R8 ;  /* 0xfffff00003007824 */ /* 0x001fca00078e0208 */
[----:B------:R-:W-:-:S13]  /*0070*/  ISETP.GT.U32.AND P0, PT, R0, 0xfff, PT ;  /* 0x00000fff0000780c */ /* 0x000fda0003f04070 */
[----:B--2---:R-:W-:Y:S05]  /*0080*/  @P0 BRA `(.L_x_1201) ;  /* 0x0000001000280947 */ /* 0x004fea0003800000 */
[----:B------:R-:W0:Y:S01]  /*0090*/  S2R R2, SR_TID.X ;  /* 0x0000000000027919 */ /* 0x000e220000002100 */
[----:B------:R-:W-:Y:S01]  /*00a0*/  BSSY.RECONVERGENT B1, `(.L_x_1202) ;  /* 0x000000a000017945 */ /* 0x000fe20003800200 */
[----:B------:R-:W-:Y:S01]  /*00b0*/  IMAD.MOV.U32 R14, RZ, RZ, RZ ;  /* 0x000000ffff0e7224 */ /* 0x000fe200078e00ff */
[----:B0-----:R-:W-:Y:S01]  /*00c0*/  ISETP.GE.U32.AND P0, PT, R2, R0, PT ;  /* 0x000000000200720c */ /* 0x001fe20003f06070 */
[----:B------:R-:W-:-:S12]  /*00d0*/  IMAD.MOV.U32 R4, RZ, RZ, R2 ;  /* 0x000000ffff047224 */ /* 0x000fd800078e0002 */
[----:B------:R-:W-:Y:S05]  /*00e0*/  @P0 BRA `(.L_x_1203) ;  /* 0x0000000000140947 */ /* 0x000fea0003800000 */
[----:B------:R-:W0:Y:S01]  /*00f0*/  LDC.64 R14, c[0x0][0x380] ;  /* 0x0000e000ff0e7b82 */ /* 0x000e220000000a00 */
[----:B------:R-:W-:-:S04]  /*0100*/  IMAD R5, R3, 0x1000, R2 ;  /* 0x0000100003057824 */ /* 0x000fc800078e0202 */
[----:B0-----:R-:W-:-:S06]  /*0110*/  IMAD.WIDE.U32 R14, R5, 0x4, R14 ;  /* 0x00000004050e7825 */ /* 0x001fcc00078e000e */
[----:B------:R0:W5:Y:S01]  /*0120*/  LDG.E R14, desc[UR6][R14.64] ;  /* 0x000000060e0e7981 */ /* 0x000162000c1e1900 */
[----:B------:R-:W-:-:S07]  /*0130*/  VIADD R4, R2, 0x100 ;  /* 0x0000010002047836 */ /* 0x000fce0000000000 */
.L_x_1203:
[----:B------:R-:W-:Y:S05]  /*0140*/  BSYNC.RECONVERGENT B1 ;  /* 0x0000000000017941 */ /* 0x000fea0003800200 */
.L_x_1202:
[----:B------:R-:W-:Y:S01]  /*0150*/  ISETP.GE.U32.AND P0, PT, R4, R0, PT ;  /* 0x000000000400720c */ /* 0x000fe20003f06070 */
[----:B------:R-:W-:-:S12]  /*0160*/  BSSY.RECONVERGENT B1, `(.L_x_1204) ;  /* 0x0000097000017945 */ /* 0x000fd80003800200 */
[----:B------:R-:W-:Y:S05]  /*0170*/  @P0 BRA `(.L_x_1205) ;  /* 0x0000000800540947 */ /* 0x000fea0003800000 */
[----:B------:R-:W-:Y:S01]  /*0180*/  LOP3.LUT R5, RZ, R4, RZ, 0x33, !PT ;  /* 0x00000004ff057212 */ /* 0x000fe200078e33ff */
[----:B------:R-:W-:Y:S04]  /*0190*/  BSSY.RECONVERGENT B2, `(.L_x_1206) ;  /* 0x000004b000027945 */ /* 0x000fe80003800200 */
[----:B------:R-:W-:-:S04]  /*01a0*/  IMAD.IADD R8, R5, 0x1, R8 ;  /* 0x0000000105087824 */ /* 0x000fc800078e0208 */
[----:B------:R-:W-:-:S05]  /*01b0*/  IMAD R8, R3, -0x1000, R8 ;  /* 0xfffff00003087824 */ /* 0x000fca00078e0208 */
[C---:B------:R-:W-:Y:S02]  /*01c0*/  ISETP.GE.U32.AND P0, PT, R8.reuse, 0xf00, PT ;  /* 0x00000f000800780c */ /* 0x040fe40003f06070 */
[----:B------:R-:W-:-:S04]  /*01d0*/  LEA.HI R5, R8, 0x1, RZ, 0x18 ;  /* 0x0000000108057811 */ /* 0x000fc800078fc0ff */
[----:B------:R-:W-:-:S07]  /*01e0*/  LOP3.LUT R6, R5, 0xf, RZ, 0xc0, !PT ;  /* 0x0000000f05067812 */ /* 0x000fce00078ec0ff */
[----:B------:R-:W-:Y:S05]  /*01f0*/  @!P0 BRA `(.L_x_1207) ;  /* 0x0000000400108947 */ /* 0x000fea0003800000 */
[----:B------:R-:W-:Y:S01]  /*0200*/  LOP3.LUT R9, R5, 0x1fffff0, RZ, 0xc0, !PT ;  /* 0x01fffff005097812 */ /* 0x000fe200078ec0ff */
[----:B------:R-:W-:Y:S01]  /*0210*/  BSSY.RECONVERGENT B3, `(.L_x_1208) ;  /* 0x0000041000037945 */ /* 0x000fe20003800200 */
[----:B------:R-:W-:Y:S01]  /*0220*/  LOP3.LUT R8, R4, 0x800, RZ, 0xfc, !PT ;  /* 0x0000080004087812 */ /* 0x000fe200078efcff */
[----:B------:R-:W-:Y:S02]  /*0230*/  IMAD R4, R3, 0x1000, R4 ;  /* 0x0000100003047824 */ /* 0x000fe400078e0204 */
[----:B------:R-:W-:-:S07]  /*0240*/  IMAD.MOV R9, RZ, RZ, -R9 ;  /* 0x000000ffff097224 */ /* 0x000fce00078e0a09 */
.L_x_1209:
[----:B------:R-:W1:Y:S01]  /*0250*/  LDC.64 R12, c[0x0][0x380] ;  /* 0x0000e000ff0c7b82 */ /* 0x000e620000000a00 */
[C---:B------:R-:W-:Y:S02]  /*0260*/  VIADD R17, R4.reuse, 0x100 ;  /* 0x0000010004117836 */ /* 0x040fe40000000000 */
[----:B-1----:R-:W-:-:S04]  /*0270*/  IMAD.WIDE.U32 R26, R4, 0x4, R12 ;  /* 0x00000004041a7825 */ /* 0x002fc800078e000c */
[--C-:B------:R-:W-:Y:S02]  /*0280*/  IMAD.WIDE.U32 R16, R17, 0x4, R12.reuse ;  /* 0x0000000411107825 */ /* 0x100fe400078e000c */
[----:B------:R-:W2:Y:S04]  /*0290*/  LDG.E R26, desc[UR6][R26.64] ;  /* 0x000000061a1a7981 */ /* 0x000ea8000c1e1900 */
[----:B0-----:R0:W2:Y:S01]  /*02a0*/  LDG.E R15, desc[UR6][R16.64] ;  /* 0x00000006100f7981 */ /* 0x0010a2000c1e1900 */
[C---:B------:R-:W-:Y:S02]  /*02b0*/  VIADD R29, R4.reuse, 0x200 ;  /* 0x00000200041d7836 */ /* 0x040fe40000000000 */
[----:B------:R-:W-:Y:S02]  /*02c0*/  VIADD R23, R4, 0x600 ;  /* 0x0000060004177836 */ /* 0x000fe40000000000 */
[----:B------:R-:W-:-:S04]  /*02d0*/  IMAD.WIDE.U32 R28, R29, 0x4, R12 ;  /* 0x000000041d1c7825 */ /* 0x000fc800078e000c */
[----:B------:R-:W-:Y:S01]  /*02e0*/  VIADD R11, R4, 0x300 ;  /* 0x00000300040b7836 */ /* 0x000fe20000000000 */
[----:B------:R1:W3:Y:S01]  /*02f0*/  LDG.E R25, desc[UR6][R28.64] ;  /* 0x000000061c197981 */ /* 0x0002e2000c1e1900 */
[----:B0-----:R-:W-:-:S04]  /*0300*/  IMAD.WIDE.U32 R16, R23, 0x4, R12 ;  /* 0x0000000417107825 */ /* 0x001fc800078e000c */
[C---:B------:R-:W-:Y:S01]  /*0310*/  VIADD R19, R4.reuse, 0x400 ;  /* 0x0000040004137836 */ /* 0x040fe20000000000 */
[----:B------:R0:W4:Y:S01]  /*0320*/  LDG.E R22, desc[UR6][R16.64] ;  /* 0x0000000610167981 */ /* 0x000122000c1e1900 */
[C---:B------:R-:W-:Y:S02]  /*0330*/  VIADD R21, R4.reuse, 0x500 ;  /* 0x0000050004157836 */ /* 0x040fe40000000000 */
[C---:B------:R-:W-:Y:S02]  /*0340*/  VIADD R27, R4.reuse, 0x700 ;  /* 0x00000700041b7836 */ /* 0x040fe40000000000 */
[----:B-1----:R-:W-:Y:S02]  /*0350*/  VIADD R29, R4, 0x800 ;  /* 0x00000800041d7836 */ /* 0x002fe40000000000 */
[----:B------:R-:W-:-:S04]  /*0360*/  IMAD.WIDE.U32 R10, R11, 0x4, R12 ;  /* 0x000000040b0a7825 */ /* 0x000fc800078e000c */
[--C-:B------:R-:W-:Y:S01]  /*0370*/  IMAD.WIDE.U32 R18, R19, 0x4, R12.reuse ;  /* 0x0000000413127825 */ /* 0x100fe200078e000c */
[----:B------:R1:W3:Y:S03]  /*0380*/  LDG.E R7, desc[UR6][R10.64] ;  /* 0x000000060a077981 */ /* 0x0002e6000c1e1900 */
[--C-:B------:R-:W-:Y:S01]  /*0390*/  IMAD.WIDE.U32 R20, R21, 0x4, R12.reuse ;  /* 0x0000000415147825 */ /* 0x100fe200078e000c */
[----:B------:R-:W4:Y:S03]  /*03a0*/  LDG.E R24, desc[UR6][R18.64] ;  /* 0x0000000612187981 */ /* 0x000f26000c1e1900 */
[--C-:B0-----:R-:W-:Y:S01]  /*03b0*/  IMAD.WIDE.U32 R16, R27, 0x4, R12.reuse ;  /* 0x000000041b107825 */ /* 0x101fe200078e000c */
[----:B------:R0:W4:Y:S03]  /*03c0*/  LDG.E R23, desc[UR6][R20.64] ;  /* 0x0000000614177981 */ /* 0x000126000c1e1900 */
[----:B------:R-:W-:Y:S01]  /*03d0*/  IMAD.WIDE.U32 R28, R29, 0x4, R12 ;  /* 0x000000041d1c7825 */ /* 0x000fe200078e000c */
[----:B------:R-:W4:Y:S03]  /*03e0*/  LDG.E R19, desc[UR6][R16.64] ;  /* 0x0000000610137981 */ /* 0x000f26000c1e1900 */
[----:B------:R-:W-:-:S02]  /*03f0*/  VIADD R27, R4, 0xa00 ;  /* 0x00000a00041b7836 */ /* 0x000fc40000000000 */
[----:B-1----:R-:W-:Y:S01]  /*0400*/  VIADD R11, R4, 0x900 ;  /* 0x00000900040b7836 */ /* 0x002fe20000000000 */
[----:B------:R1:W4:Y:S01]  /*0410*/  LDG.E R18, desc[UR6][R28.64] ;  /* 0x000000061c127981 */ /* 0x000322000c1e1900 */
[----:B0-----:R-:W-:-:S04]  /*0420*/  IMAD.WIDE.U32 R20, R27, 0x4, R12 ;  /* 0x000000041b147825 */ /* 0x001fc800078e000c */
[----:B------:R-:W-:Y:S02]  /*0430*/  VIADD R27, R4, 0xb00 ;  /* 0x00000b00041b7836 */ /* 0x000fe40000000000 */
[----:B------:R-:W-:-:S04]  /*0440*/  IMAD.WIDE.U32 R10, R11, 0x4, R12 ;  /* 0x000000040b0a7825 */ /* 0x000fc800078e000c */
[----:B-1----:R-:W-:Y:S02]  /*0450*/  VIADD R29, R4, 0xc00 ;  /* 0x00000c00041d7836 */ /* 0x002fe40000000000 */
[----:B------:R-:W4:Y:S02]  /*0460*/  LDG.E R11, desc[UR6][R10.64] ;  /* 0x000000060a0b7981 */ /* 0x000f24000c1e1900 */
[----:B------:R-:W-:-:S06]  /*0470*/  IMAD.WIDE.U32 R16, R29, 0x4, R12 ;  /* 0x000000041d107825 */ /* 0x000fcc00078e000c */
[----:B------:R0:W4:Y:S04]  /*0480*/  LDG.E R16, desc[UR6][R16.64] ;  /* 0x0000000610107981 */ /* 0x000128000c1e1900 */
[----:B------:R1:W4:Y:S01]  /*0490*/  LDG.E R10, desc[UR6][R20.64] ;  /* 0x00000006140a7981 */ /* 0x000322000c1e1900 */
[----:B0-----:R-:W-:Y:S01]  /*04a0*/  VIADD R17, R4, 0xf00 ;  /* 0x00000f0004117836 */ /* 0x001fe20000000000 */
[----:B--2--5:R-:W-:Y:S01]  /*04b0*/  VIMNMX3 R26, R14, R26, R15, !PT ;  /* 0x0000001a0e1a720f */ /* 0x024fe2000780010f */
[----:B------:R-:W-:-:S04]  /*04c0*/  IMAD.WIDE.U32 R14, R27, 0x4, R12 ;  /* 0x000000041b0e7825 */ /* 0x000fc800078e000c */
[----:B------:R-:W-:Y:S02]  /*04d0*/  VIADD R27, R4, 0xd00 ;  /* 0x00000d00041b7836 */ /* 0x000fe40000000000 */
[----:B------:R-:W2:Y:S02]  /*04e0*/  LDG.E R15, desc[UR6][R14.64] ;  /* 0x000000060e0f7981 */ /* 0x000ea4000c1e1900 */
[----:B------:R-:W-:-:S04]  /*04f0*/  IMAD.WIDE.U32 R28, R27, 0x4, R12 ;  /* 0x000000041b1c7825 */ /* 0x000fc800078e000c */
[----:B------:R-:W-:Y:S02]  /*0500*/  VIADD R27, R4, 0xe00 ;  /* 0x00000e00041b7836 */ /* 0x000fe40000000000 */
[----:B------:R-:W2:Y:S02]  /*0510*/  LDG.E R29, desc[UR6][R28.64] ;  /* 0x000000061c1d7981 */ /* 0x000ea4000c1e1900 */
[----:B-1----:R-:W-:-:S04]  /*0520*/  IMAD.WIDE.U32 R20, R27, 0x4, R12 ;  /* 0x000000041b147825 */ /* 0x002fc800078e000c */
[----:B------:R-:W-:Y:S02]  /*0530*/  IMAD.WIDE.U32 R12, R17, 0x4, R12 ;  /* 0x00000004110c7825 */ /* 0x000fe400078e000c */
[----:B------:R-:W2:Y:S04]  /*0540*/  LDG.E R20, desc[UR6][R20.64] ;  /* 0x0000000614147981 */ /* 0x000ea8000c1e1900 */
[----:B------:R-:W2:Y:S01]  /*0550*/  LDG.E R12, desc[UR6][R12.64] ;  /* 0x000000060c0c7981 */ /* 0x000ea2000c1e1900 */
[----:B---3--:R-:W-:Y:S01]  /*0560*/  VIMNMX3 R7, R26, R25, R7, !PT ;  /* 0x000000191a07720f */ /* 0x008fe20007800107 */
[----:B------:R-:W-:-:S03]  /*0570*/  VIADD R9, R9, 0x10 ;  /* 0x0000001009097836 */ /* 0x000fc60000000000 */
[----:B----4-:R-:W-:Y:S02]  /*0580*/  VIMNMX3 R7, R7, R24, R23, !PT ;  /* 0x000000180707720f */ /* 0x010fe40007800117 */
[----:B------:R-:W-:Y:S02]  /*0590*/  ISETP.NE.AND P0, PT, R9, RZ, PT ;  /* 0x000000ff0900720c */ /* 0x000fe40003f05270 */
[----:B------:R-:W-:Y:S01]  /*05a0*/  VIMNMX3 R7, R7, R22, R19, !PT ;  /* 0x000000160707720f */ /* 0x000fe20007800113 */
[----:B------:R-:W-:Y:S02]  /*05b0*/  VIADD R8, R8, 0x1000 ;  /* 0x0000100008087836 */ /* 0x000fe40000000000 */
[----:B------:R-:W-:Y:S01]  /*05c0*/  VIADD R4, R4, 0x1000 ;  /* 0x0000100004047836 */ /* 0x000fe20000000000 */
[----:B------:R-:W-:-:S04]  /*05d0*/  VIMNMX3 R7, R7, R18, R11, !PT ;  /* 0x000000120707720f */ /* 0x000fc8000780010b */
[----:B--2---:R-:W-:-:S04]  /*05e0*/  VIMNMX3 R7, R7, R10, R15, !PT ;  /* 0x0000000a0707720f */ /* 0x004fc8000780010f */
[----:B------:R-:W-:-:S04]  /*05f0*/  VIMNMX3 R7, R7, R16, R29, !PT ;  /* 0x000000100707720f */ /* 0x000fc8000780011d */
[----:B------:R-:W-:Y:S01]  /*0600*/  VIMNMX3 R14, R7, R20, R12, !PT ;  /* 0x00000014070e720f */ /* 0x000fe2000780010c */
[----:B------:R-:W-:Y:S06]  /*0610*/  @P0 BRA `(.L_x_1209) ;  /* 0xfffffffc000c0947 */ /* 0x000fec000383ffff */
[----:B------:R-:W-:Y:S05]  /*0620*/  BSYNC.RECONVERGENT B3 ;  /* 0x0000000000037941 */ /* 0x000fea0003800200 */
.L_x_1208:
[----:B------:R-:W-:-:S07]  /*0630*/  VIADD R4, R8, 0xfffff800 ;  /* 0xfffff80008047836 */ /* 0x000fce0000000000 */
.L_x_1207:
[----:B------:R-:W-:Y:S05]  /*0640*/  BSYNC.RECONVERGENT B2 ;  /* 0x0000000000027941 */ /* 0x000fea0003800200 */
.L_x_1206:
[----:B------:R-:W-:-:S13]  /*0650*/  ISETP.NE.AND P0, PT, R6, RZ, PT ;  /* 0x000000ff0600720c */ /* 0x000fda0003f05270 */
[----:B------:R-:W-:Y:S05]  /*0660*/  @!P0 BRA `(.L_x_1205) ;  /* 0x0000000400188947 */ /* 0x000fea0003800000 */
[----:B------:R-:W-:Y:S01]  /*0670*/  ISETP.GE.U32.AND P0, PT, R6, 0x8, PT ;  /* 0x000000080600780c */ /* 0x000fe20003f06070 */
[----:B------:R-:W-:Y:S01]  /*0680*/  BSSY.RECONVERGENT B2, `(.L_x_1210) ;  /* 0x0000022000027945 */ /* 0x000fe20003800200 */
[----:B------:R-:W-:-:S04]  /*0690*/  LOP3.LUT R24, R5, 0x7, RZ, 0xc0, !PT ;  /* 0x0000000705187812 */ /* 0x000fc800078ec0ff */
[----:B------:R-:W-:-:S07]  /*06a0*/  ISETP.NE.AND P1, PT, R24, RZ, PT ;  /* 0x000000ff1800720c */ /* 0x000fce0003f25270 */
[----:B------:R-:W-:Y:S06]  /*06b0*/  @!P0 BRA `(.L_x_1211) ;  /* 0x0000000000788947 */ /* 0x000fec0003800000 */
[----:B------:R-:W1:Y:S01]  /*06c0*/  LDC.64 R10, c[0x0][0x380] ;  /* 0x0000e000ff0a7b82 */ /* 0x000e620000000a00 */
[----:B------:R-:W-:-:S05]  /*06d0*/  LEA R27, R3, R4, 0xc ;  /* 0x00000004031b7211 */ /* 0x000fca00078e60ff */
[C---:B------:R-:W-:Y:S02]  /*06e0*/  VIADD R21, R27.reuse, 0x100 ;  /* 0x000001001b157836 */ /* 0x040fe40000000000 */
[C---:B------:R-:W-:Y:S02]  /*06f0*/  VIADD R17, R27.reuse, 0x300 ;  /* 0x000003001b117836 */ /* 0x040fe40000000000 */
[C---:B------:R-:W-:Y:S02]  /*0700*/  VIADD R23, R27.reuse, 0x200 ;  /* 0x000002001b177836 */ /* 0x040fe40000000000 */
[C---:B------:R-:W-:Y:S02]  /*0710*/  VIADD R7, R27.reuse, 0x400 ;  /* 0x000004001b077836 */ /* 0x040fe40000000000 */
[C---:B------:R-:W-:Y:S02]  /*0720*/  VIADD R9, R27.reuse, 0x500 ;  /* 0x000005001b097836 */ /* 0x040fe40000000000 */
[----:B------:R-:W-:-:S02]  /*0730*/  VIADD R25, R27, 0x600 ;  /* 0x000006001b197836 */ /* 0x000fc40000000000 */
[----:B-1----:R-:W-:-:S04]  /*0740*/  IMAD.WIDE.U32 R12, R27, 0x4, R10 ;  /* 0x000000041b0c7825 */ /* 0x002fc800078e000a */
[--C-:B------:R-:W-:Y:S01]  /*0750*/  IMAD.WIDE.U32 R20, R21, 0x4, R10.reuse ;  /* 0x0000000415147825 */ /* 0x100fe200078e000a */
[----:B0-----:R0:W2:Y:S03]  /*0760*/  LDG.E R15, desc[UR6][R12.64] ;  /* 0x000000060c0f7981 */ /* 0x0010a6000c1e1900 */
[--C-:B------:R-:W-:Y:S01]  /*0770*/  IMAD.WIDE.U32 R16, R17, 0x4, R10.reuse ;  /* 0x0000000411107825 */ /* 0x100fe200078e000a */
[----:B------:R-:W2:Y:S03]  /*0780*/  LDG.E R18, desc[UR6][R20.64] ;  /* 0x0000000614127981 */ /* 0x000ea6000c1e1900 */
[----:B------:R-:W-:Y:S02]  /*0790*/  IMAD.WIDE.U32 R22, R23, 0x4, R10 ;  /* 0x0000000417167825 */ /* 0x000fe400078e000a */
[----:B------:R-:W3:Y:S02]  /*07a0*/  LDG.E R16, desc[UR6][R16.64] ;  /* 0x0000000610107981 */ /* 0x000ee4000c1e1900 */
[----:B------:R-:W-:-:S02]  /*07b0*/  VIADD R27, R27, 0x700 ;  /* 0x000007001b1b7836 */ /* 0x000fc40000000000 */
[--C-:B------:R-:W-:Y:S01]  /*07c0*/  IMAD.WIDE.U32 R6, R7, 0x4, R10.reuse ;  /* 0x0000000407067825 */ /* 0x100fe200078e000a */
[----:B------:R-:W3:Y:S03]  /*07d0*/  LDG.E R19, desc[UR6][R22.64] ;  /* 0x0000000616137981 */ /* 0x000ee6000c1e1900 */
[--C-:B------:R-:W-:Y:S02]  /*07e0*/  IMAD.WIDE.U32 R8, R9, 0x4, R10.reuse ;  /* 0x0000000409087825 */ /* 0x100fe400078e000a */
[----:B------:R-:W4:Y:S02]  /*07f0*/  LDG.E R7, desc[UR6][R6.64] ;  /* 0x0000000606077981 */ /* 0x000f24000c1e1900 */
[--C-:B0-----:R-:W-:Y:S02]  /*0800*/  IMAD.WIDE.U32 R12, R25, 0x4, R10.reuse ;  /* 0x00000004190c7825 */ /* 0x101fe400078e000a */
[----:B------:R-:W4:Y:S02]  /*0810*/  LDG.E R8, desc[UR6][R8.64] ;  /* 0x0000000608087981 */ /* 0x000f24000c1e1900 */
[----:B------:R-:W-:-:S02]  /*0820*/  IMAD.WIDE.U32 R10, R27, 0x4, R10 ;  /* 0x000000041b0a7825 */ /* 0x000fc400078e000a */
[----:B------:R-:W4:Y:S04]  /*0830*/  LDG.E R13, desc[UR6][R12.64] ;  /* 0x000000060c0d7981 */ /* 0x000f28000c1e1900 */
[----:B------:R-:W4:Y:S01]  /*0840*/  LDG.E R10, desc[UR6][R10.64] ;  /* 0x000000060a0a7981 */ /* 0x000f22000c1e1900 */
[----:B------:R-:W-:Y:S01]  /*0850*/  VIADD R4, R4, 0x800 ;  /* 0x0000080004047836 */ /* 0x000fe20000000000 */
[----:B--2--5:R-:W-:-:S04]  /*0860*/  VIMNMX3 R18, R14, R15, R18, !PT ;  /* 0x0000000f0e12720f */ /* 0x024fc80007800112 */
[----:B---3--:R-:W-:-:S04]  /*0870*/  VIMNMX3 R18, R18, R19, R16, !PT ;  /* 0x000000131212720f */ /* 0x008fc80007800110 */
[----:B----4-:R-:W-:-:S04]  /*0880*/  VIMNMX3 R18, R18, R7, R8, !PT ;  /* 0x000000071212720f */ /* 0x010fc80007800108 */
[----:B------:R-:W-:-:S07]  /*0890*/  VIMNMX3 R14, R18, R13, R10, !PT ;  /* 0x0000000d120e720f */ /* 0x000fce000780010a */
.L_x_1211:
[----:B------:R-:W-:Y:S05]  /*08a0*/  BSYNC.RECONVERGENT B2 ;  /* 0x0000000000027941 */ /* 0x000fea0003800200 */
.L_x_1210:
[----:B------:R-:W-:Y:S05]  /*08b0*/  @!P1 BRA `(.L_x_1205) ;  /* 0x0000000000849947 */ /* 0x000fea0003800000 */
[----:B------:R-:W-:Y:S01]  /*08c0*/  ISETP.GE.U32.AND P0, PT, R24, 0x4, PT ;  /* 0x000000041800780c */ /* 0x000fe20003f06070 */
[----:B------:R-:W-:Y:S01]  /*08d0*/  BSSY.RECONVERGENT B2, `(.L_x_1212) ;  /* 0x0000014000027945 */ /* 0x000fe20003800200 */
[----:B------:R-:W-:-:S04]  /*08e0*/  LOP3.LUT R5, R5, 0x3, RZ, 0xc0, !PT ;  /* 0x0000000305057812 */ /* 0x000fc800078ec0ff */
[----:B------:R-:W-:-:S07]  /*08f0*/  ISETP.NE.AND P1, PT, R5, RZ, PT ;  /* 0x000000ff0500720c */ /* 0x000fce0003f25270 */
[----:B------:R-:W-:Y:S06]  /*0900*/  @!P0 BRA `(.L_x_1213) ;  /* 0x0000000000408947 */ /* 0x000fec0003800000 */
[----:B------:R-:W1:Y:S01]  /*0910*/  LDC.64 R6, c[0x0][0x380] ;  /* 0x0000e000ff067b82 */ /* 0x000e620000000a00 */
[----:B------:R-:W-:-:S04]  /*0920*/  IMAD R11, R3, 0x1000, R4 ;  /* 0x00001000030b7824 */ /* 0x000fc800078e0204 */
[C---:B------:R-:W-:Y:S02]  /*0930*/  VIADD R13, R11.reuse, 0x100 ;  /* 0x000001000b0d7836 */ /* 0x040fe40000000000 */
[C---:B0-----:R-:W-:Y:S02]  /*0940*/  VIADD R15, R11.reuse, 0x200 ;  /* 0x000002000b0f7836 */ /* 0x041fe40000000000 */
[C---:B------:R-:W-:Y:S02]  /*0950*/  VIADD R17, R11.reuse, 0x300 ;  /* 0x000003000b117836 */ /* 0x040fe40000000000 */
[----:B-1----:R-:W-:-:S04]  /*0960*/  IMAD.WIDE.U32 R8, R11, 0x4, R6 ;  /* 0x000000040b087825 */ /* 0x002fc800078e0006 */
[--C-:B------:R-:W-:Y:S02]  /*0970*/  IMAD.WIDE.U32 R10, R13, 0x4, R6.reuse ;  /* 0x000000040d0a7825 */ /* 0x100fe400078e0006 */
[----:B------:R-:W2:Y:S02]  /*0980*/  LDG.E R9, desc[UR6][R8.64] ;  /* 0x0000000608097981 */ /* 0x000ea4000c1e1900 */
[--C-:B------:R-:W-:Y:S02]  /*0990*/  IMAD.WIDE.U32 R12, R15, 0x4, R6.reuse ;  /* 0x000000040f0c7825 */ /* 0x100fe400078e0006 */
[----:B------:R-:W2:Y:S02]  /*09a0*/  LDG.E R10, desc[UR6][R10.64] ;  /* 0x000000060a0a7981 */ /* 0x000ea4000c1e1900 */
[----:B------:R-:W-:Y:S02]  /*09b0*/  IMAD.WIDE.U32 R6, R17, 0x4, R6 ;  /* 0x0000000411067825 */ /* 0x000fe400078e0006 */
[----:B------:R-:W3:Y:S04]  /*09c0*/  LDG.E R13, desc[UR6][R12.64] ;  /* 0x000000060c0d7981 */ /* 0x000ee8000c1e1900 */
[----:B------:R-:W3:Y:S01]  /*09d0*/  LDG.E R6, desc[UR6][R6.64] ;  /* 0x0000000606067981 */ /* 0x000ee2000c1e1900 */
[----:B------:R-:W-:Y:S01]  /*09e0*/  VIADD R4, R4, 0x400 ;  /* 0x0000040004047836 */ /* 0x000fe20000000000 */
[----:B--2--5:R-:W-:-:S04]  /*09f0*/  VIMNMX3 R14, R14, R9, R10, !PT ;  /* 0x000000090e0e720f */ /* 0x024fc8000780010a */
[----:B---3--:R-:W-:-:S07]  /*0a00*/  VIMNMX3 R14, R14, R13, R6, !PT ;  /* 0x0000000d0e0e720f */ /* 0x008fce0007800106 */
.L_x_1213:
[----:B------:R-:W-:Y:S05]  /*0a10*/  BSYNC.RECONVERGENT B2 ;  /* 0x0000000000027941 */ /* 0x000fea0003800200 */
.L_x_1212:
[----:B------:R-:W-:Y:S05]  /*0a20*/  @!P1 BRA `(.L_x_1205) ;  /* 0x0000000000289947 */ /* 0x000fea0003800000 */
[----:B------:R-:W1:Y:S01]  /*0a30*/  LDC.64 R6, c[0x0][0x380] ;  /* 0x0000e000ff067b82 */ /* 0x000e620000000a00 */
[----:B------:R-:W-:Y:S02]  /*0a40*/  IMAD R9, R3, 0x1000, R4 ;  /* 0x0000100003097824 */ /* 0x000fe400078e0204 */
[----:B------:R-:W-:-:S07]  /*0a50*/  IMAD.MOV R8, RZ, RZ, -R5 ;  /* 0x000000ffff087224 */ /* 0x000fce00078e0a05 */
.L_x_1214:
[----:B-1----:R-:W-:-:S06]  /*0a60*/  IMAD.WIDE.U32 R4, R9, 0x4, R6 ;  /* 0x0000000409047825 */ /* 0x002fcc00078e0006 */
[----:B------:R-:W2:Y:S01]  /*0a70*/  LDG.E R5, desc[UR6][R4.64] ;  /* 0x0000000604057981 */ /* 0x000ea2000c1e1900 */
[----:B------:R-:W-:Y:S02]  /*0a80*/  VIADD R8, R8, 0x1 ;  /* 0x0000000108087836 */ /* 0x000fe40000000000 */
[----:B------:R-:W-:-:S03]  /*0a90*/  VIADD R9, R9, 0x100 ;  /* 0x0000010009097836 */ /* 0x000fc60000000000 */
[----:B------:R-:W-:Y:S02]  /*0aa0*/  ISETP.NE.AND P0, PT, R8, RZ, PT ;  /* 0x000000ff0800720c */ /* 0x000fe40003f05270 */
[----:B--2--5:R-:W-:-:S11]  /*0ab0*/  VIMNMX R14, PT, PT, R5, R14, !PT ;  /* 0x0000000e050e7248 */ /* 0x024fd60007fe0100 */
[----:B------:R-:W-:Y:S05]  /*0ac0*/  @P0 BRA `(.L_x_1214) ;  /* 0xfffffffc00e40947 */ /* 0x000fea000383ffff */
.L_x_1205:
[----:B------:R-:W-:Y:S05]  /*0ad0*/  BSYNC.RECONVERGENT B1 ;  /* 0x0000000000017941 */ /* 0x000fea0003800200 */
.L_x_1204:
[----:B------:R-:W-:-:S13]  /*0ae0*/  ISETP.GE.U32.AND P0, PT, R0, 0x100, PT ;  /* 0x000001000000780c */ /* 0x000fda0003f06070 */
[----:B------:R-:W-:Y:S05]  /*0af0*/  @!P0 BRA `(.L_x_1215) ;  /* 0x0000000000a08947 */ /* 0x000fea0003800000 */
[----:B------:R-:W1:Y:S01]  /*0b00*/  S2R R8, SR_LANEID ;  /* 0x0000000000087919 */ /* 0x000e620000000000 */
[----:B-----5:R-:W2:Y:S02]  /*0b10*/  SHFL.DOWN PT, R0, R14, 0x1, 0x1f ;  /* 0x08201f000e007f89 */ /* 0x020ea400000e0000 */
[----:B--2---:R-:W-:Y:S02]  /*0b20*/  VIMNMX R0, PT, PT, R0, R14, !PT ;  /* 0x0000000e00007248 */ /* 0x004fe40007fe0100 */
[C---:B-1----:R-:W-:Y:S02]  /*0b30*/  ISETP.GT.AND P0, PT, R8.reuse, 0x1e, PT ;  /* 0x0000001e0800780c */ /* 0x042fe40003f04270 */
[----:B------:R-:W-:Y:S02]  /*0b40*/  ISETP.NE.AND P1, PT, R8, RZ, PT ;  /* 0x000000ff0800720c */ /* 0x000fe40003f25270 */
[----:B------:R-:W-:Y:S02]  /*0b50*/  SEL R0, R14, R0, P0 ;  /* 0x000000000e007207 */ /* 0x000fe40000000000 */
[----:B------:R-:W-:-:S03]  /*0b60*/  ISETP.GT.AND P0, PT, R8, 0x1d, PT ;  /* 0x0000001d0800780c */ /* 0x000fc60003f04270 */
[----:B------:R-:W1:Y:S06]  /*0b70*/  SHFL.DOWN PT, R5, R0, 0x2, 0x1f ;  /* 0x08401f0000057f89 */ /* 0x000e6c00000e0000 */
[----:B------:R-:W2:Y:S01]  /*0b80*/  @!P1 S2R R7, SR_CgaCtaId ;  /* 0x0000000000079919 */ /* 0x000ea20000008800 */
[----:B------:R-:W-:Y:S02]  /*0b90*/  @!P1 MOV R6, 0x400 ;  /* 0x0000040000069802 */ /* 0x000fe40000000f00 */
[----:B------:R-:W-:-:S04]  /*0ba0*/  @!P1 SHF.R.U32.HI R4, RZ, 0x3, R2 ;  /* 0x00000003ff049819 */ /* 0x000fc80000011602 */
[----:B------:R-:W-:Y:S02]  /*0bb0*/  @!P1 LOP3.LUT R4, R4, 0x7c, RZ, 0xc0, !PT ;  /* 0x0000007c04049812 */ /* 0x000fe400078ec0ff */
[----:B-1----:R-:W-:Y:S02]  /*0bc0*/  @!P0 VIMNMX R0, PT, PT, R0, R5, !PT ;  /* 0x0000000500008248 */ /* 0x002fe40007fe0100 */
[----:B------:R-:W-:-:S03]  /*0bd0*/  ISETP.GT.AND P0, PT, R8, 0x1b, PT ;  /* 0x0000001b0800780c */ /* 0x000fc60003f04270 */
[----:B------:R-:W1:Y:S01]  /*0be0*/  SHFL.DOWN PT, R5, R0, 0x4, 0x1f ;  /* 0x08801f0000057f89 */ /* 0x000e6200000e0000 */
[----:B--2---:R-:W-:-:S05]  /*0bf0*/  @!P1 LEA R7, R7, R6, 0x18 ;  /* 0x0000000607079211 */ /* 0x004fca00078ec0ff */
[----:B------:R-:W-:-:S04]  /*0c00*/  @!P1 IMAD.IADD R4, R4, 0x1, R7 ;  /* 0x0000000104049824 */ /* 0x000fc800078e0207 */
[----:B-1----:R-:W-:Y:S02]  /*0c10*/  @!P0 VIMNMX R0, PT, PT, R0, R5, !PT ;  /* 0x0000000500008248 */ /* 0x002fe40007fe0100 */
[----:B------:R-:W-:-:S03]  /*0c20*/  ISETP.GT.AND P0, PT, R8, 0x17, PT ;  /* 0x000000170800780c */ /* 0x000fc60003f04270 */
[----:B------:R-:W1:Y:S10]  /*0c30*/  SHFL.DOWN PT, R5, R0, 0x8, 0x1f ;  /* 0x09001f0000057f89 */ /* 0x000e7400000e0000 */
[----:B-1----:R-:W-:-:S02]  /*0c40*/  @!P0 VIMNMX R0, PT, PT, R0, R5, !PT ;  /* 0x0000000500008248 */ /* 0x002fc40007fe0100 */
[----:B------:R-:W-:-:S03]  /*0c50*/  ISETP.NE.AND P0, PT, R2, RZ, PT ;  /* 0x000000ff0200720c */ /* 0x000fc60003f05270 */
[----:B------:R-:W1:Y:S02]  /*0c60*/  SHFL.DOWN PT, R5, R0, 0x10, 0x1f ;  /* 0x0a001f0000057f89 */ /* 0x000e6400000e0000 */
[----:B-1----:R-:W-:-:S05]  /*0c70*/  VIMNMX R5, PT, PT, R0, R5, !PT ;  /* 0x0000000500057248 */ /* 0x002fca0007fe0100 */
        /* <DEDUP_REMOVED lines=9> */
[----:B--2---:R-:W1:Y:S04]  /*0d10*/  LDS.128 R4, [UR4+0x10] ;  /* 0x00001004ff047984 */ /* 0x004e680008000c00 */
[----:B------:R-:W2:Y:S01]  /*0d20*/  LDS.64 R10, [UR4+0x20] ;  /* 0x00002004ff0a7984 */ /* 0x000ea20008000a00 */
[----:B-1----:R-:W-:-:S04]  /*0d30*/  VIMNMX3 R0, R9, R0, R4, !PT ;  /* 0x000000000900720f */ /* 0x002fc80007800104 */
[----:B------:R-:W-:-:S04]  /*0d40*/  VIMNMX3 R0, R0, R5, R6, !PT ;  /* 0x000000050000720f */ /* 0x000fc80007800106 */
[----:B--2---:R-:W-:-:S04]  /*0d50*/  VIMNMX3 R0, R0, R7, R10, !PT ;  /* 0x000000070000720f */ /* 0x004fc8000780010a */
[----:B------:R-:W-:Y:S01]  /*0d60*/  VIMNMX R9, PT, PT, R0, R11, !PT ;  /* 0x0000000b00097248 */ /* 0x000fe20007fe0100 */
[----:B------:R-:W-:Y:S06]  /*0d70*/  BRA `(.L_x_1216) ;  /* 0x0000001400507947 */ /* 0x000fec0003800000 */
.L_x_1215:
[----:B------:R-:W1:Y:S01]  /*0d80*/  S2R R8, SR_LANEID ;  /* 0x0000000000087919 */ /* 0x000e620000000000 */
[----:B------:R-:W-:-:S04]  /*0d90*/  LOP3.LUT R4, R2, 0x3e0, RZ, 0xc0, !PT ;  /* 0x000003e002047812 */ /* 0x000fc800078ec0ff */
[----:B------:R-:W-:Y:S01]  /*0da0*/  LOP3.LUT R7, RZ, R4, RZ, 0x33, !PT ;  /* 0x00000004ff077212 */ /* 0x000fe200078e33ff */
[----:B------:R-:W-:-:S04]  /*0db0*/  VIADD R5, R4, 0x20 ;  /* 0x0000002004057836 */ /* 0x000fc80000000000 */
[----:B------:R-:W-:Y:S01]  /*0dc0*/  IMAD.IADD R7, R0, 0x1, R7 ;  /* 0x0000000100077824 */ /* 0x000fe200078e0207 */
[----:B------:R-:W-:-:S04]  /*0dd0*/  ISETP.GT.U32.AND P0, PT, R5, R0, PT ;  /* 0x000000000500720c */ /* 0x000fc80003f04070 */
[----:B------:R-:W-:-:S05]  /*0de0*/  SEL R7, R7, 0x1f, P0 ;  /* 0x0000001f07077807 */ /* 0x000fca0000000000 */
[----:B-----5:R-:W2:Y:S01]  /*0df0*/  SHFL.DOWN PT, R4, R14, 0x1, R7 ;  /* 0x082000000e047989 */ /* 0x020ea200000e0007 */
[C---:B-1----:R-:W-:Y:S02]  /*0e00*/  ISETP.GE.AND P0, PT, R8.reuse, R7, PT ;  /* 0x000000070800720c */ /* 0x042fe40003f06270 */
[C---:B------:R-:W-:Y:S02]  /*0e10*/  IADD3 R6, PT, PT, R8.reuse, 0x2, RZ ;  /* 0x0000000208067810 */ /* 0x040fe40007ffe0ff */
[----:B------:R-:W-:-:S09]  /*0e20*/  ISETP.NE.AND P1, PT, R8, RZ, PT ;  /* 0x000000ff0800720c */ /* 0x000fd20003f25270 */
[----:B--2---:R-:W-:Y:S02]  /*0e30*/  @!P0 VIMNMX R14, PT, PT, R4, R14, !PT ;  /* 0x0000000e040e8248 */ /* 0x004fe40007fe0100 */
[----:B------:R-:W-:Y:S01]  /*0e40*/  ISETP.GT.AND P0, PT, R6, R7, PT ;  /* 0x000000070600720c */ /* 0x000fe20003f04270 */
[----:B------:R-:W-:Y:S01]  /*0e50*/  VIADD R6, R8, 0x4 ;  /* 0x0000000408067836 */ /* 0x000fe20000000000 */
[----:B------:R-:W1:Y:S01]  /*0e60*/  @!P1 S2R R9, SR_CgaCtaId ;  /* 0x0000000000099919 */ /* 0x000e620000008800 */
[----:B------:R-:W-:Y:S01]  /*0e70*/  @!P1 SHF.R.U32.HI R5, RZ, 0x3, R2 ;  /* 0x00000003ff059819 */ /* 0x000fe20000011602 */
[----:B------:R-:W2:Y:S03]  /*0e80*/  SHFL.DOWN PT, R4, R14, 0x2, R7 ;  /* 0x084000000e047989 */ /* 0x000ea600000e0007 */
[----:B------:R-:W-:-:S06]  /*0e90*/  @!P1 LOP3.LUT R5, R5, 0x7c, RZ, 0xc0, !PT ;  /* 0x0000007c05059812 */ /* 0x000fcc00078ec0ff */
[----:B--2---:R-:W-:Y:S02]  /*0ea0*/  @!P0 VIMNMX R14, PT, PT, R14, R4, !PT ;  /* 0x000000040e0e8248 */ /* 0x004fe40007fe0100 */
[----:B------:R-:W-:Y:S01]  /*0eb0*/  ISETP.GT.AND P0, PT, R6, R7, PT ;  /* 0x000000070600720c */ /* 0x000fe20003f04270 */
[----:B------:R-:W-:Y:S02]  /*0ec0*/  VIADD R6, R8, 0x8 ;  /* 0x0000000808067836 */ /* 0x000fe40000000000 */
[----:B------:R-:W2:Y:S10]  /*0ed0*/  SHFL.DOWN PT, R4, R14, 0x4, R7 ;  /* 0x088000000e047989 */ /* 0x000eb400000e0007 */
[----:B--2---:R-:W-:-:S02]  /*0ee0*/  @!P0 VIMNMX R14, PT, PT, R14, R4, !PT ;  /* 0x000000040e0e8248 */ /* 0x004fc40007fe0100 */
[----:B------:R-:W-:Y:S01]  /*0ef0*/  ISETP.GT.AND P0, PT, R6, R7, PT ;  /* 0x000000070600720c */ /* 0x000fe20003f04270 */
[----:B------:R-:W-:Y:S02]  /*0f00*/  VIADD R6, R8, 0x10 ;  /* 0x0000001008067836 */ /* 0x000fe40000000000 */
[----:B------:R-:W2:Y:S10]  /*0f10*/  SHFL.DOWN PT, R4, R14, 0x8, R7 ;  /* 0x090000000e047989 */ /* 0x000eb400000e0007 */
[----:B--2---:R-:W-:-:S02]  /*0f20*/  @!P0 VIMNMX R14, PT, PT, R14, R4, !PT ;  /* 0x000000040e0e8248 */ /* 0x004fc40007fe0100 */
[----:B------:R-:W-:Y:S02]  /*0f30*/  ISETP.GT.AND P0, PT, R6, R7, PT ;  /* 0x000000070600720c */ /* 0x000fe40003f04270 */
[----:B------:R-:W-:Y:S01]  /*0f40*/  @!P1 MOV R6, 0x400 ;  /* 0x0000040000069802 */ /* 0x000fe20000000f00 */
[----:B------:R-:W2:Y:S03]  /*0f50*/  SHFL.DOWN PT, R4, R14, 0x10, R7 ;  /* 0x0a0000000e047989 */ /* 0x000ea600000e0007 */
[----:B-1----:R-:W-:-:S05]  /*0f60*/  @!P1 LEA R6, R9, R6, 0x18 ;  /* 0x0000000609069211 */ /* 0x002fca00078ec0ff */
[----:B------:R-:W-:Y:S02]  /*0f70*/  @!P1 IMAD.IADD R6, R5, 0x1, R6 ;  /* 0x0000000105069824 */ /* 0x000fe400078e0206 */
[----:B--2---:R-:W-:Y:S02]  /*0f80*/  @!P0 VIMNMX R14, PT, PT, R14, R4, !PT ;  /* 0x000000040e0e8248 */ /* 0x004fe40007fe0100 */
[----:B------:R-:W-:-:S03]  /*0f90*/  ISETP.NE.AND P0, PT, R2, RZ, PT ;  /* 0x000000ff0200720c */ /* 0x000fc60003f05270 */
[----:B------:R-:W-:-:S05]  /*0fa0*/  IMAD.MOV.U32 R9, RZ, RZ, R14 ;  /* 0x000000ffff097224 */ /* 0x000fca00078e000e */
[----:B------:R1:W-:Y:S01]  /*0fb0*/  @!P1 STS [R6+0x8], R9 ;  /* 0x0000080906009388 */ /* 0x0003e20000000800 */
[----:B------:R-:W-:Y:S06]  /*0fc0*/  BAR.SYNC.DEFER_BLOCKING 0x0 ;  /* 0x0000000000007b1d */ /* 0x000fec0000010000 */
[----:B------:R-:W-:Y:S05]  /*0fd0*/  @P0 BRA `(.L_x_1216) ;  /* 0x0000001000b80947 */ /* 0x000fea0003800000 */
[----:B------:R-:W2:Y:S01]  /*0fe0*/  S2UR UR5, SR_CgaCtaId ;  /* 0x00000000000579c3 */ /* 0x000ea20000008800 */
[----:B------:R-:W-:Y:S01]  /*0ff0*/  UMOV UR4, 0x400 ;  /* 0x0000040000047882 */ /* 0x000fe20000000000 */
[C---:B------:R-:W-:Y:S02]  /*1000*/  ISETP.GT.U32.AND P2, PT, R0.reuse, 0x20, PT ;  /* 0x000000200000780c */ /* 0x040fe40003f44070 */
[C---:B------:R-:W-:Y:S02]  /*1010*/  ISETP.GT.U32.AND P4, PT, R0.reuse, 0x40, PT ;  /* 0x000000400000780c */ /* 0x040fe40003f84070 */
[C---:B------:R-:W-:Y:S02]  /*1020*/  ISETP.GT.U32.AND P3, PT, R0.reuse, 0x60, PT ;  /* 0x000000600000780c */ /* 0x040fe40003f64070 */
[----:B------:R-:W-:Y:S01]  /*1030*/  ISETP.GT.U32.AND P1, PT, R0, 0x80, PT ;  /* 0x000000800000780c */ /* 0x000fe20003f24070 */
[----:B--2---:R-:W-:-:S09]  /*1040*/  ULEA UR4, UR5, UR4, 0x18 ;  /* 0x0000000405047291 */ /* 0x004fd2000f8ec0ff */
[----:B------:R-:W2:Y:S04]  /*1050*/  LDS R2, [UR4+0xc] ;  /* 0x00000c04ff027984 */ /* 0x000ea80008000800 */
[----:B-1----:R-:W1:Y:S04]  /*1060*/  LDS.128 R4, [UR4+0x10] ;  /* 0x00001004ff047984 */ /* 0x002e680008000c00 */
[----:B------:R-:W3:Y:S01]  /*1070*/  LDS.64 R10, [UR4+0x20] ;  /* 0x00002004ff0a7984 */ /* 0x000ee20008000a00 */
[----:B--2---:R-:W-:Y:S02]  /*1080*/  @P2 VIMNMX R9, PT, PT, R9, R2, !PT ;  /* 0x0000000209092248 */ /* 0x004fe40007fe0100 */
[----:B------:R-:W-:-:S02]  /*1090*/  ISETP.GT.U32.AND P2, PT, R0, 0xa0, PT ;  /* 0x000000a00000780c */ /* 0x000fc40003f44070 */
[----:B-1----:R-:W-:Y:S02]  /*10a0*/  @P4 VIMNMX R9, PT, PT, R9, R4, !PT ;  /* 0x0000000409094248 */ /* 0x002fe40007fe0100 */
[C---:B------:R-:W-:Y:S02]  /*10b0*/  ISETP.GT.U32.AND P4, PT, R0.reuse, 0xc0, PT ;  /* 0x000000c00000780c */ /* 0x040fe40003f84070 */
[----:B------:R-:W-:Y:S02]  /*10c0*/  @P3 VIMNMX R9, PT, PT, R9, R5, !PT ;  /* 0x0000000509093248 */ /* 0x000fe40007fe0100 */
[----:B------:R-:W-:Y:S02]  /*10d0*/  ISETP.GT.U32.AND P3, PT, R0, 0xe0, PT ;  /* 0x000000e00000780c */ /* 0x000fe40003f64070 */
[----:B------:R-:W-:-:S04]  /*10e0*/  @P1 VIMNMX R9, PT, PT, R9, R6, !PT ;  /* 0x0000000609091248 */ /* 0x000fc80007fe0100 */
[----:B------:R-:W-:-:S04]  /*10f0*/  @P2 VIMNMX R9, PT, PT, R9, R7, !PT ;  /* 0x0000000709092248 */ /* 0x000fc80007fe0100 */
[----:B---3--:R-:W-:-:S04]  /*1100*/  @P4 VIMNMX R9, PT, PT, R9, R10, !PT ;  /* 0x0000000a09094248 */ /* 0x008fc80007fe0100 */
[----:B------:R-:W-:Y:S01]  /*1110*/  @P3 VIMNMX R9, PT, PT, R9, R11, !PT ;  /* 0x0000000b09093248 */ /* 0x000fe20007fe0100 */
[----:B------:R-:W-:Y:S06]  /*1120*/  BRA `(.L_x_1216) ;  /* 0x0000001000647947 */ /* 0x000fec0003800000 */
.L_x_1201:
[----:B------:R-:W0:Y:S01]  /*1130*/  S2R R2, SR_TID.X ;  /* 0x0000000000027919 */ /* 0x000e220000002100 */
[----:B------:R-:W1:Y:S02]  /*1140*/  LDCU.64 UR4, c[0x0][0x380] ;  /* 0x00007000ff0477ac */ /* 0x000e640008000a00 */
[----:B-1----:R-:W-:Y:S02]  /*1150*/  IMAD.U32 R4, RZ, RZ, UR4 ;  /* 0x00000004ff047e24 */ /* 0x002fe4000f8e00ff */
[----:B------:R-:W-:Y:S02]  /*1160*/  IMAD.U32 R5, RZ, RZ, UR5 ;  /* 0x00000005ff057e24 */ /* 0x000fe4000f8e00ff */
[----:B0-----:R-:W-:-:S04]  /*1170*/  IMAD R7, R3, 0x1000, R2 ;  /* 0x0000100003077824 */ /* 0x001fc800078e0202 */
[----:B------:R-:W-:-:S05]  /*1180*/  IMAD.WIDE.U32 R6, R7, 0x4, R4 ;  /* 0x0000000407067825 */ /* 0x000fca00078e0004 */
        /* <DEDUP_REMOVED lines=16> */
[----:B------:R-:W-:-:S02]  /*1290*/  ISETP.GE.U32.AND P0, PT, R0, R13, PT ;  /* 0x0000000d0000720c */ /* 0x000fc40003f06070 */
        /* <DEDUP_REMOVED lines=9> */
[----:B------:R-:W-:Y:S01]  /*1330*/  IMAD R9, R3, 0x1000, R13 ;  /* 0x0000100003097824 */ /* 0x000fe200078e020d */
[----:B------:R-:W-:Y:S01]  /*1340*/  LOP3.LUT R6, RZ, R2, RZ, 0x33, !PT ;  /* 0x00000002ff067212 */ /* 0x000fe200078e33ff */
[----:B------:R-:W-:Y:S01]  /*1350*/  VIADD R0, R8, 0xfffff000 ;  /* 0xfffff00008007836 */ /* 0x000fe20000000000 */
[----:B------:R-:W-:Y:S02]  /*1360*/  UMOV UR4, URZ ;  /* 0x000000ff00047c82 */ /* 0x000fe40008000000 */
[----:B------:R-:W-:Y:S02]  /*1370*/  IADD3 R6, PT, PT, -R13, R8, R6 ;  /* 0x000000080d067210 */ /* 0x000fe40007ffe106 */
[C---:B------:R-:W-:Y:S02]  /*1380*/  ISETP.GT.U32.AND P0, PT, R9.reuse, R0, PT ;  /* 0x000000000900720c */ /* 0x040fe40003f04070 */
[----:B------:R-:W-:Y:S01]  /*1390*/  IADD3 R7, PT, PT, R9, 0x800, R2 ;  /* 0x0000080009077810 */ /* 0x000fe20007ffe002 */
[----:B------:R-:W-:-:S02]  /*13a0*/  IMAD.MOV.U32 R2, RZ, RZ, R9 ;  /* 0x000000ffff027224 */ /* 0x000fc400078e0009 */
[----:B------:R-:W-:-:S08]  /*13b0*/  IMAD R6, R3, -0x1000, R6 ;  /* 0xfffff00003067824 */ /* 0x000fd000078e0206 */
[----:B------:R-:W-:Y:S05]  /*13c0*/  @P0 BRA `(.L_x_1218) ;  /* 0x0000000000a00947 */ /* 0x000fea0003800000 */
[----:B------:R-:W0:Y:S08]  /*13d0*/  LDC R8, c[0x0][0x3a8] ;  /* 0x0000ea00ff087b82 */ /* 0x000e300000000800 */
[----:B------:R-:W1:Y:S02]  /*13e0*/  LDC.64 R4, c[0x0][0x380] ;  /* 0x0000e000ff047b82 */ /* 0x000e640000000a00 */
.L_x_1219:
[----:B------:R-:W2:Y:S02]  /*13f0*/  S2R R10, SR_TID.X ;  /* 0x00000000000a7919 */ /* 0x000ea40000002100 */
[----:B--2---:R-:W-:-:S04]  /*1400*/  IMAD.IADD R11, R10, 0x1, R9 ;  /* 0x000000010a0b7824 */ /* 0x004fc800078e0209 */
[----:B-1----:R-:W-:-:S05]  /*1410*/  IMAD.WIDE.U32 R10, R11, 0x4, R4 ;  /* 0x000000040b0a7825 */ /* 0x002fca00078e0004 */
        /* <DEDUP_REMOVED lines=11> */
[----:B------:R-:W5:Y:S01]  /*14d0*/  LDG.E R20, desc[UR6][R10.64+0x3c00] ;  /* 0x003c00060a147981 */ /* 0x000f62000c1e1900 */
[----:B--2---:R-:W-:-:S03]  /*14e0*/  VIMNMX3 R29, R29, R12, R14, !PT ;  /* 0x0000000c1d1d720f */ /* 0x004fc6000780010e */
[----:B------:R-:W5:Y:S04]  /*14f0*/  LDG.E R12, desc[UR6][R10.64+0x1400] ;  /* 0x001400060a0c7981 */ /* 0x000f68000c1e1900 */
[----:B------:R-:W2:Y:S01]  /*1500*/  LDG.E R14, desc[UR6][R10.64+0x3400] ;  /* 0x003400060a0e7981 */ /* 0x000ea2000c1e1900 */
[----:B---3--:R-:W-:-:S03]  /*1510*/  VIMNMX3 R16, R16, R15, R17, !PT ;  /* 0x0000000f1010720f */ /* 0x008fc60007800111 */
[----:B------:R-:W2:Y:S04]  /*1520*/  LDG.E R17, desc[UR6][R10.64+0x2c00] ;  /* 0x002c00060a117981 */ /* 0x000ea8000c1e1900 */
[----:B------:R-:W3:Y:S01]  /*1530*/  LDG.E R15, desc[UR6][R10.64+0x3800] ;  /* 0x003800060a0f7981 */ /* 0x000ee2000c1e1900 */
[----:B----4-:R-:W-:Y:S01]  /*1540*/  VIMNMX3 R22, R22, R23, R24, !PT ;  /* 0x000000171616720f */ /* 0x010fe20007800118 */
[----:B0-----:R-:W-:-:S05]  /*1550*/  IMAD.IADD R24, R8, 0x1, -R9 ;  /* 0x0000000108187824 */ /* 0x001fca00078e0a09 */
[----:B------:R-:W-:Y:S02]  /*1560*/  ISETP.GE.U32.AND P0, PT, R24, R13, PT ;  /* 0x0000000d1800720c */ /* 0x000fe40003f06070 */
[----:B-----5:R-:W-:-:S04]  /*1570*/  VIMNMX3 R12, R12, R19, R21, !PT ;  /* 0x000000130c0c720f */ /* 0x020fc80007800115 */
[----:B------:R-:W-:Y:S02]  /*1580*/  VIMNMX3 R29, R29, R16, R12, !PT ;  /* 0x000000101d1d720f */ /* 0x000fe4000780010c */
[----:B--2---:R-:W-:Y:S02]  /*1590*/  VIMNMX3 R17, R17, R18, R14, !PT ;  /* 0x000000121111720f */ /* 0x004fe4000780010e */
[----:B---3--:R-:W-:-:S04]  /*15a0*/  VIMNMX R15, PT, PT, R15, R20, !PT ;  /* 0x000000140f0f7248 */ /* 0x008fc80007fe0100 */
[----:B------:R-:W-:-:S04]  /*15b0*/  VIMNMX3 R22, R22, R17, R15, !PT ;  /* 0x000000111616720f */ /* 0x000fc8000780010f */
[----:B------:R-:W-:Y:S01]  /*15c0*/  VIMNMX R29, PT, PT, R29, R22, !PT ;  /* 0x000000161d1d7248 */ /* 0x000fe20007fe0100 */
[----:B------:R-:W-:Y:S06]  /*15d0*/  @!P0 BRA `(.L_x_1217) ;  /* 0x00000008009c8947 */ /* 0x000fec0003800000 */
[C---:B------:R-:W-:Y:S01]  /*15e0*/  IMAD.IADD R9, R13.reuse, 0x1, R9 ;  /* 0x000000010d097824 */ /* 0x040fe200078e0209 */
[----:B------:R-:W-:Y:S01]  /*15f0*/  UIADD3 UR4, UPT, UPT, UR4, 0x1, URZ ;  /* 0x0000000104047890 */ /* 0x000fe2000fffe0ff */
[----:B------:R-:W-:Y:S02]  /*1600*/  IMAD.IADD R2, R13, 0x1, R2 ;  /* 0x000000010d027824 */ /* 0x000fe400078e0202 */
[----:B------:R-:W-:Y:S01]  /*1610*/  IMAD.IADD R6, R6, 0x1, -R13 ;  /* 0x0000000106067824 */ /* 0x000fe200078e0a0d */
[----:B------:R-:W-:Y:S01]  /*1620*/  ISETP.GT.U32.AND P0, PT, R9, R0, PT ;  /* 0x000000000900720c */ /* 0x000fe20003f04070 */
[----:B------:R-:W-:-:S12]  /*1630*/  IMAD.IADD R7, R13, 0x1, R7 ;  /* 0x000000010d077824 */ /* 0x000fd800078e0207 */
[----:B------:R-:W-:Y:S05]  /*1640*/  @!P0 BRA `(.L_x_1219) ;  /* 0xfffffffc00688947 */ /* 0x000fea000383ffff */
.L_x_1218:
[----:B------:R-:W0:Y:S01]  /*1650*/  S2R R13, SR_TID.X ;  /* 0x00000000000d7919 */ /* 0x000e220000002100 */
[----:B------:R-:W-:Y:S01]  /*1660*/  IMAD.IADD R0, R8, 0x1, -R9 ;  /* 0x0000000108007824 */ /* 0x000fe200078e0a09 */
[----:B------:R-:W-:Y:S04]  /*1670*/  BSSY.RECONVERGENT B1, `(.L_x_1217) ;  /* 0x000009d000017945 */ /* 0x000fe80003800200 */
[----:B0-----:R-:W-:-:S04]  /*1680*/  ISETP.GE.AND P0, PT, R13, R0, PT ;  /* 0x000000000d00720c */ /* 0x001fc80003f06270 */
[----:B------:R-:W-:-:S13]  /*1690*/  ISETP.GE.U32.OR P0, PT, R9, R8, P0 ;  /* 0x000000080900720c */ /* 0x000fda0000706470 */
[----:B------:R-:W-:Y:S05]  /*16a0*/  @P0 BRA `(.L_x_1220) ;  /* 0x0000000800640947 */ /* 0x000fea0003800000 */
[----:B------:R-:W0:Y:S01]  /*16b0*/  LDC R10, c[0x0][0x3ac] ;  /* 0x0000eb00ff0a7b82 */ /* 0x000e220000000800 */
[----:B------:R-:W-:Y:S01]  /*16c0*/  LOP3.LUT R11, RZ, R13, RZ, 0x33, !PT ;  /* 0x0000000dff0b7212 */ /* 0x000fe200078e33ff */
[----:B------:R-:W-:Y:S06]  /*16d0*/  BSSY.RECONVERGENT B2, `(.L_x_1221) ;  /* 0x000004f000027945 */ /* 0x000fec0003800200 */
[----:B------:R-:W1:Y:S01]  /*16e0*/  LDC R0, c[0x0][0x3ac] ;  /* 0x0000eb00ff007b82 */ /* 0x000e620000000800 */
[----:B0-----:R-:W-:-:S04]  /*16f0*/  IMAD.SHL.U32 R10, R10, 0x1000, RZ ;  /* 0x000010000a0a7824 */ /* 0x001fc800078e00ff */
[----:B------:R-:W-:-:S05]  /*1700*/  IMAD R10, R3, 0x1000, R10 ;  /* 0x00001000030a7824 */ /* 0x000fca00078e020a */
[----:B------:R-:W-:Y:S01]  /*1710*/  IADD3 R8, PT, PT, -R10, R8, R11 ;  /* 0x000000080a087210 */ /* 0x000fe20007ffe10b */
[----:B-1----:R-:W-:Y:S01]  /*1720*/  IMAD R11, R0, UR4, RZ ;  /* 0x00000004000b7c24 */ /* 0x002fe2000f8e02ff */
[----:B------:R-:W-:-:S03]  /*1730*/  MOV R0, R13 ;  /* 0x0000000d00007202 */ /* 0x000fc60000000f00 */
[----:B------:R-:W-:-:S05]  /*1740*/  IMAD R8, R11, -0x1000, R8 ;  /* 0xfffff0000b087824 */ /* 0x000fca00078e0208 */
[C---:B------:R-:W-:Y:S02]  /*1750*/  ISETP.GE.U32.AND P0, PT, R8.reuse, 0xf00, PT ;  /* 0x00000f000800780c */ /* 0x040fe40003f06070 */
[----:B------:R-:W-:-:S04]  /*1760*/  LEA.HI R8, R8, 0x1, RZ, 0x18 ;  /* 0x0000000108087811 */ /* 0x000fc800078fc0ff */
[----:B------:R-:W-:-:S07]  /*1770*/  LOP3.LUT R10, R8, 0xf, RZ, 0xc0, !PT ;  /* 0x0000000f080a7812 */ /* 0x000fce00078ec0ff */
[----:B------:R-:W-:Y:S05]  /*1780*/  @!P0 BRA `(.L_x_1222) ;  /* 0x00000004000c8947 */ /* 0x000fea0003800000 */
[----:B------:R-:W-:Y:S01]  /*1790*/  LEA.HI R0, R6, 0x1, RZ, 0x18 ;  /* 0x0000000106007811 */ /* 0x000fe200078fc0ff */
[----:B------:R-:W-:Y:S01]  /*17a0*/  BSSY.RECONVERGENT B3, `(.L_x_1223) ;  /* 0x0000040000037945 */ /* 0x000fe20003800200 */
[----:B------:R-:W-:Y:S02]  /*17b0*/  LOP3.LUT R11, R13, 0x800, RZ, 0xfc, !PT ;  /* 0x000008000d0b7812 */ /* 0x000fe400078efcff */
[----:B------:R-:W-:-:S05]  /*17c0*/  LOP3.LUT R0, R0, 0x1fffff0, RZ, 0xc0, !PT ;  /* 0x01fffff000007812 */ /* 0x000fca00078ec0ff */
[----:B------:R-:W-:-:S07]  /*17d0*/  IMAD.MOV R12, RZ, RZ, -R0 ;  /* 0x000000ffff0c7224 */ /* 0x000fce00078e0a00 */
.L_x_1224:
[C---:B------:R-:W-:Y:S02]  /*17e0*/  VIADD R15, R7.reuse, 0xfffff800 ;  /* 0xfffff800070f7836 */ /* 0x040fe40000000000 */
[----:B------:R-:W-:Y:S02]  /*17f0*/  VIADD R21, R7, 0xfffff900 ;  /* 0xfffff90007157836 */ /* 0x000fe40000000000 */
[----:B------:R-:W-:-:S04]  /*1800*/  IMAD.WIDE.U32 R14, R15, 0x4, R4 ;  /* 0x000000040f0e7825 */ /* 0x000fc800078e0004 */
[--C-:B------:R-:W-:Y:S01]  /*1810*/  IMAD.WIDE.U32 R20, R21, 0x4, R4.reuse ;  /* 0x0000000415147825 */ /* 0x100fe200078e0004 */
[----:B------:R0:W2:Y:S04]  /*1820*/  LDG.E R28, desc[UR6][R14.64] ;  /* 0x000000060e1c7981 */ /* 0x0000a8000c1e1900 */
[----:B------:R1:W2:Y:S01]  /*1830*/  LDG.E R27, desc[UR6][R20.64] ;  /* 0x00000006141b7981 */ /* 0x0002a2000c1e1900 */
[C---:B------:R-:W-:Y:S02]  /*1840*/  VIADD R17, R7.reuse, 0xfffffa00 ;  /* 0xfffffa0007117836 */ /* 0x040fe40000000000 */
[----:B------:R-:W-:Y:S02]  /*1850*/  VIADD R19, R7, 0xfffffb00 ;  /* 0xfffffb0007137836 */ /* 0x000fe40000000000 */
[----:B------:R-:W-:-:S04]  /*1860*/  IMAD.WIDE.U32 R16, R17, 0x4, R4 ;  /* 0x0000000411107825 */ /* 0x000fc800078e0004 */
[--C-:B------:R-:W-:Y:S01]  /*1870*/  IMAD.WIDE.U32 R18, R19, 0x4, R4.reuse ;  /* 0x0000000413127825 */ /* 0x100fe200078e0004 */
[----:B------:R3:W4:Y:S04]  /*1880*/  LDG.E R0, desc[UR6][R16.64] ;  /* 0x0000000610007981 */ /* 0x000728000c1e1900 */
[----:B------:R5:W4:Y:S01]  /*1890*/  LDG.E R13, desc[UR6][R18.64] ;  /* 0x00000006120d7981 */ /* 0x000b22000c1e1900 */
[C---:B------:R-:W-:Y:S02]  /*18a0*/  VIADD R22, R7.reuse, 0xfffffd00 ;  /* 0xfffffd0007167836 */ /* 0x040fe40000000000 */
[C---:B------:R-:W-:Y:S02]  /*18b0*/  VIADD R23, R7.reuse, 0xfffffc00 ;  /* 0xfffffc0007177836 */ /* 0x040fe40000000000 */
[----:B------:R-:W-:-:S04]  /*18c0*/  IMAD.WIDE.U32 R24, R7, 0x4, R4 ;  /* 0x0000000407187825 */ /* 0x000fc800078e0004 */
[----:B------:R-:W-:Y:S02]  /*18d0*/  VIADD R26, R7, 0xfffffe00 ;  /* 0xfffffe00071a7836 */ /* 0x000fe40000000000 */
[--C-:B0-----:R-:W-:Y:S01]  /*18e0*/  IMAD.WIDE.U32 R14, R22, 0x4, R4.reuse ;  /* 0x00000004160e7825 */ /* 0x101fe200078e0004 */
[----:B------:R-:W4:Y:S03]  /*18f0*/  LDG.E R24, desc[UR6][R24.64] ;  /* 0x0000000618187981 */ /* 0x000f26000c1e1900 */
[----:B-1----:R-:W-:-:S04]  /*1900*/  IMAD.WIDE.U32 R20, R23, 0x4, R4 ;  /* 0x0000000417147825 */ /* 0x002fc800078e0004 */
[----:B---3--:R-:W-:Y:S02]  /*1910*/  IMAD.WIDE.U32 R16, R26, 0x4, R4 ;  /* 0x000000041a107825 */ /* 0x008fe400078e0004 */
[----:B------:R0:W3:Y:S02]  /*1920*/  LDG.E R26, desc[UR6][R14.64] ;  /* 0x000000060e1a7981 */ /* 0x0000e4000c1e1900 */
[C---:B-----5:R-:W-:Y:S02]  /*1930*/  VIADD R19, R7.reuse, 0xffffff00 ;  /* 0xffffff0007137836 */ /* 0x060fe40000000000 */
[----:B------:R1:W3:Y:S01]  /*1940*/  LDG.E R25, desc[UR6][R20.64] ;  /* 0x0000000614197981 */ /* 0x0002e2000c1e1900 */
[----:B------:R-:W-:-:S03]  /*1950*/  VIADD R23, R7, 0x100 ;  /* 0x0000010007177836 */ /* 0x000fc60000000000 */
[----:B------:R-:W5:Y:S01]  /*1960*/  LDG.E R16, desc[UR6][R16.64] ;  /* 0x0000000610107981 */ /* 0x000f62000c1e1900 */
[C---:B0-----:R-:W-:Y:S02]  /*1970*/  VIADD R15, R7.reuse, 0x200 ;  /* 0x00000200070f7836 */ /* 0x041fe40000000000 */
[----:B-1----:R-:W-:Y:S02]  /*1980*/  VIADD R21, R7, 0x300 ;  /* 0x0000030007157836 */ /* 0x002fe40000000000 */
[----:B------:R-:W-:-:S04]  /*1990*/  IMAD.WIDE.U32 R18, R19, 0x4, R4 ;  /* 0x0000000413127825 */ /* 0x000fc800078e0004 */
[--C-:B------:R-:W-:Y:S02]  /*19a0*/  IMAD.WIDE.U32 R20, R21, 0x4, R4.reuse ;  /* 0x0000000415147825 */ /* 0x100fe400078e0004 */
[----:B------:R-:W5:Y:S02]  /*19b0*/  LDG.E R19, desc[UR6][R18.64] ;  /* 0x0000000612137981 */ /* 0x000f64000c1e1900 */
[----:B------:R-:W-:Y:S02]  /*19c0*/  IMAD.WIDE.U32 R22, R23, 0x4, R4 ;  /* 0x0000000417167825 */ /* 0x000fe400078e0004 */
[----:B------:R0:W5:Y:S04]  /*19d0*/  LDG.E R17, desc[UR6][R20.64] ;  /* 0x0000000614117981 */ /* 0x000168000c1e1900 */
[----:B------:R1:W5:Y:S01]  /*19e0*/  LDG.E R23, desc[UR6][R22.64] ;  /* 0x0000000616177981 */ /* 0x000362000c1e1900 */
[----:B0-----:R-:W-:-:S02]  /*19f0*/  VIADD R21, R7, 0x500 ;  /* 0x0000050007157836 */ /* 0x001fc40000000000 */
[----:B-1----:R-:W-:Y:S01]  /*1a00*/  VIADD R22, R7, 0x600 ;  /* 0x0000060007167836 */ /* 0x002fe20000000000 */
[----:B--2---:R-:W-:Y:S01]  /*1a10*/  VIMNMX3 R27, R29, R28, R27, !PT ;  /* 0x0000001c1d1b720f */ /* 0x004fe2000780011b */
[----:B------:R-:W-:-:S04]  /*1a20*/  IMAD.WIDE.U32 R28, R15, 0x4, R4 ;  /* 0x000000040f1c7825 */ /* 0x000fc800078e0004 */
[----:B------:R-:W-:Y:S02]  /*1a30*/  VIADD R15, R7, 0x400 ;  /* 0x00000400070f7836 */ /* 0x000fe40000000000 */
[----:B------:R-:W2:Y:S02]  /*1a40*/  LDG.E R28, desc[UR6][R28.64] ;  /* 0x000000061c1c7981 */ /* 0x000ea4000c1e1900 */
[----:B------:R-:W-:-:S05]  /*1a50*/  IMAD.WIDE.U32 R14, R15, 0x4, R4 ;  /* 0x000000040f0e7825 */ /* 0x000fca00078e0004 */
[----:B------:R0:W2:Y:S01]  /*1a60*/  LDG.E R18, desc[UR6][R14.64] ;  /* 0x000000060e127981 */ /* 0x0000a2000c1e1900 */
[----:B----4-:R-:W-:Y:S01]  /*1a70*/  VIMNMX3 R0, R27, R0, R13, !PT ;  /* 0x000000001b00720f */ /* 0x010fe2000780010d */
[----:B------:R-:W-:Y:S02]  /*1a80*/  VIADD R27, R7, 0x700 ;  /* 0x00000700071b7836 */ /* 0x000fe40000000000 */
[----:B0-----:R-:W-:-:S04]  /*1a90*/  IMAD.WIDE.U32 R14, R21, 0x4, R4 ;  /* 0x00000004150e7825 */ /* 0x001fc800078e0004 */
[--C-:B------:R-:W-:Y:S01]  /*1aa0*/  IMAD.WIDE.U32 R20, R22, 0x4, R4.reuse ;  /* 0x0000000416147825 */ /* 0x100fe200078e0004 */
[----:B------:R0:W4:Y:S04]  /*1ab0*/  LDG.E R13, desc[UR6][R14.64] ;  /* 0x000000060e0d7981 */ /* 0x000128000c1e1900 */
[----:B------:R-:W4:Y:S01]  /*1ac0*/  LDG.E R29, desc[UR6][R20.64] ;  /* 0x00000006141d7981 */ /* 0x000f22000c1e1900 */
[----:B0-----:R-:W-:-:S05]  /*1ad0*/  IMAD.WIDE.U32 R14, R27, 0x4, R4 ;  /* 0x000000041b0e7825 */ /* 0x001fca00078e0004 */
[----:B------:R-:W4:Y:S01]  /*1ae0*/  LDG.E R22, desc[UR6][R14.64] ;  /* 0x000000060e167981 */ /* 0x000f22000c1e1900 */
[----:B---3--:R-:W-:Y:S01]  /*1af0*/  VIMNMX3 R0, R0, R25, R26, !PT ;  /* 0x000000190000720f */ /* 0x008fe2000780011a */
[----:B------:R-:W-:-:S05]  /*1b00*/  VIADD R12, R12, 0x10 ;  /* 0x000000100c0c7836 */ /* 0x000fca0000000000 */
[----:B------:R-:W-:Y:S02]  /*1b10*/  ISETP.NE.AND P0, PT, R12, RZ, PT ;  /* 0x000000ff0c00720c */ /* 0x000fe40003f05270 */
[----:B-----5:R-:W-:-:S04]  /*1b20*/  VIMNMX3 R0, R0, R16, R19, !PT ;  /* 0x000000100000720f */ /* 0x020fc80007800113 */
[----:B------:R-:W-:Y:S01]  /*1b30*/  VIMNMX3 R0, R0, R24, R23, !PT ;  /* 0x000000180000720f */ /* 0x000fe20007800117 */
[----:B------:R-:W-:Y:S02]  /*1b40*/  VIADD R11, R11, 0x1000 ;  /* 0x000010000b0b7836 */ /* 0x000fe40000000000 */
[----:B------:R-:W-:Y:S01]  /*1b50*/  VIADD R7, R7, 0x1000 ;  /* 0x0000100007077836 */ /* 0x000fe20000000000 */
[----:B--2---:R-:W-:-:S04]  /*1b60*/  VIMNMX3 R0, R0, R28, R17, !PT ;  /* 0x0000001c0000720f */ /* 0x004fc80007800111 */
[----:B----4-:R-:W-:-:S04]  /*1b70*/  VIMNMX3 R0, R0, R18, R13, !PT ;  /* 0x000000120000720f */ /* 0x010fc8000780010d */
[----:B------:R-:W-:Y:S01]  /*1b80*/  VIMNMX3 R29, R0, R29, R22, !PT ;  /* 0x0000001d001d720f */ /* 0x000fe20007800116 */
[----:B------:R-:W-:Y:S06]  /*1b90*/  @P0 BRA `(.L_x_1224) ;  /* 0xfffffffc00100947 */ /* 0x000fec000383ffff */
[----:B------:R-:W-:Y:S05]  /*1ba0*/  BSYNC.RECONVERGENT B3 ;  /* 0x0000000000037941 */ /* 0x000fea0003800200 */
.L_x_1223:
[----:B------:R-:W-:-:S07]  /*1bb0*/  VIADD R0, R11, 0xfffff800 ;  /* 0xfffff8000b007836 */ /* 0x000fce0000000000 */
.L_x_1222:
[----:B------:R-:W-:Y:S05]  /*1bc0*/  BSYNC.RECONVERGENT B2 ;  /* 0x0000000000027941 */ /* 0x000fea0003800200 */
.L_x_1221:
[----:B------:R-:W-:-:S13]  /*1bd0*/  ISETP.NE.AND P0, PT, R10, RZ, PT ;  /* 0x000000ff0a00720c */ /* 0x000fda0003f05270 */
[----:B------:R-:W-:Y:S05]  /*1be0*/  @!P0 BRA `(.L_x_1220) ;  /* 0x0000000400148947 */ /* 0x000fea0003800000 */
[----:B------:R-:W-:Y:S01]  /*1bf0*/  ISETP.GE.U32.AND P0, PT, R10, 0x8, PT ;  /* 0x000000080a00780c */ /* 0x000fe20003f06070 */
[----:B------:R-:W-:Y:S01]  /*1c00*/  BSSY.RECONVERGENT B2, `(.L_x_1225) ;  /* 0x0000021000027945 */ /* 0x000fe20003800200 */
[----:B------:R-:W-:-:S04]  /*1c10*/  LOP3.LUT R23, R8, 0x7, RZ, 0xc0, !PT ;  /* 0x0000000708177812 */ /* 0x000fc800078ec0ff */
[----:B------:R-:W-:-:S07]  /*1c20*/  ISETP.NE.AND P1, PT, R23, RZ, PT ;  /* 0x000000ff1700720c */ /* 0x000fce0003f25270 */
[----:B------:R-:W-:Y:S06]  /*1c30*/  @!P0 BRA `(.L_x_1226) ;  /* 0x0000000000748947 */ /* 0x000fec0003800000 */
[----:B------:R-:W-:-:S05]  /*1c40*/  IADD3 R11, PT, PT, R0, R9, RZ ;  /* 0x00000009000b7210 */ /* 0x000fca0007ffe0ff */
[C---:B------:R-:W-:Y:S02]  /*1c50*/  VIADD R19, R11.reuse, 0x100 ;  /* 0x000001000b137836 */ /* 0x040fe40000000000 */
[C---:B------:R-:W-:Y:S02]  /*1c60*/  VIADD R21, R11.reuse, 0x200 ;  /* 0x000002000b157836 */ /* 0x040fe40000000000 */
[C---:B------:R-:W-:Y:S02]  /*1c70*/  VIADD R13, R11.reuse, 0x300 ;  /* 0x000003000b0d7836 */ /* 0x040fe40000000000 */
[----:B------:R-:W-:-:S04]  /*1c80*/  IMAD.WIDE.U32 R16, R11, 0x4, R4 ;  /* 0x000000040b107825 */ /* 0x000fc800078e0004 */
[--C-:B------:R-:W-:Y:S01]  /*1c90*/  IMAD.WIDE.U32 R18, R19, 0x4, R4.reuse ;  /* 0x0000000413127825 */ /* 0x100fe200078e0004 */
[----:B------:R0:W2:Y:S03]  /*1ca0*/  LDG.E R22, desc[UR6][R16.64] ;  /* 0x0000000610167981 */ /* 0x0000a6000c1e1900 */
[--C-:B------:R-:W-:Y:S01]  /*1cb0*/  IMAD.WIDE.U32 R20, R21, 0x4, R4.reuse ;  /* 0x0000000415147825 */ /* 0x100fe200078e0004 */
[----:B------:R1:W2:Y:S03]  /*1cc0*/  LDG.E R7, desc[UR6][R18.64] ;  /* 0x0000000612077981 */ /* 0x0002a6000c1e1900 */
[C---:B------:R-:W-:Y:S02]  /*1cd0*/  VIADD R15, R11.reuse, 0x400 ;  /* 0x000004000b0f7836 */ /* 0x040fe40000000000 */
[----:B------:R-:W-:Y:S01]  /*1ce0*/  VIADD R25, R11, 0x500 ;  /* 0x000005000b197836 */ /* 0x000fe20000000000 */
[----:B------:R-:W3:Y:S01]  /*1cf0*/  LDG.E R20, desc[UR6][R20.64] ;  /* 0x0000000614147981 */ /* 0x000ee2000c1e1900 */
[----:B------:R-:W-:-:S04]  /*1d00*/  IMAD.WIDE.U32 R12, R13, 0x4, R4 ;  /* 0x000000040d0c7825 */ /* 0x000fc800078e0004 */
[C---:B------:R-:W-:Y:S02]  /*1d10*/  VIADD R27, R11.reuse, 0x600 ;  /* 0x000006000b1b7836 */ /* 0x040fe40000000000 */
[----:B------:R-:W-:Y:S01]  /*1d20*/  VIADD R24, R11, 0x700 ;  /* 0x000007000b187836 */ /* 0x000fe20000000000 */
[----:B------:R-:W3:Y:S01]  /*1d30*/  LDG.E R12, desc[UR6][R12.64] ;  /* 0x000000060c0c7981 */ /* 0x000ee2000c1e1900 */
[----:B------:R-:W-:-:S04]  /*1d40*/  IMAD.WIDE.U32 R14, R15, 0x4, R4 ;  /* 0x000000040f0e7825 */ /* 0x000fc800078e0004 */
[--C-:B------:R-:W-:Y:S02]  /*1d50*/  IMAD.WIDE.U32 R10, R25, 0x4, R4.reuse ;  /* 0x00000004190a7825 */ /* 0x100fe400078e0004 */
[----:B------:R-:W4:Y:S02]  /*1d60*/  LDG.E R14, desc[UR6][R14.64] ;  /* 0x000000060e0e7981 */ /* 0x000f24000c1e1900 */
[--C-:B0-----:R-:W-:Y:S02]  /*1d70*/  IMAD.WIDE.U32 R16, R27, 0x4, R4.reuse ;  /* 0x000000041b107825 */ /* 0x101fe400078e0004 */
[----:B------:R-:W4:Y:S02]  /*1d80*/  LDG.E R10, desc[UR6][R10.64] ;  /* 0x000000060a0a7981 */ /* 0x000f24000c1e1900 */
[----:B-1----:R-:W-:Y:S02]  /*1d90*/  IMAD.WIDE.U32 R18, R24, 0x4, R4 ;  /* 0x0000000418127825 */ /* 0x002fe400078e0004 */
[----:B------:R-:W5:Y:S04]  /*1da0*/  LDG.E R16, desc[UR6][R16.64] ;  /* 0x0000000610107981 */ /* 0x000f68000c1e1900 */
[----:B------:R-:W5:Y:S01]  /*1db0*/  LDG.E R18, desc[UR6][R18.64] ;  /* 0x0000000612127981 */ /* 0x000f62000c1e1900 */
[----:B------:R-:W-:Y:S01]  /*1dc0*/  VIADD R0, R0, 0x800 ;  /* 0x0000080000007836 */ /* 0x000fe20000000000 */
[----:B--2---:R-:W-:-:S04]  /*1dd0*/  VIMNMX3 R7, R29, R22, R7, !PT ;  /* 0x000000161d07720f */ /* 0x004fc80007800107 */
[----:B---3--:R-:W-:-:S04]  /*1de0*/  VIMNMX3 R7, R7, R20, R12, !PT ;  /* 0x000000140707720f */ /* 0x008fc8000780010c */
[----:B----4-:R-:W-:-:S04]  /*1df0*/  VIMNMX3 R7, R7, R14, R10, !PT ;  /* 0x0000000e0707720f */ /* 0x010fc8000780010a */
[----:B-----5:R-:W-:-:S07]  /*1e00*/  VIMNMX3 R29, R7, R16, R18, !PT ;  /* 0x00000010071d720f */ /* 0x020fce0007800112 */
.L_x_1226:
[----:B------:R-:W-:Y:S05]  /*1e10*/  BSYNC.RECONVERGENT B2 ;  /* 0x0000000000027941 */ /* 0x000fea0003800200 */
.L_x_1225:
[----:B------:R-:W-:Y:S05]  /*1e20*/  @!P1 BRA `(.L_x_1220) ;  /* 0x0000000000849947 */ /* 0x000fea0003800000 */
[----:B------:R-:W-:Y:S01]  /*1e30*/  ISETP.GE.U32.AND P0, PT, R23, 0x4, PT ;  /* 0x000000041700780c */ /* 0x000fe20003f06070 */
[----:B------:R-:W-:Y:S01]  /*1e40*/  BSSY.RECONVERGENT B2, `(.L_x_1227) ;  /* 0x0000012000027945 */ /* 0x000fe20003800200 */
[----:B------:R-:W-:-:S11]  /*1e50*/  LOP3.LUT P1, RZ, R8, 0x3, RZ, 0xc0, !PT ;  /* 0x0000000308ff7812 */ /* 0x000fd6000782c0ff */
[----:B------:R-:W-:Y:S05]  /*1e60*/  @!P0 BRA `(.L_x_1228) ;  /* 0x00000000003c8947 */ /* 0x000fea0003800000 */
[----:B------:R-:W-:-:S04]  /*1e70*/  IMAD.IADD R7, R0, 0x1, R9 ;  /* 0x0000000100077824 */ /* 0x000fc800078e0209 */
[C---:B------:R-:W-:Y:S02]  /*1e80*/  VIADD R11, R7.reuse, 0x100 ;  /* 0x00000100070b7836 */ /* 0x040fe40000000000 */
[----:B------:R-:W-:-:S04]  /*1e90*/  IMAD.WIDE.U32 R8, R7, 0x4, R4 ;  /* 0x0000000407087825 */ /* 0x000fc800078e0004 */
[C---:B------:R-:W-:Y:S02]  /*1ea0*/  VIADD R13, R7.reuse, 0x200 ;  /* 0x00000200070d7836 */ /* 0x040fe40000000000 */
[----:B------:R-:W-:Y:S01]  /*1eb0*/  VIADD R15, R7, 0x300 ;  /* 0x00000300070f7836 */ /* 0x000fe20000000000 */
[----:B------:R-:W2:Y:S01]  /*1ec0*/  LDG.E R8, desc[UR6][R8.64] ;  /* 0x0000000608087981 */ /* 0x000ea2000c1e1900 */
[----:B------:R-:W-:-:S04]  /*1ed0*/  IMAD.WIDE.U32 R10, R11, 0x4, R4 ;  /* 0x000000040b0a7825 */ /* 0x000fc800078e0004 */
[--C-:B------:R-:W-:Y:S02]  /*1ee0*/  IMAD.WIDE.U32 R12, R13, 0x4, R4.reuse ;  /* 0x000000040d0c7825 */ /* 0x100fe400078e0004 */
[----:B------:R-:W2:Y:S02]  /*1ef0*/  LDG.E R10, desc[UR6][R10.64] ;  /* 0x000000060a0a7981 */ /* 0x000ea4000c1e1900 */
[----:B------:R-:W-:Y:S02]  /*1f00*/  IMAD.WIDE.U32 R14, R15, 0x4, R4 ;  /* 0x000000040f0e7825 */ /* 0x000fe400078e0004 */
[----:B------:R-:W3:Y:S04]  /*1f10*/  LDG.E R12, desc[UR6][R12.64] ;  /* 0x000000060c0c7981 */ /* 0x000ee8000c1e1900 */
[----:B------:R-:W3:Y:S01]  /*1f20*/  LDG.E R14, desc[UR6][R14.64] ;  /* 0x000000060e0e7981 */ /* 0x000ee2000c1e1900 */
[----:B------:R-:W-:Y:S01]  /*1f30*/  VIADD R0, R0, 0x400 ;  /* 0x0000040000007836 */ /* 0x000fe20000000000 */
[----:B--2---:R-:W-:-:S04]  /*1f40*/  VIMNMX3 R29, R29, R8, R10, !PT ;  /* 0x000000081d1d720f */ /* 0x004fc8000780010a */
[----:B---3--:R-:W-:-:S07]  /*1f50*/  VIMNMX3 R29, R29, R12, R14, !PT ;  /* 0x0000000c1d1d720f */ /* 0x008fce000780010e */
.L_x_1228:
[----:B------:R-:W-:Y:S05]  /*1f60*/  BSYNC.RECONVERGENT B2 ;  /* 0x0000000000027941 */ /* 0x000fea0003800200 */
.L_x_1227:
[----:B------:R-:W-:Y:S05]  /*1f70*/  @!P1 BRA `(.L_x_1220) ;  /* 0x0000000000309947 */ /* 0x000fea0003800000 */
[----:B------:R-:W-:Y:S01]  /*1f80*/  LOP3.LUT R6, R6, 0xffff, RZ, 0xc0, !PT ;  /* 0x0000ffff06067812 */ /* 0x000fe200078ec0ff */
[----:B------:R-:W-:-:S03]  /*1f90*/  IMAD.IADD R9, R0, 0x1, R2 ;  /* 0x0000000100097824 */ /* 0x000fc600078e0202 */
[----:B------:R-:W-:-:S04]  /*1fa0*/  LEA.HI R6, R6, 0x1, RZ, 0x18 ;  /* 0x0000000106067811 */ /* 0x000fc800078fc0ff */
[----:B------:R-:W-:-:S05]  /*1fb0*/  LOP3.LUT R6, R6, 0x3, RZ, 0xc0, !PT ;  /* 0x0000000306067812 */ /* 0x000fca00078ec0ff */
[----:B------:R-:W-:-:S07]  /*1fc0*/  IMAD.MOV R0, RZ, RZ, -R6 ;  /* 0x000000ffff007224 */ /* 0x000fce00078e0a06 */
.L_x_1229:
[----:B------:R-:W-:-:S06]  /*1fd0*/  IMAD.WIDE.U32 R6, R9, 0x4, R4 ;  /* 0x0000000409067825 */ /* 0x000fcc00078e0004 */
[----:B------:R-:W2:Y:S01]  /*1fe0*/  LDG.E R6, desc[UR6][R6.64] ;  /* 0x0000000606067981 */ /* 0x000ea2000c1e1900 */
[----:B------:R-:W-:Y:S02]  /*1ff0*/  VIADD R0, R0, 0x1 ;  /* 0x0000000100007836 */ /* 0x000fe40000000000 */
[----:B------:R-:W-:-:S03]  /*2000*/  VIADD R9, R9, 0x100 ;  /* 0x0000010009097836 */ /* 0x000fc60000000000 */
[----:B------:R-:W-:Y:S02]  /*2010*/  ISETP.NE.AND P0, PT, R0, RZ, PT ;  /* 0x000000ff0000720c */ /* 0x000fe40003f05270 */
[----:B--2---:R-:W-:-:S11]  /*2020*/  VIMNMX R29, PT, PT, R6, R29, !PT ;  /* 0x0000001d061d7248 */ /* 0x004fd60007fe0100 */
[----:B------:R-:W-:Y:S05]  /*2030*/  @P0 BRA `(.L_x_1229) ;  /* 0xfffffffc00e40947 */ /* 0x000fea000383ffff */
.L_x_1220:
[----:B------:R-:W-:Y:S05]  /*2040*/  BSYNC.RECONVERGENT B1 ;  /* 0x0000000000017941 */ /* 0x000fea0003800200 */
.L_x_1217:
[----:B------:R-:W0:Y:S01]  /*2050*/  S2R R7, SR_LANEID ;  /* 0x0000000000077919 */ /* 0x000e220000000000 */
[----:B------:R-:W1:Y:S01]  /*2060*/  SHFL.DOWN PT, R0, R29, 0x1, 0x1f ;  /* 0x08201f001d007f89 */ /* 0x000e6200000e0000 */
[----:B------:R-:W2:Y:S01]  /*2070*/  S2R R6, SR_TID.X ;  /* 0x0000000000067919 */ /* 0x000ea20000002100 */
[C---:B0-----:R-:W-:Y:S02]  /*2080*/  ISETP.GT.AND P0, PT, R7.reuse, 0x1e, PT ;  /* 0x0000001e0700780c */ /* 0x041fe40003f04270 */
[----:B------:R-:W-:-:S11]  /*2090*/  ISETP.NE.AND P1, PT, R7, RZ, PT ;  /* 0x000000ff0700720c */ /* 0x000fd60003f25270 */
[----:B-1----:R-:W-:Y:S02]  /*20a0*/  @!P0 VIMNMX R29, PT, PT, R0, R29, !PT ;  /* 0x0000001d001d8248 */ /* 0x002fe40007fe0100 */
[----:B------:R-:W-:Y:S01]  /*20b0*/  ISETP.GT.AND P0, PT, R7, 0x1d, PT ;  /* 0x0000001d0700780c */ /* 0x000fe20003f04270 */
[----:B------:R-:W0:Y:S01]  /*20c0*/  @!P1 S2R R5, SR_CgaCtaId ;  /* 0x0000000000059919 */ /* 0x000e220000008800 */
[----:B------:R-:W-:Y:S02]  /*20d0*/  @!P1 MOV R4, 0x400 ;  /* 0x0000040000049802 */ /* 0x000fe40000000f00 */
[----:B--2---:R-:W-:Y:S01]  /*20e0*/  @!P1 SHF.R.U32.HI R2, RZ, 0x3, R6 ;  /* 0x00000003ff029819 */ /* 0x004fe20000011606 */
        /* <DEDUP_REMOVED lines=22> */
[----:B---3--:R-:W-:Y:S04]  /*2250*/  LDS R0, [UR4+0xc] ;  /* 0x00000c04ff007984 */ /* 0x008fe80008000800 */
[----:B------:R-:W0:Y:S04]  /*2260*/  LDS.128 R4, [UR4+0x10] ;  /* 0x00001004ff047984 */ /* 0x000e280008000c00 */
[----:B------:R-:W1:Y:S01]  /*2270*/  LDS.64 R10, [UR4+0x20] ;  /* 0x00002004ff0a7984 */ /* 0x000e620008000a00 */
[----:B0-----:R-:W-:-:S04]  /*2280*/  VIMNMX3 R0, R9, R0, R4, !PT ;  /* 0x000000000900720f */ /* 0x001fc80007800104 */
[----:B------:R-:W-:-:S04]  /*2290*/  VIMNMX3 R0, R0, R5, R6, !PT ;  /* 0x000000050000720f */ /* 0x000fc80007800106 */
[----:B-1----:R-:W-:-:S04]  /*22a0*/  VIMNMX3 R0, R0, R7, R10, !PT ;  /* 0x000000070000720f */ /* 0x002fc8000780010a */
[----:B------:R-:W-:-:S07]  /*22b0*/  VIMNMX R9, PT, PT, R0, R11, !PT ;  /* 0x0000000b00097248 */ /* 0x000fce0007fe0100 */
.L_x_1216:
[----:B------:R-:W-:Y:S05]  /*22c0*/  BSYNC.RECONVERGENT B0 ;  /* 0x0000000000007941 */ /* 0x000fea0003800200 */
.L_x_1200:
[----:B------:R-:W-:Y:S05]  /*22d0*/  @P0 EXIT ;  /* 0x000000000000094d */ /* 0x000fea0003800000 */
[----:B--23--:R-:W2:Y:S02]  /*22e0*/  LDC.64 R4, c[0x0][0x388] ;  /* 0x0000e200ff047b82 */ /* 0x00cea40000000a00 */
[----:B--2---:R-:W-:-:S05]  /*22f0*/  IMAD.WIDE.U32 R2, R3, 0x4, R4 ;  /* 0x0000000403027825 */ /* 0x004fca00078e0004 */
[----:B------:R-:W-:Y:S01]  /*2300*/  STG.E desc[UR6][R2.64], R9 ;  /* 0x0000000902007986 */ /* 0x000fe2000c101906 */
[----:B------:R-:W-:Y:S05]  /*2310*/  EXIT ;  /* 0x000000000000794d */ /* 0x000fea0003800000 */
.L_x_1230:
        /* <DEDUP_REMOVED lines=14> */
.L_x_1384:


//--------------------- .text._ZN3cub18CUB_300001_SM_10006detail6reduce28DeviceReduceSingleTileKernelINS2_10policy_hubIijN4cuda3__47maximumIiEEE10Policy1000EN6thrust24THRUST_300001_SM_1000_NS6detail15normal_iteratorINSC_10device_ptrIiEEEEPijS8_iiNS5_3std3__410__identityEEEvT0_T1_T2_T3_T4_T6_ --------------------------
	.section	.text._ZN3cub18CUB_300001_SM_10006detail6reduce28DeviceReduceSingleTileKernelINS2_10policy_hubIijN4cuda3__47maximumIiEEE10Policy1000EN6thrust24THRUST_300001_SM_1000_NS6detail15normal_iteratorINSC_10device_ptrIiEEEEPijS8_iiNS5_3std3__410__identityEEEvT0_T1_T2_T3_T4_T6_,"ax",@progbits
	.align	128
        .global         _ZN3cub18CUB_300001_SM_10006detail6reduce28DeviceReduceSingleTileKernelINS2_10policy_hubIijN4cuda3__47maximumIiEEE10Policy1000EN6thrust24THRUST_300001_SM_1000_NS6detail15normal_iteratorINSC_10device_ptrIiEEEEPijS8_iiNS5_3std3__410__identityEEEvT0_T1_T2_T3_T4_T6_
        .type           _ZN3cub18CUB_300001_SM_10006detail6reduce28DeviceReduceSingleTileKernelINS2_10policy_hubIijN4cuda3__47maximumIiEEE10Policy1000EN6thrust24THRUST_300001_SM_1000_NS6detail15normal_iteratorINSC_10device_ptrIiEEEEPijS8_iiNS5_3std3__410__identityEEEvT0_T1_T2_T3_T4_T6_,@function
        .size           _ZN3cub18CUB_300001_SM_10006detail6reduce28DeviceReduceSingleTileKernelINS2_10policy_hubIijN4cuda3__47maximumIiEEE10Policy1000EN6thrust24THRUST_300001_SM_1000_NS6detail15normal_iteratorINSC_10device_ptrIiEEEEPijS8_iiNS5_3std3__410__identityEEEvT0_T1_T2_T3_T4_T6_,(.L_x_1385 - _ZN3cub18CUB_300001_SM_10006detail6reduce28DeviceReduceSingleTileKernelINS2_10policy_hubIijN4cuda3__47maximumIiEEE10Policy1000EN6thrust24THRUST_300001_SM_1000_NS6detail15normal_iteratorINSC_10device_ptrIiEEEEPijS8_iiNS5_3std3__410__identityEEEvT0_T1_T2_T3_T4_T6_)
        .other          _ZN3cub18CUB_300001_SM_10006detail6reduce28DeviceReduceSingleTileKernelINS2_10policy_hubIijN4cuda3__47maximumIiEEE10Policy1000EN6thrust24THRUST_300001_SM_1000_NS6detail15normal_iteratorINSC_10device_ptrIiEEEEPijS8_iiNS5_3std3__410__identityEEEvT0_T1_T2_T3_T4_T6_,@"STO_CUDA_ENTRY STV_DEFAULT"
_ZN3cub18CUB_300001_SM_10006detail6reduce28DeviceReduceSingleTileKernelINS2_10policy_hubIijN4cuda3__47maximumIiEEE10Policy1000EN6thrust24THRUST_300001_SM_1000_NS6detail15normal_iteratorINSC_10device_ptrIiEEEEPijS8_iiNS5_3std3__410__identityEEEvT0_T1_T2_T3_T4_T6_:
.text._ZN3cub18CUB_300001_SM_10006detail6reduce28DeviceReduceSingleTileKernelINS2_10policy_hubIijN4cuda3__47maximumIiEEE10Policy1000EN6thrust24THRUST_300001_SM_1000_NS6detail15normal_iteratorINSC_10device_ptrIiEEEEPijS8_iiNS5_3std3__410__identityEEEvT0_T1_T2_T3_T4_T6_:
        /* <DEDUP_REMOVED lines=13> */
.L_x_1231:
[----:B------:R-:W-:Y:S01]  /*00d0*/  ISETP.GT.U32.AND P0, PT, R2, 0xfff, PT ;  /* 0x00000fff0200780c */ /* 0x000fe20003f04070 */
[----:B------:R-:W-:-:S12]  /*00e0*/  BSSY.RECONVERGENT B0, `(.L_x_1232) ;  /* 0x00001da000007945 */ /* 0x000fd80003800200 */
        /* <DEDUP_REMOVED lines=11> */
.L_x_1235:
[----:B------:R-:W-:Y:S05]  /*01a0*/  BSYNC.RECONVERGENT B1 ;  /* 0x0000000000017941 */ /* 0x000fea0003800200 */
.L_x_1234:
        /* <DEDUP_REMOVED lines=17> */
.L_x_1240:
        /* <DEDUP_REMOVED lines=31> */
.L_x_1239:
[----:B------:R-:W-:Y:S05]  /*04b0*/  BSYNC.RECONVERGENT B2 ;  /* 0x0000000000027941 */ /* 0x000fea0003800200 */
.L_x_1238:
[----:B------:R-:W-:Y:S05]  /*04c0*/  @!P1 BRA `(.L_x_1237) ;  /* 0x0000000000c89947 */ /* 0x000fea0003800000 */
[----:B------:R-:W-:Y:S01]  /*04d0*/  ISETP.GE.U32.AND P0, PT, R21, 0x8, PT ;  /* 0x000000081500780c */ /* 0x000fe20003f06070 */
[----:B------:R-:W-:Y:S01]  /*04e0*/  BSSY.RECONVERGENT B2, `(.L_x_1241) ;  /* 0x0000013000027945 */ /* 0x000fe20003800200 */
[----:B------:R-:W-:-:S04]  /*04f0*/  LOP3.LUT R16, R4, 0x7, RZ, 0xc0, !PT ;  /* 0x0000000704107812 */ /* 0x000fc800078ec0ff */
[----:B------:R-:W-:-:S07]  /*0500*/  ISETP.NE.AND P1, PT, R16, RZ, PT ;  /* 0x000000ff1000720c */ /* 0x000fce0003f25270 */
[----:B------:R-:W-:Y:S06]  /*0510*/  @!P0 BRA `(.L_x_1242) ;  /* 0x00000000003c8947 */ /* 0x000fec0003800000 */
[----:B------:R-:W0:Y:S02]  /*0520*/  LDC.64 R6, c[0x0][0x380] ;  /* 0x0000e000ff067b82 */ /* 0x000e240000000a00 */
[----:B0-----:R-:W-:-:S05]  /*0530*/  IMAD.WIDE.U32 R6, R5, 0x4, R6 ;  /* 0x0000000405067825 */ /* 0x001fca00078e0006 */
        /* <DEDUP_REMOVED lines=13> */
.L_x_1242:
[----:B------:R-:W-:Y:S05]  /*0610*/  BSYNC.RECONVERGENT B2 ;  /* 0x0000000000027941 */ /* 0x000fea0003800200 */
.L_x_1241:
        /* <DEDUP_REMOVED lines=11> */
[----:B------:R-:W3:Y:S01]  /*06d0*/  LDG.E R10, desc[UR6][R6.64+0xc00] ;  /* 0x000c0006060a7981 */ /* 0x000ee2000c1e1900 */
[----:B------:R-:W-:Y:S01]  /*06e0*/  VIADD R5, R5, 0x400 ;  /* 0x0000040005057836 */ /* 0x000fe20000000000 */
[----:B--2--5:R-:W-:-:S04]  /*06f0*/  VIMNMX3 R0, R0, R9, R4, !PT ;  /* 0x000000090000720f */ /* 0x024fc80007800104 */
[----:B---3--:R-:W-:-:S07]  /*0700*/  VIMNMX3 R0, R0, R11, R10, !PT ;  /* 0x0000000b0000720f */ /* 0x008fce000780010a */
.L_x_1244:
[----:B------:R-:W-:Y:S05]  /*0710*/  BSYNC.RECONVERGENT B2 ;  /* 0x0000000000027941 */ /* 0x000fea0003800200 */
.L_x_1243:
[----:B------:R-:W-:Y:S05]  /*0720*/  @!P1 BRA `(.L_x_1237) ;  /* 0x0000000000309947 */ /* 0x000fea0003800000 */
[----:B------:R-:W0:Y:S02]  /*0730*/  LDC.64 R6, c[0x0][0x380] ;  /* 0x0000e000ff067b82 */ /* 0x000e240000000a00 */
[----:B0-----:R-:W-:-:S04]  /*0740*/  IMAD.WIDE.U32 R4, R5, 0x4, R6 ;  /* 0x0000000405047825 */ /* 0x001fc800078e0006 */
[----:B------:R-:W-:Y:S02]  /*0750*/  IMAD.MOV R6, RZ, RZ, -R8 ;  /* 0x000000ffff067224 */ /* 0x000fe400078e0a08 */
[----:B------:R-:W-:-:S07]  /*0760*/  IMAD.MOV.U32 R7, RZ, RZ, R5 ;  /* 0x000000ffff077224 */ /* 0x000fce00078e0005 */
.L_x_1245:
[----:B------:R-:W-:-:S06]  /*0770*/  IMAD.MOV.U32 R5, RZ, RZ, R7 ;  /* 0x000000ffff057224 */ /* 0x000fcc00078e0007 */
[----:B------:R0:W2:Y:S01]  /*0780*/  LDG.E R5, desc[UR6][R4.64] ;  /* 0x0000000604057981 */ /* 0x0000a2000c1e1900 */
[----:B------:R-:W-:-:S05]  /*0790*/  VIADD R6, R6, 0x1 ;  /* 0x0000000106067836 */ /* 0x000fca0000000000 */
[----:B------:R-:W-:Y:S02]  /*07a0*/  ISETP.NE.AND P0, PT, R6, RZ, PT ;  /* 0x000000ff0600720c */ /* 0x000fe40003f05270 */
[----:B0-----:R-:W-:-:S05]  /*07b0*/  IADD3 R4, P1, PT, R4, 0x400, RZ ;  /* 0x0000040004047810 */ /* 0x001fca0007f3e0ff */
[----:B------:R-:W-:Y:S01]  /*07c0*/  IMAD.X R7, RZ, RZ, R7, P1 ;  /* 0x000000ffff077224 */ /* 0x000fe200008e0607 */
[----:B--2--5:R-:W-:-:S05]  /*07d0*/  VIMNMX R0, PT, PT, R5, R0, !PT ;  /* 0x0000000005007248 */ /* 0x024fca0007fe0100 */
[----:B------:R-:W-:Y:S05]  /*07e0*/  @P0 BRA `(.L_x_1245) ;  /* 0xfffffffc00e00947 */ /* 0x000fea000383ffff */
.L_x_1237:
[----:B------:R-:W-:Y:S05]  /*07f0*/  BSYNC.RECONVERGENT B1 ;  /* 0x0000000000017941 */ /* 0x000fea0003800200 */
.L_x_1236:
[----:B------:R-:W-:Y:S01]  /*0800*/  ISETP.GE.U32.AND P0, PT, R2, 0x100, PT ;  /* 0x000001000200780c */ /* 0x000fe20003f06070 */
[----:B-----5:R-:W-:-:S12]  /*0810*/  IMAD.MOV.U32 R9, RZ, RZ, R0 ;  /* 0x000000ffff097224 */ /* 0x020fd800078e0000 */
[----:B------:R-:W-:Y:S05]  /*0820*/  @!P0 BRA `(.L_x_1246) ;  /* 0x0000000000a08947 */ /* 0x000fea0003800000 */
[----:B0-----:R-:W0:Y:S01]  /*0830*/  S2R R6, SR_LANEID ;  /* 0x0000000000067919 */ /* 0x001e220000000000 */
[----:B------:R-:W1:Y:S02]  /*0840*/  SHFL.DOWN PT, R0, R9, 0x1, 0x1f ;  /* 0x08201f0009007f89 */ /* 0x000e6400000e0000 */
[----:B-1----:R-:W-:Y:S02]  /*0850*/  VIMNMX R0, PT, PT, R0, R9, !PT ;  /* 0x0000000900007248 */ /* 0x002fe40007fe0100 */
[C---:B0-----:R-:W-:Y:S02]  /*0860*/  ISETP.GT.AND P0, PT, R6.reuse, 0x1e, PT ;  /* 0x0000001e0600780c */ /* 0x041fe40003f04270 */
[C---:B------:R-:W-:Y:S02]  /*0870*/  ISETP.NE.AND P1, PT, R6.reuse, RZ, PT ;  /* 0x000000ff0600720c */ /* 0x040fe40003f25270 */
[----:B------:R-:W-:Y:S02]  /*0880*/  SEL R0, R9, R0, P0 ;  /* 0x0000000009007207 */ /* 0x000fe40000000000 */
[----:B------:R-:W-:-:S03]  /*0890*/  ISETP.GT.AND P0, PT, R6, 0x1d, PT ;  /* 0x0000001d0600780c */ /* 0x000fc60003f04270 */
[----:B------:R-:W0:Y:S06]  /*08a0*/  SHFL.DOWN PT, R5, R0, 0x2, 0x1f ;  /* 0x08401f0000057f89 */ /* 0x000e2c00000e0000 */
        /* <DEDUP_REMOVED lines=32> */
.L_x_1246:
[----:B0-----:R-:W0:Y:S01]  /*0ab0*/  S2R R6, SR_LANEID ;  /* 0x0000000000067919 */ /* 0x001e220000000000 */
[----:B------:R-:W-:-:S04]  /*0ac0*/  LOP3.LUT R0, R3, 0x3e0, RZ, 0xc0, !PT ;  /* 0x000003e003007812 */ /* 0x000fc800078ec0ff */
[----:B------:R-:W-:Y:S01]  /*0ad0*/  LOP3.LUT R7, RZ, R0, RZ, 0x33, !PT ;  /* 0x00000000ff077212 */ /* 0x000fe200078e33ff */
[----:B------:R-:W-:-:S04]  /*0ae0*/  VIADD R5, R0, 0x20 ;  /* 0x0000002000057836 */ /* 0x000fc80000000000 */
[----:B------:R-:W-:Y:S01]  /*0af0*/  IMAD.IADD R7, R7, 0x1, R2 ;  /* 0x0000000107077824 */ /* 0x000fe200078e0202 */
[----:B------:R-:W-:-:S04]  /*0b00*/  ISETP.GT.U32.AND P0, PT, R5, R2, PT ;  /* 0x000000020500720c */ /* 0x000fc80003f04070 */
        /* <DEDUP_REMOVED lines=36> */
[C---:B------:R-:W-:Y:S02]  /*0d50*/  ISETP.GT.U32.AND P3, PT, R2.reuse, 0x60, PT ;  /* 0x000000600200780c */ /* 0x040fe40003f64070 */
[----:B------:R-:W-:Y:S01]  /*0d60*/  ISETP.GT.U32.AND P1, PT, R2, 0x80, PT ;  /* 0x000000800200780c */ /* 0x000fe20003f24070 */
[----:B-1----:R-:W-:-:S09]  /*0d70*/  ULEA UR4, UR5, UR4, 0x18 ;  /* 0x0000000405047291 */ /* 0x002fd2000f8ec0ff */
[----:B------:R-:W0:Y:S04]  /*0d80*/  LDS R0, [UR4+0xc] ;  /* 0x00000c04ff007984 */ /* 0x000e280008000800 */
[----:B------:R-:W1:Y:S04]  /*0d90*/  LDS.128 R8, [UR4+0x10] ;  /* 0x00001004ff087984 */ /* 0x000e680008000c00 */
[----:B------:R-:W2:Y:S01]  /*0da0*/  LDS.64 R6, [UR4+0x20] ;  /* 0x00002004ff067984 */ /* 0x000ea20008000a00 */
[----:B0-----:R-:W-:Y:S02]  /*0db0*/  @P2 VIMNMX R5, PT, PT, R5, R0, !PT ;  /* 0x0000000005052248 */ /* 0x001fe40007fe0100 */
[----:B------:R-:W-:-:S02]  /*0dc0*/  ISETP.GT.U32.AND P2, PT, R2, 0xa0, PT ;  /* 0x000000a00200780c */ /* 0x000fc40003f44070 */
[----:B-1----:R-:W-:Y:S02]  /*0dd0*/  @P4 VIMNMX R5, PT, PT, R5, R8, !PT ;  /* 0x0000000805054248 */ /* 0x002fe40007fe0100 */
[C---:B------:R-:W-:Y:S02]  /*0de0*/  ISETP.GT.U32.AND P4, PT, R2.reuse, 0xc0, PT ;  /* 0x000000c00200780c */ /* 0x040fe40003f84070 */
[----:B------:R-:W-:Y:S02]  /*0df0*/  @P3 VIMNMX R5, PT, PT, R5, R9, !PT ;  /* 0x0000000905053248 */ /* 0x000fe40007fe0100 */
[----:B------:R-:W-:Y:S02]  /*0e00*/  ISETP.GT.U32.AND P3, PT, R2, 0xe0, PT ;  /* 0x000000e00200780c */ /* 0x000fe40003f64070 */
[----:B------:R-:W-:-:S04]  /*0e10*/  @P1 VIMNMX R5, PT, PT, R5, R10, !PT ;  /* 0x0000000a05051248 */ /* 0x000fc80007fe0100 */
[----:B------:R-:W-:-:S04]  /*0e20*/  @P2 VIMNMX R5, PT, PT, R5, R11, !PT ;  /* 0x0000000b05052248 */ /* 0x000fc80007fe0100 */
[----:B--2---:R-:W-:-:S04]  /*0e30*/  @P4 VIMNMX R5, PT, PT, R5, R6, !PT ;  /* 0x0000000605054248 */ /* 0x004fc80007fe0100 */
[----:B------:R-:W-:Y:S01]  /*0e40*/  @P3 VIMNMX R5, PT, PT, R5, R7, !PT ;  /* 0x0000000705053248 */ /* 0x000fe20007fe0100 */
[----:B------:R-:W-:Y:S06]  /*0e50*/  BRA `(.L_x_1247) ;  /* 0x0000001000087947 */ /* 0x000fec0003800000 */
.L_x_1233:
[----:B------:R-:W0:Y:S01]  /*0e60*/  S2R R0, SR_TID.X ;  /* 0x0000000000007919 */ /* 0x000e220000002100 */
[----:B------:R-:W1:Y:S02]  /*0e70*/  LDCU.64 UR4, c[0x0][0x380] ;  /* 0x00007000ff0477ac */ /* 0x000e640008000a00 */
[----:B-1----:R-:W-:Y:S02]  /*0e80*/  IMAD.U32 R12, RZ, RZ, UR4 ;  /* 0x00000004ff0c7e24 */ /* 0x002fe4000f8e00ff */
[----:B------:R-:W-:Y:S02]  /*0e90*/  IMAD.U32 R13, RZ, RZ, UR5 ;  /* 0x00000005ff0d7e24 */ /* 0x000fe4000f8e00ff */
        /* <DEDUP_REMOVED lines=17> */
[----:B------:R-:W-:Y:S01]  /*0fb0*/  UMOV UR4, 0x1000 ;  /* 0x0000100000047882 */ /* 0x000fe20000000000 */
[----:B--2---:R-:W-:Y:S01]  /*0fc0*/  VIMNMX3 R6, R3, R6, R7, !PT ;  /* 0x000000060306720f */ /* 0x004fe20007800107 */
[----:B------:R-:W-:-:S05]  /*0fd0*/  VIADD R3, R2, 0xfffff000 ;  /* 0xfffff00002037836 */ /* 0x000fca0000000000 */
[----:B------:R-:W-:Y:S02]  /*0fe0*/  ISETP.GE.U32.AND P0, PT, R3, 0x1000, PT ;  /* 0x000010000300780c */ /* 0x000fe40003f06070 */
        /* <DEDUP_REMOVED lines=8> */
[----:B------:R-:W0:Y:S01]  /*1070*/  LDC R2, c[0x0][0x390] ;  /* 0x0000e400ff027b82 */ /* 0x000e220000000800 */
[----:B------:R-:W-:-:S07]  /*1080*/  UMOV UR4, 0x1000 ;  /* 0x0000100000047882 */ /* 0x000fce0000000000 */
[----:B------:R-:W1:Y:S02]  /*1090*/  LDC.64 R12, c[0x0][0x380] ;  /* 0x0000e000ff0c7b82 */ /* 0x000e640000000a00 */
.L_x_1250:
[----:B------:R-:W-:-:S04]  /*10a0*/  VIADD R5, R0, UR4 ;  /* 0x0000000400057c36 */ /* 0x000fc80008000000 */
[----:B-1----:R-:W-:-:S05]  /*10b0*/  IMAD.WIDE.U32 R4, R5, 0x4, R12 ;  /* 0x0000000405047825 */ /* 0x002fca00078e000c */
        /* <DEDUP_REMOVED lines=16> */
[----:B--2---:R-:W-:Y:S01]  /*11c0*/  VIMNMX3 R10, R10, R11, R14, !PT ;  /* 0x0000000b0a0a720f */ /* 0x004fe2000780010e */
[----:B0-----:R-:W-:-:S05]  /*11d0*/  VIADD R11, R2, -UR4 ;  /* 0x80000004020b7c36 */ /* 0x001fca0008000000 */
[----:B------:R-:W-:Y:S02]  /*11e0*/  ISETP.GE.U32.AND P0, PT, R11, 0x1000, PT ;  /* 0x000010000b00780c */ /* 0x000fe40003f06070 */
[----:B---3--:R-:W-:Y:S02]  /*11f0*/  VIMNMX3 R16, R25, R16, R17, !PT ;  /* 0x000000101910720f */ /* 0x008fe40007800111 */
[----:B----4-:R-:W-:Y:S02]  /*1200*/  VIMNMX3 R19, R18, R19, R20, !PT ;  /* 0x000000131213720f */ /* 0x010fe40007800114 */
[----:B-----5:R-:W-:-:S04]  /*1210*/  VIMNMX3 R21, R21, R22, R23, !PT ;  /* 0x000000161515720f */ /* 0x020fc80007800117 */
[----:B------:R-:W-:Y:S02]  /*1220*/  VIMNMX3 R16, R16, R19, R21, !PT ;  /* 0x000000131010720f */ /* 0x000fe40007800115 */
[----:B------:R-:W-:Y:S02]  /*1230*/  VIMNMX3 R7, R9, R7, R6, !PT ;  /* 0x000000070907720f */ /* 0x000fe40007800106 */
[----:B------:R-:W-:-:S04]  /*1240*/  VIMNMX R8, PT, PT, R8, R15, !PT ;  /* 0x0000000f08087248 */ /* 0x000fc80007fe0100 */
[----:B------:R-:W-:-:S04]  /*1250*/  VIMNMX3 R7, R10, R7, R8, !PT ;  /* 0x000000070a07720f */ /* 0x000fc80007800108 */
[----:B------:R-:W-:Y:S01]  /*1260*/  VIMNMX R25, PT, PT, R16, R7, !PT ;  /* 0x0000000710197248 */ /* 0x000fe20007fe0100 */
[----:B------:R-:W-:Y:S06]  /*1270*/  @!P0 BRA `(.L_x_1249) ;  /* 0x0000000800688947 */ /* 0x000fec0003800000 */
[----:B------:R-:W-:-:S06]  /*1280*/  UIADD3 UR4, UPT, UPT, UR4, 0x1000, URZ ;  /* 0x0000100004047890 */ /* 0x000fcc000fffe0ff */
[----:B------:R-:W-:-:S13]  /*1290*/  ISETP.LT.U32.AND P0, PT, R3, UR4, PT ;  /* 0x0000000403007c0c */ /* 0x000fda000bf01070 */
[----:B------:R-:W-:Y:S05]  /*12a0*/  @!P0 BRA `(.L_x_1250) ;  /* 0xfffffffc007c8947 */ /* 0x000fea000383ffff */
.L_x_1248:
[----:B------:R-:W-:Y:S01]  /*12b0*/  VIADD R3, R2, -UR4 ;  /* 0x8000000402037c36 */ /* 0x000fe20008000000 */
[----:B------:R-:W-:Y:S04]  /*12c0*/  BSSY.RECONVERGENT B1, `(.L_x_1249) ;  /* 0x0000095000017945 */ /* 0x000fe80003800200 */
[----:B------:R-:W-:-:S04]  /*12d0*/  ISETP.GE.AND P0, PT, R0, R3, PT ;  /* 0x000000030000720c */ /* 0x000fc80003f06270 */
[----:B------:R-:W-:-:S13]  /*12e0*/  ISETP.LE.U32.OR P0, PT, R2, UR4, P0 ;  /* 0x0000000402007c0c */ /* 0x000fda0008703470 */
[----:B------:R-:W-:Y:S05]  /*12f0*/  @P0 BRA `(.L_x_1251) ;  /* 0x0000000800440947 */ /* 0x000fea0003800000 */
[----:B------:R-:W-:Y:S01]  /*1300*/  LOP3.LUT R3, RZ, R0, RZ, 0x33, !PT ;  /* 0x00000000ff037212 */ /* 0x000fe200078e33ff */
[----:B------:R-:W-:Y:S01]  /*1310*/  BSSY.RECONVERGENT B2, `(.L_x_1252) ;  /* 0x000004a000027945 */ /* 0x000fe20003800200 */
[----:B------:R-:W-:Y:S02]  /*1320*/  IMAD.MOV.U32 R6, RZ, RZ, R0 ;  /* 0x000000ffff067224 */ /* 0x000fe400078e0000 */
[----:B------:R-:W-:-:S04]  /*1330*/  IADD3 R3, PT, PT, R2, -UR4, R3 ;  /* 0x8000000402037c10 */ /* 0x000fc8000fffe003 */
[C---:B------:R-:W-:Y:S02]  /*1340*/  ISETP.GE.U32.AND P0, PT, R3.reuse, 0xf00, PT ;  /* 0x00000f000300780c */ /* 0x040fe40003f06070 */
[----:B------:R-:W-:-:S04]  /*1350*/  LEA.HI R3, R3, 0x1, RZ, 0x18 ;  /* 0x0000000103037811 */ /* 0x000fc800078fc0ff */
[----:B------:R-:W-:-:S07]  /*1360*/  LOP3.LUT R4, R3, 0xf, RZ, 0xc0, !PT ;  /* 0x0000000f03047812 */ /* 0x000fce00078ec0ff */
[----:B------:R-:W-:Y:S05]  /*1370*/  @!P0 BRA `(.L_x_1253) ;  /* 0x00000004000c8947 */ /* 0x000fea0003800000 */
[----:B------:R-:W-:Y:S01]  /*1380*/  LOP3.LUT R7, R3, 0x1fffff0, RZ, 0xc0, !PT ;  /* 0x01fffff003077812 */ /* 0x000fe200078ec0ff */
[----:B------:R-:W-:Y:S01]  /*1390*/  BSSY.RECONVERGENT B3, `(.L_x_1254) ;  /* 0x0000040000037945 */ /* 0x000fe20003800200 */
[C---:B------:R-:W-:Y:S01]  /*13a0*/  LOP3.LUT R6, R0.reuse, 0x800, RZ, 0xfc, !PT ;  /* 0x0000080000067812 */ /* 0x040fe200078efcff */
[----:B------:R-:W-:Y:S02]  /*13b0*/  VIADD R2, R0, UR4 ;  /* 0x0000000400027c36 */ /* 0x000fe40008000000 */
[----:B------:R-:W-:-:S07]  /*13c0*/  IMAD.MOV R7, RZ, RZ, -R7 ;  /* 0x000000ffff077224 */ /* 0x000fce00078e0a07 */
.L_x_1255:
[----:B------:R-:W-:-:S04]  /*13d0*/  IMAD.WIDE.U32 R26, R2, 0x4, R12 ;  /* 0x00000004021a7825 */ /* 0x000fc800078e000c */
[C---:B------:R-:W-:Y:S02]  /*13e0*/  VIADD R9, R2.reuse, 0x100 ;  /* 0x0000010002097836 */ /* 0x040fe40000000000 */
[----:B------:R-:W-:Y:S01]  /*13f0*/  VIADD R15, R2, 0x400 ;  /* 0x00000400020f7836 */ /* 0x000fe20000000000 */
[----:B------:R0:W2:Y:S01]  /*1400*/  LDG.E R26, desc[UR6][R26.64] ;  /* 0x000000061a1a7981 */ /* 0x0000a2000c1e1900 */
[----:B------:R-:W-:-:S04]  /*1410*/  IMAD.WIDE.U32 R8, R9, 0x4, R12 ;  /* 0x0000000409087825 */ /* 0x000fc800078e000c */
[C---:B------:R-:W-:Y:S01]  /*1420*/  VIADD R17, R2.reuse, 0x200 ;  /* 0x0000020002117836 */ /* 0x040fe20000000000 */
[----:B------:R1:W2:Y:S01]  /*1430*/  LDG.E R5, desc[UR6][R8.64] ;  /* 0x0000000608057981 */ /* 0x0002a2000c1e1900 */
[C---:B------:R-:W-:Y:S02]  /*1440*/  VIADD R11, R2.reuse, 0x300 ;  /* 0x00000300020b7836 */ /* 0x040fe40000000000 */
[----:B0-----:R-:W-:Y:S02]  /*1450*/  VIADD R27, R2, 0x700 ;  /* 0x00000700021b7836 */ /* 0x001fe40000000000 */
[----:B------:R-:W-:-:S04]  /*1460*/  IMAD.WIDE.U32 R14, R15, 0x4, R12 ;  /* 0x000000040f0e7825 */ /* 0x000fc800078e000c */
[--C-:B------:R-:W-:Y:S01]  /*1470*/  IMAD.WIDE.U32 R16, R17, 0x4, R12.reuse ;  /* 0x0000000411107825 */ /* 0x100fe200078e000c */
[----:B------:R0:W3:Y:S03]  /*1480*/  LDG.E R22, desc[UR6][R14.64] ;  /* 0x000000060e167981 */ /* 0x0000e6000c1e1900 */
[----:B------:R-:W-:Y:S01]  /*1490*/  VIADD R29, R2, 0x500 ;  /* 0x00000500021d7836 */ /* 0x000fe20000000000 */
[----:B------:R-:W4:Y:S01]  /*14a0*/  LDG.E R24, desc[UR6][R16.64] ;  /* 0x0000000610187981 */ /* 0x000f22000c1e1900 */
[----:B------:R-:W-:-:S04]  /*14b0*/  IMAD.WIDE.U32 R10, R11, 0x4, R12 ;  /* 0x000000040b0a7825 */ /* 0x000fc800078e000c */
[--C-:B-1----:R-:W-:Y:S01]  /*14c0*/  IMAD.WIDE.U32 R8, R27, 0x4, R12.reuse ;  /* 0x000000041b087825 */ /* 0x102fe200078e000c */
[----:B------:R-:W4:Y:S03]  /*14d0*/  LDG.E R23, desc[UR6][R10.64] ;  /* 0x000000060a177981 */ /* 0x000f26000c1e1900 */
[----:B------:R-:W-:Y:S02]  /*14e0*/  VIADD R27, R2, 0x900 ;  /* 0x00000900021b7836 */ /* 0x000fe40000000000 */
[----:B------:R-:W-:-:S04]  /*14f0*/  IMAD.WIDE.U32 R28, R29, 0x4, R12 ;  /* 0x000000041d1c7825 */ /* 0x000fc800078e000c */
[C---:B------:R-:W-:Y:S01]  /*1500*/  VIADD R19, R2.reuse, 0x600 ;  /* 0x0000060002137836 */ /* 0x040fe20000000000 */
[----:B------:R1:W5:Y:S01]  /*1510*/  LDG.E R11, desc[UR6][R8.64] ;  /* 0x00000006080b7981 */ /* 0x000362000c1e1900 */
[C---:B0-----:R-:W-:Y:S02]  /*1520*/  VIADD R15, R2.reuse, 0xa00 ;  /* 0x00000a00020f7836 */ /* 0x041fe40000000000 */
[----:B------:R-:W-:Y:S01]  /*1530*/  VIADD R20, R2, 0x800 ;  /* 0x0000080002147836 */ /* 0x000fe20000000000 */
[----:B------:R0:W3:Y:S01]  /*1540*/  LDG.E R21, desc[UR6][R28.64] ;  /* 0x000000061c157981 */ /* 0x0000e2000c1e1900 */
[----:B------:R-:W-:-:S04]  /*1550*/  IMAD.WIDE.U32 R18, R19, 0x4, R12 ;  /* 0x0000000413127825 */ /* 0x000fc800078e000c */
[----:B-1----:R-:W-:-:S04]  /*1560*/  IMAD.WIDE.U32 R8, R27, 0x4, R12 ;  /* 0x000000041b087825 */ /* 0x002fc800078e000c */
[--C-:B------:R-:W-:Y:S02]  /*1570*/  IMAD.WIDE.U32 R14, R15, 0x4, R12.reuse ;  /* 0x000000040f0e7825 */ /* 0x100fe400078e000c */
[----:B------:R-:W5:Y:S02]  /*1580*/  LDG.E R9, desc[UR6][R8.64] ;  /* 0x0000000608097981 */ /* 0x000f64000c1e1900 */
[--C-:B------:R-:W-:Y:S02]  /*1590*/  IMAD.WIDE.U32 R16, R20, 0x4, R12.reuse ;  /* 0x0000000414107825 */ /* 0x100fe400078e000c */
[----:B------:R1:W5:Y:S02]  /*15a0*/  LDG.E R20, desc[UR6][R18.64] ;  /* 0x0000000612147981 */ /* 0x000364000c1e1900 */
[C---:B0-----:R-:W-:Y:S02]  /*15b0*/  VIADD R29, R2.reuse, 0xb00 ;  /* 0x00000b00021d7836 */ /* 0x041fe40000000000 */
[----:B------:R-:W-:Y:S01]  /*15c0*/  VIADD R27, R2, 0xc00 ;  /* 0x00000c00021b7836 */ /* 0x000fe20000000000 */
[----:B------:R0:W5:Y:S01]  /*15d0*/  LDG.E R10, desc[UR6][R16.64] ;  /* 0x00000006100a7981 */ /* 0x000162000c1e1900 */
[----:B------:R-:W-:-:S03]  /*15e0*/  IMAD.WIDE.U32 R28, R29, 0x4, R12 ;  /* 0x000000041d1c7825 */ /* 0x000fc600078e000c */
[----:B------:R0:W5:Y:S01]  /*15f0*/  LDG.E R8, desc[UR6][R14.64] ;  /* 0x000000060e087981 */ /* 0x000162000c1e1900 */
[C---:B-1----:R-:W-:Y:S02]  /*1600*/  VIADD R19, R2.reuse, 0xe00 ;  /* 0x00000e0002137836 */ /* 0x042fe40000000000 */
[C---:B------:R-:W-:Y:S02]  /*1610*/  VIADD R18, R2.reuse, 0xf00 ;  /* 0x00000f0002127836 */ /* 0x040fe40000000000 */
[----:B0-----:R-:W-:Y:S02]  /*1620*/  IMAD.WIDE.U32 R16, R27, 0x4, R12 ;  /* 0x000000041b107825 */ /* 0x001fe400078e000c */
[----:B------:R-:W5:Y:S02]  /*1630*/  LDG.E R27, desc[UR6][R28.64] ;  /* 0x000000061c1b7981 */ /* 0x000f64000c1e1900 */
[----:B------:R-:W-:-:S04]  /*1640*/  VIADD R15, R2, 0xd00 ;  /* 0x00000d00020f7836 */ /* 0x000fc80000000000 */
[--C-:B------:R-:W-:Y:S01]  /*1650*/  IMAD.WIDE.U32 R14, R15, 0x4, R12.reuse ;  /* 0x000000040f0e7825 */ /* 0x100fe200078e000c */
[----:B------:R0:W5:Y:S05]  /*1660*/  LDG.E R28, desc[UR6][R16.64] ;  /* 0x00000006101c7981 */ /* 0x00016a000c1e1900 */
[----:B------:R-:W5:Y:S01]  /*1670*/  LDG.E R15, desc[UR6][R14.64] ;  /* 0x000000060e0f7981 */ /* 0x000f62000c1e1900 */
[----:B0-----:R-:W-:-:S04]  /*1680*/  IMAD.WIDE.U32 R16, R19, 0x4, R12 ;  /* 0x0000000413107825 */ /* 0x001fc800078e000c */
[----:B------:R-:W-:Y:S02]  /*1690*/  IMAD.WIDE.U32 R18, R18, 0x4, R12 ;  /* 0x0000000412127825 */ /* 0x000fe400078e000c */
[----:B------:R-:W5:Y:S04]  /*16a0*/  LDG.E R16, desc[UR6][R16.64] ;  /* 0x0000000610107981 */ /* 0x000f68000c1e1900 */
[----:B------:R-:W5:Y:S01]  /*16b0*/  LDG.E R19, desc[UR6][R18.64] ;  /* 0x0000000612137981 */ /* 0x000f62000c1e1900 */
[----:B------:R-:W-:-:S05]  /*16c0*/  VIADD R7, R7, 0x10 ;  /* 0x0000001007077836 */ /* 0x000fca0000000000 */
[----:B------:R-:W-:Y:S01]  /*16d0*/  ISETP.NE.AND P0, PT, R7, RZ, PT ;  /* 0x000000ff0700720c */ /* 0x000fe20003f05270 */
[----:B------:R-:W-:Y:S02]  /*16e0*/  VIADD R6, R6, 0x1000 ;  /* 0x0000100006067836 */ /* 0x000fe40000000000 */
[----:B------:R-:W-:Y:S01]  /*16f0*/  VIADD R2, R2, 0x1000 ;  /* 0x0000100002027836 */ /* 0x000fe20000000000 */
[----:B--2---:R-:W-:-:S04]  /*1700*/  VIMNMX3 R5, R25, R26, R5, !PT ;  /* 0x0000001a1905720f */ /* 0x004fc80007800105 */
[----:B----4-:R-:W-:-:S04]  /*1710*/  VIMNMX3 R5, R5, R24, R23, !PT ;  /* 0x000000180505720f */ /* 0x010fc80007800117 */
[----:B---3--:R-:W-:-:S04]  /*1720*/  VIMNMX3 R5, R5, R22, R21, !PT ;  /* 0x000000160505720f */ /* 0x008fc80007800115 */
[----:B-----5:R-:W-:-:S04]  /*1730*/  VIMNMX3 R5, R5, R20, R11, !PT ;  /* 0x000000140505720f */ /* 0x020fc8000780010b */
[----:B------:R-:W-:-:S04]  /*1740*/  VIMNMX3 R5, R5, R10, R9, !PT ;  /* 0x0000000a0505720f */ /* 0x000fc80007800109 */
[----:B------:R-:W-:-:S04]  /*1750*/  VIMNMX3 R5, R5, R8, R27, !PT ;  /* 0x000000080505720f */ /* 0x000fc8000780011b */
[----:B------:R-:W-:-:S04]  /*1760*/  VIMNMX3 R5, R5, R28, R15, !PT ;  /* 0x0000001c0505720f */ /* 0x000fc8000780010f */
[----:B------:R-:W-:Y:S01]  /*1770*/  VIMNMX3 R25, R5, R16, R19, !PT ;  /* 0x000000100519720f */ /* 0x000fe20007800113 */
[----:B------:R-:W-:Y:S06]  /*1780*/  @P0 BRA `(.L_x_1255) ;  /* 0xfffffffc00100947 */ /* 0x000fec000383ffff */
[----:B------:R-:W-:Y:S05]  /*1790*/  BSYNC.RECONVERGENT B3 ;  /* 0x0000000000037941 */ /* 0x000fea0003800200 */
.L_x_1254:
[----:B------:R-:W-:-:S07]  /*17a0*/  VIADD R6, R6, 0xfffff800 ;  /* 0xfffff80006067836 */ /* 0x000fce0000000000 */
.L_x_1253:
[----:B------:R-:W-:Y:S05]  /*17b0*/  BSYNC.RECONVERGENT B2 ;  /* 0x0000000000027941 */ /* 0x000fea0003800200 */
.L_x_1252:
[----:B------:R-:W-:-:S13]  /*17c0*/  ISETP.NE.AND P0, PT, R4, RZ, PT ;  /* 0x000000ff0400720c */ /* 0x000fda0003f05270 */
[----:B------:R-:W-:Y:S05]  /*17d0*/  @!P0 BRA `(.L_x_1251) ;  /* 0x00000004000c8947 */ /* 0x000fea0003800000 */
[----:B------:R-:W-:Y:S01]  /*17e0*/  ISETP.GE.U32.AND P0, PT, R4, 0x8, PT ;  /* 0x000000080400780c */ /* 0x000fe20003f06070 */
[----:B------:R-:W-:Y:S01]  /*17f0*/  BSSY.RECONVERGENT B2, `(.L_x_1256) ;  /* 0x0000021000027945 */ /* 0x000fe20003800200 */
[----:B------:R-:W-:-:S04]  /*1800*/  LOP3.LUT R22, R3, 0x7, RZ, 0xc0, !PT ;  /* 0x0000000703167812 */ /* 0x000fc800078ec0ff */
[----:B------:R-:W-:-:S07]  /*1810*/  ISETP.NE.AND P1, PT, R22, RZ, PT ;  /* 0x000000ff1600720c */ /* 0x000fce0003f25270 */
[----:B------:R-:W-:Y:S06]  /*1820*/  @!P0 BRA `(.L_x_1257) ;  /* 0x0000000000748947 */ /* 0x000fec0003800000 */
[----:B------:R-:W-:-:S04]  /*1830*/  VIADD R5, R6, UR4 ;  /* 0x0000000406057c36 */ /* 0x000fc80008000000 */
[C---:B------:R-:W-:Y:S02]  /*1840*/  VIADD R21, R5.reuse, 0x100 ;  /* 0x0000010005157836 */ /* 0x040fe40000000000 */
[C---:B------:R-:W-:Y:S02]  /*1850*/  VIADD R19, R5.reuse, 0x200 ;  /* 0x0000020005137836 */ /* 0x040fe40000000000 */
[C---:B------:R-:W-:Y:S02]  /*1860*/  VIADD R9, R5.reuse, 0x300 ;  /* 0x0000030005097836 */ /* 0x040fe40000000000 */
[----:B------:R-:W-:-:S04]  /*1870*/  IMAD.WIDE.U32 R14, R5, 0x4, R12 ;  /* 0x00000004050e7825 */ /* 0x000fc800078e000c */
[--C-:B------:R-:W-:Y:S01]  /*1880*/  IMAD.WIDE.U32 R20, R21, 0x4, R12.reuse ;  /* 0x0000000415147825 */ /* 0x100fe200078e000c */
[----:B------:R0:W2:Y:S03]  /*1890*/  LDG.E R2, desc[UR6][R14.64] ;  /* 0x000000060e027981 */ /* 0x0000a6000c1e1900 */
[--C-:B------:R-:W-:Y:S01]  /*18a0*/  IMAD.WIDE.U32 R18, R19, 0x4, R12.reuse ;  /* 0x0000000413127825 */ /* 0x100fe200078e000c */
[----:B------:R-:W2:Y:S03]  /*18b0*/  LDG.E R7, desc[UR6][R20.64] ;  /* 0x0000000614077981 */ /* 0x000ea6000c1e1900 */
        /* <DEDUP_REMOVED lines=10> */
[--C-:B------:R-:W-:Y:S02]  /*1960*/  IMAD.WIDE.U32 R16, R23, 0x4, R12.reuse ;  /* 0x0000000417107825 */ /* 0x100fe400078e000c */
[----:B------:R-:W4:Y:S02]  /*1970*/  LDG.E R4, desc[UR6][R4.64] ;  /* 0x0000000604047981 */ /* 0x000f24000c1e1900 */
[----:B0-----:R-:W-:Y:S02]  /*1980*/  IMAD.WIDE.U32 R14, R27, 0x4, R12 ;  /* 0x000000041b0e7825 */ /* 0x001fe400078e000c */
[----:B------:R-:W5:Y:S04]  /*1990*/  LDG.E R16, desc[UR6][R16.64] ;  /* 0x0000000610107981 */ /* 0x000f68000c1e1900 */
[----:B------:R-:W5:Y:S01]  /*19a0*/  LDG.E R14, desc[UR6][R14.64] ;  /* 0x000000060e0e7981 */ /* 0x000f62000c1e1900 */
[----:B------:R-:W-:Y:S01]  /*19b0*/  VIADD R6, R6, 0x800 ;  /* 0x0000080006067836 */ /* 0x000fe20000000000 */
[----:B--2---:R-:W-:-:S04]  /*19c0*/  VIMNMX3 R7, R25, R2, R7, !PT ;  /* 0x000000021907720f */ /* 0x004fc80007800107 */
[----:B---3--:R-:W-:-:S04]  /*19d0*/  VIMNMX3 R7, R7, R18, R8, !PT ;  /* 0x000000120707720f */ /* 0x008fc80007800108 */
[----:B----4-:R-:W-:-:S04]  /*19e0*/  VIMNMX3 R7, R7, R10, R4, !PT ;  /* 0x0000000a0707720f */ /* 0x010fc80007800104 */
[----:B-----5:R-:W-:-:S07]  /*19f0*/  VIMNMX3 R25, R7, R16, R14, !PT ;  /* 0x000000100719720f */ /* 0x020fce000780010e */
.L_x_1257:
[----:B------:R-:W-:Y:S05]  /*1a00*/  BSYNC.RECONVERGENT B2 ;  /* 0x0000000000027941 */ /* 0x000fea0003800200 */
.L_x_1256:
        /* <DEDUP_REMOVED lines=21> */
.L_x_1259:
[----:B------:R-:W-:Y:S05]  /*1b60*/  BSYNC.RECONVERGENT B2 ;  /* 0x0000000000027941 */ /* 0x000fea0003800200 */
.L_x_1258:
[----:B------:R-:W-:Y:S05]  /*1b70*/  @!P1 BRA `(.L_x_1251) ;  /* 0x0000000000249947 */ /* 0x000fea0003800000 */
[----:B------:R-:W-:Y:S02]  /*1b80*/  VIADD R5, R6, UR4 ;  /* 0x0000000406057c36 */ /* 0x000fe40008000000 */
[----:B------:R-:W-:-:S07]  /*1b90*/  IMAD.MOV R4, RZ, RZ, -R7 ;  /* 0x000000ffff047224 */ /* 0x000fce00078e0a07 */
.L_x_1260:
[----:B------:R-:W-:-:S06]  /*1ba0*/  IMAD.WIDE.U32 R2, R5, 0x4, R12 ;  /* 0x0000000405027825 */ /* 0x000fcc00078e000c */
[----:B------:R-:W2:Y:S01]  /*1bb0*/  LDG.E R2, desc[UR6][R2.64] ;  /* 0x0000000602027981 */ /* 0x000ea2000c1e1900 */
[----:B------:R-:W-:Y:S02]  /*1bc0*/  VIADD R4, R4, 0x1 ;  /* 0x0000000104047836 */ /* 0x000fe40000000000 */
[----:B------:R-:W-:-:S03]  /*1bd0*/  VIADD R5, R5, 0x100 ;  /* 0x0000010005057836 */ /* 0x000fc60000000000 */
[----:B------:R-:W-:Y:S02]  /*1be0*/  ISETP.NE.AND P0, PT, R4, RZ, PT ;  /* 0x000000ff0400720c */ /* 0x000fe40003f05270 */
[----:B--2---:R-:W-:-:S11]  /*1bf0*/  VIMNMX R25, PT, PT, R2, R25, !PT ;  /* 0x0000001902197248 */ /* 0x004fd60007fe0100 */
[----:B------:R-:W-:Y:S05]  /*1c00*/  @P0 BRA `(.L_x_1260) ;  /* 0xfffffffc00e40947 */ /* 0x000fea000383ffff */
.L_x_1251:
[----:B------:R-:W-:Y:S05]  /*1c10*/  BSYNC.RECONVERGENT B1 ;  /* 0x0000000000017941 */ /* 0x000fea0003800200 */
.L_x_1249:
        /* <DEDUP_REMOVED lines=38> */
.L_x_1247:
[----:B------:R-:W-:Y:S05]  /*1e80*/  BSYNC.RECONVERGENT B0 ;  /* 0x0000000000007941 */ /* 0x000fea0003800200 */
.L_x_1232:
[----:B------:R-:W-:Y:S05]  /*1e90*/  @P0 EXIT ;  /* 0x000000000000094d */ /* 0x000fea0003800000 */
[----:B-12---:R-:W1:Y:S01]  /*1ea0*/  LDC.64 R2, c[0x0][0x388] ;  /* 0x0000e200ff027b82 */ /* 0x006e620000000a00 */
[----:B------:R-:W0:Y:S02]  /*1eb0*/  LDCU UR4, c[0x0][0x398] ;  /* 0x00007300ff0477ac */ /* 0x000e240008000800 */
[----:B0-----:R-:W-:-:S05]  /*1ec0*/  VIMNMX R5, PT, PT, R5, UR4, !PT ;  /* 0x0000000405057c48 */ /* 0x001fca000ffe0100 */
[----:B-1----:R-:W-:Y:S01]  /*1ed0*/  STG.E desc[UR6][R2.64], R5 ;  /* 0x0000000502007986 */ /* 0x002fe2000c101906 */
[----:B------:R-:W-:Y:S05]  /*1ee0*/  EXIT ;  /* 0x000000000000794d */ /* 0x000fea0003800000 */
.L_x_1261:
        /* <DEDUP_REMOVED lines=9> */
.L_x_1385:


//--------------------- .text._ZN3cub18CUB_300001_SM_10006detail9transform16transform_kernelINS2_10policy_hubILb1EN4cuda3std3__45tupleIJN6thrust24THRUST_300001_SM_1000_NS12zip_iteratorINS8_IJNSA_6detail15normal_iteratorINSA_10device_ptrIcEEEENSD_INSE_IiEEEESI_EEEEEEEEE10policy1000El12cmp_verticalSI_JSK_EEEvT0_iT1_T2_DpNS2_10kernel_argIT3_EE --------------------------
	.section	.text._ZN3cub18CUB_300001_SM_10006detail9transform16transform_kernelINS2_10policy_hubILb1EN4cuda3std3__45tupleIJN6thrust24THRUST_300001_SM_1000_NS12zip_iteratorINS8_IJNSA_6detail15normal_iteratorINSA_10device_ptrIcEEEENSD_INSE_IiEEEESI_EEEEEEEEE10policy1000El12cmp_verticalSI_JSK_EEEvT0_iT1_T2_DpNS2_10kernel_argIT3_EE,"ax",@progbits
	.align	128
        .global         _ZN3cub18CUB_300001_SM_10006detail9transform16transform_kernelINS2_10policy_hubILb1EN4cuda3std3__45tupleIJN6thrust24THRUST_300001_SM_1000_NS12zip_iteratorINS8_IJNSA_6detail15normal_iteratorINSA_10device_ptrIcEEEENSD_INSE_IiEEEESI_EEEEEEEEE10policy1000El12cmp_verticalSI_JSK_EEEvT0_iT1_T2_DpNS2_10kernel_argIT3_EE
        .type           _ZN3cub18CUB_300001_SM_10006detail9transform16transform_kernelINS2_10policy_hubILb1EN4cuda3std3__45tupleIJN6thrust24THRUST_300001_SM_1000_NS12zip_iteratorINS8_IJNSA_6detail15normal_iteratorINSA_10device_ptrIcEEEENSD_INSE_IiEEEESI_EEEEEEEEE10policy1000El12cmp_verticalSI_JSK_EEEvT0_iT1_T2_DpNS2_10kernel_argIT3_EE,@function
        .size           _ZN3cub18CUB_300001_SM_10006detail9transform16transform_kernelINS2_10policy_hubILb1EN4cuda3std3__45tupleIJN6thrust24THRUST_300001_SM_1000_NS12zip_iteratorINS8_IJNSA_6detail15normal_iteratorINSA_10device_ptrIcEEEENSD_INSE_IiEEEESI_EEEEEEEEE10policy1000El12cmp_verticalSI_JSK_EEEvT0_iT1_T2_DpNS2_10kernel_argIT3_EE,(.L_x_1386 - _ZN3cub18CUB_300001_SM_10006detail9transform16transform_kernelINS2_10policy_hubILb1EN4cuda3std3__45tupleIJN6thrust24THRUST_300001_SM_1000_NS12zip_iteratorINS8_IJNSA_6detail15normal_iteratorINSA_10device_ptrIcEEEENSD_INSE_IiEEEESI_EEEEEEEEE10policy1000El12cmp_verticalSI_JSK_EEEvT0_iT1_T2_DpNS2_10kernel_argIT3_EE)
        .other          _ZN3cub18CUB_300001_SM_10006detail9transform16transform_kernelINS2_10policy_hubILb1EN4cuda3std3__45tupleIJN6thrust24THRUST_300001_SM_1000_NS12zip_iteratorINS8_IJNSA_6detail15normal_iteratorINSA_10device_ptrIcEEEENSD_INSE_IiEEEESI_EEEEEEEEE10policy1000El12cmp_verticalSI_JSK_EEEvT0_iT1_T2_DpNS2_10kernel_argIT3_EE,@"STO_CUDA_ENTRY STV_DEFAULT"
_ZN3cub18CUB_300001_SM_10006detail9transform16transform_kernelINS2_10policy_hubILb1EN4cuda3std3__45tupleIJN6thrust24THRUST_300001_SM_1000_NS12zip_iteratorINS8_IJNSA_6detail15normal_iteratorINSA_10device_ptrIcEEEENSD_INSE_IiEEEESI_EEEEEEEEE10policy1000El12cmp_verticalSI_JSK_EEEvT0_iT1_T2_DpNS2_10kernel_argIT3_EE:
.text._ZN3cub18CUB_300001_SM_10006detail9transform16transform_kernelINS2_10policy_hubILb1EN4cuda3std3__45tupleIJN6thrust24THRUST_300001_SM_1000_NS12zip_iteratorINS8_IJNSA_6detail15normal_iteratorINSA_10device_ptrIcEEEENSD_INSE_IiEEEESI_EEEEEEEEE10policy1000El12cmp_verticalSI_JSK_EEEvT0_iT1_T2_DpNS2_10kernel_argIT3_EE:
[----:B------:R-:W-:Y:S08]  /*0000*/  LDC R1, c[0x0][0x37c] ;  /* 0x0000df00ff017b82 */ /* 0x000ff00000000800 */
[----:B------:R-:W0:Y:S01]  /*0010*/  LDC R12, c[0x0][0x388] ;  /* 0x0000e200ff0c7b82 */ /* 0x000e220000000800 */
[----:B------:R-:W1:Y:S01]  /*0020*/  LDCU.64 UR6, c[0x0][0x380] ;  /* 0x00007000ff0677ac */ /* 0x000e620008000a00 */
[----:B------:R-:W2:Y:S06]  /*0030*/  LDCU.64 UR8, c[0x0][0x3a0] ;  /* 0x00007400ff0877ac */ /* 0x000eac0008000a00 */
[----:B------:R-:W3:Y:S01]  /*0040*/  S2UR UR4, SR_CTAID.X ;  /* 0x00000000000479c3 */ /* 0x000ee20000002500 */
[----:B0-----:R-:W-:-:S05]  /*0050*/  IMAD.SHL.U32 R5, R12, 0x80, RZ ;  /* 0x000000800c057824 */ /* 0x001fca00078e00ff */
[----:B------:R-:W-:Y:S01]  /*0060*/  SHF.R.S32.HI R0, RZ, 0x1f, R5 ;  /* 0x0000001fff007819 */ /* 0x000fe20000011405 */
[----:B---3--:R-:W-:-:S04]  /*0070*/  IMAD.WIDE.U32 R2, R5, UR4, RZ ;  /* 0x0000000405027c25 */ /* 0x008fc8000f8e00ff */
[----:B------:R-:W-:Y:S01]  /*0080*/  IMAD R9, R0, UR4, RZ ;  /* 0x0000000400097c24 */ /* 0x000fe2000f8e02ff */
[----:B-1----:R-:W-:Y:S01]  /*0090*/  IADD3 R16, P1, PT, -R2, UR6, RZ ;  /* 0x0000000602107c10 */ /* 0x002fe2000ff3e1ff */
[----:B------:R-:W0:Y:S02]  /*00a0*/  LDCU.64 UR4, c[0x0][0x358] ;  /* 0x00006b00ff0477ac */ /* 0x000e240008000a00 */
[----:B------:R-:W-:Y:S01]  /*00b0*/  IMAD.IADD R9, R3, 0x1, R9 ;  /* 0x0000000103097824 */ /* 0x000fe200078e0209 */
[----:B------:R-:W-:-:S04]  /*00c0*/  ISETP.LT.U32.AND P0, PT, R16, R5, PT ;  /* 0x000000051000720c */ /* 0x000fc80003f01070 */
[----:B------:R-:W-:Y:S01]  /*00d0*/  IADD3.X R7, PT, PT, ~R9, UR7, RZ, P1, !PT ;  /* 0x0000000709077c10 */ /* 0x000fe20008ffe5ff */
[----:B------:R-:W1:Y:S01]  /*00e0*/  LDCU UR7, c[0x0][0x394] ;  /* 0x00007280ff0777ac */ /* 0x000e620008000800 */
[----:B--2---:R-:W-:Y:S02]  /*00f0*/  IADD3 R8, P1, PT, R2, UR8, RZ ;  /* 0x0000000802087c10 */ /* 0x004fe4000ff3e0ff */
[----:B------:R-:W-:Y:S02]  /*0100*/  ISETP.LT.AND.EX P0, PT, R7, R0, PT, P0 ;  /* 0x000000000700720c */ /* 0x000fe40003f01300 */
[----:B------:R-:W-:Y:S02]  /*0110*/  IADD3.X R0, PT, PT, R9, UR9, RZ, P1, !PT ;  /* 0x0000000909007c10 */ /* 0x000fe40008ffe4ff */
[----:B------:R-:W-:-:S04]  /*0120*/  SEL R16, R16, R5, P0 ;  /* 0x0000000510107207 */ /* 0x000fc80000000000 */
[----:B------:R-:W-:-:S13]  /*0130*/  ISETP.NE.AND P0, PT, R5, R16, PT ;  /* 0x000000100500720c */ /* 0x000fda0003f05270 */
[----:B01----:R-:W-:Y:S05]  /*0140*/  @!P0 BRA `(.L_x_1262) ;  /* 0x00000014000c8947 */ /* 0x003fea0003800000 */
[----:B------:R-:W-:-:S13]  /*0150*/  ISETP.GE.AND P0, PT, R12, 0x1, PT ;  /* 0x000000010c00780c */ /* 0x000fda0003f06270 */
[----:B------:R-:W-:Y:S05]  /*0160*/  @!P0 EXIT ;  /* 0x000000000000894d */ /* 0x000fea0003800000 */
[----:B------:R-:W0:Y:S01]  /*0170*/  S2R R15, SR_TID.X ;  /* 0x00000000000f7919 */ /* 0x000e220000002100 */
[C---:B------:R-:W-:Y:S01]  /*0180*/  ISETP.GE.U32.AND P0, PT, R12.reuse, 0x4, PT ;  /* 0x000000040c00780c */ /* 0x040fe20003f06070 */
[----:B------:R-:W-:Y:S01]  /*0190*/  IMAD.MOV.U32 R13, RZ, RZ, RZ ;  /* 0x000000ffff0d7224 */ /* 0x000fe200078e00ff */
[----:B------:R-:W-:-:S11]  /*01a0*/  LOP3.LUT R14, R12, 0x3, RZ, 0xc0, !PT ;  /* 0x000000030c0e7812 */ /* 0x000fd600078ec0ff */
[----:B------:R-:W-:Y:S05]  /*01b0*/  @!P0 BRA `(.L_x_1263) ;  /* 0x0000001000248947 */ /* 0x000fea0003800000 */
[----:B------:R-:W1:Y:S01]  /*01c0*/  LDCU.64 UR8, c[0x0][0x3a8] ;  /* 0x00007500ff0877ac */ /* 0x000e620008000a00 */
[----:B0-----:R-:W-:Y:S01]  /*01d0*/  ISETP.GE.AND P0, PT, R15, R16, PT ;  /* 0x000000100f00720c */ /* 0x001fe20003f06270 */
[C---:B------:R-:W-:Y:S01]  /*01e0*/  IMAD.SHL.U32 R10, R2.reuse, 0x4, RZ ;  /* 0x00000004020a7824 */ /* 0x040fe200078e00ff */
[----:B------:R-:W-:Y:S01]  /*01f0*/  SHF.L.U64.HI R11, R2, 0x2, R9 ;  /* 0x00000002020b7819 */ /* 0x000fe20000010209 */
[----:B------:R-:W0:Y:S01]  /*0200*/  LDCU.64 UR10, c[0x0][0x3b0] ;  /* 0x00007600ff0a77ac */ /* 0x000e220008000a00 */
[----:B------:R-:W-:Y:S01]  /*0210*/  BSSY.RECONVERGENT B0, `(.L_x_1264) ;  /* 0x0000024000007945 */ /* 0x000fe20003800200 */
[----:B------:R-:W-:Y:S01]  /*0220*/  LOP3.LUT R13, R12, 0x7ffffffc, RZ, 0xc0, !PT ;  /* 0x7ffffffc0c0d7812 */ /* 0x000fe200078ec0ff */
[----:B------:R-:W2:Y:S01]  /*0230*/  LDCU.64 UR12, c[0x0][0x398] ;  /* 0x00007300ff0c77ac */ /* 0x000ea20008000a00 */
[C---:B-1----:R-:W-:Y:S02]  /*0240*/  IADD3 R4, P1, PT, R10.reuse, UR8, RZ ;  /* 0x000000080a047c10 */ /* 0x042fe4000ff3e0ff */
[----:B0-----:R-:W-:-:S02]  /*0250*/  IADD3 R6, P2, PT, R10, UR10, RZ ;  /* 0x0000000a0a067c10 */ /* 0x001fc4000ff5e0ff */
[C---:B------:R-:W-:Y:S02]  /*0260*/  IADD3.X R5, PT, PT, R11.reuse, UR9, RZ, P1, !PT ;  /* 0x000000090b057c10 */ /* 0x040fe40008ffe4ff */
[----:B--2---:R-:W-:Y:S02]  /*0270*/  IADD3 R10, P3, PT, R10, UR12, RZ ;  /* 0x0000000c0a0a7c10 */ /* 0x004fe4000ff7e0ff */
[C---:B------:R-:W-:Y:S02]  /*0280*/  IADD3.X R7, PT, PT, R11.reuse, UR11, RZ, P2, !PT ;  /* 0x0000000b0b077c10 */ /* 0x040fe400097fe4ff */
[----:B------:R-:W-:Y:S01]  /*0290*/  IADD3.X R11, PT, PT, R11, UR13, RZ, P3, !PT ;  /* 0x0000000d0b0b7c10 */ /* 0x000fe20009ffe4ff */
[----:B------:R-:W-:Y:S08]  /*02a0*/  @P0 BRA `(.L_x_1265) ;  /* 0x0000000000680947 */ /* 0x000ff00003800000 */
[----:B------:R-:W-:-:S04]  /*02b0*/  IADD3 R20, P0, PT, R15, R8, RZ ;  /* 0x000000080f147210 */ /* 0x000fc80007f1e0ff */
[----:B------:R-:W-:-:S05]  /*02c0*/  LEA.HI.X.SX32 R21, R15, R0, 0x1, P0 ;  /* 0x000000000f157211 */ /* 0x000fca00000f0eff */
[----:B------:R-:W2:Y:S01]  /*02d0*/  LDG.E.U8 R20, desc[UR4][R20.64] ;  /* 0x0000000414147981 */ /* 0x000ea2000c1e1100 */
[----:B------:R-:W-:-:S04]  /*02e0*/  IMAD.WIDE R22, R15, 0x4, R4 ;  /* 0x000000040f167825 */ /* 0x000fc800078e0204 */
[C---:B------:R-:W-:Y:S02]  /*02f0*/  IMAD.WIDE R18, R15.reuse, 0x4, R6 ;  /* 0x000000040f127825 */ /* 0x040fe400078e0206 */
[----:B------:R-:W3:Y:S04]  /*0300*/  LDG.E R22, desc[UR4][R22.64] ;  /* 0x0000000416167981 */ /* 0x000ee8000c1e1900 */
[----:B------:R-:W4:Y:S01]  /*0310*/  LDG.E R18, desc[UR4][R18.64] ;  /* 0x0000000412127981 */ /* 0x000f22000c1e1900 */
[----:B------:R-:W-:Y:S01]  /*0320*/  ULOP3.LUT UR6, UR7, 0xff, URZ, 0xc0, !UPT ;  /* 0x000000ff07067892 */ /* 0x000fe2000f8ec0ff */
[----:B------:R-:W-:Y:S05]  /*0330*/  BSSY.RECONVERGENT B1, `(.L_x_1266) ;  /* 0x0000010000017945 */ /* 0x000fea0003800200 */
[----:B--2---:R-:W-:Y:S01]  /*0340*/  ISETP.NE.AND P0, PT, R20, UR6, PT ;  /* 0x0000000614007c0c */ /* 0x004fe2000bf05270 */
[----:B------:R-:W-:-:S04]  /*0350*/  IMAD.WIDE R20, R15, 0x4, R10 ;  /* 0x000000040f147825 */ /* 0x000fc800078e020a */
[----:B---3--:R-:W-:Y:S01]  /*0360*/  VIADD R17, R22, 0x2 ;  /* 0x0000000216117836 */ /* 0x008fe20000000000 */
[----:B----4-:R-:W-:-:S07]  /*0370*/  VIMNMX R12, PT, PT, R18, 0x1, !PT ;  /* 0x00000001120c7848 */ /* 0x010fce0007fe0100 */
[----:B------:R-:W-:-:S05]  /*0380*/  @P0 VIADD R17, R22, 0xffffffff ;  /* 0xffffffff16110836 */ /* 0x000fca0000000000 */
[----:B------:R-:W-:Y:S01]  /*0390*/  ISETP.GT.AND P0, PT, R12, R17, PT ;  /* 0x000000110c00720c */ /* 0x000fe20003f04270 */
[----:B------:R-:W-:-:S12]  /*03a0*/  IMAD.MOV.U32 R12, RZ, RZ, R17 ;  /* 0x000000ffff0c7224 */ /* 0x000fd800078e0011 */
[----:B------:R-:W-:Y:S05]  /*03b0*/  @!P0 BRA `(.L_x_1267) ;  /* 0x00000000001c8947 */ /* 0x000fea0003800000 */
[----:B------:R-:W-:-:S05]  /*03c0*/  VIADD R12, R18, 0xffffffff ;  /* 0xffffffff120c7836 */ /* 0x000fca0000000000 */
[----:B------:R-:W-:-:S04]  /*03d0*/  ISETP.GT.AND P0, PT, R12, R17, PT ;  /* 0x000000110c00720c */ /* 0x000fc80003f04270 */
[----:B------:R-:W-:-:S13]  /*03e0*/  ISETP.GT.AND P0, PT, R18, 0x1, P0 ;  /* 0x000000011200780c */ /* 0x000fda0000704270 */
[----:B------:R-:W-:Y:S02]  /*03f0*/  @!P0 ISETP.NE.AND P2, PT, R12, R17, PT ;  /* 0x000000110c00820c */ /* 0x000fe40003f45270 */
[C---:B------:R-:W-:Y:S02]  /*0400*/  @!P0 ISETP.GT.AND P1, PT, R17.reuse, RZ, PT ;  /* 0x000000ff1100820c */ /* 0x040fe40003f24270 */
[----:B------:R-:W-:-:S04]  /*0410*/  @!P0 SEL R17, R17, RZ, !P2 ;  /* 0x000000ff11118207 */ /* 0x000fc80005000000 */
[----:B------:R-:W-:-:S07]  /*0420*/  @!P0 SEL R12, R17, RZ, P1 ;  /* 0x000000ff110c8207 */ /* 0x000fce0000800000 */
.L_x_1267:
[----:B------:R-:W-:Y:S05]  /*0430*/  BSYNC.RECONVERGENT B1 ;  /* 0x0000000000017941 */ /* 0x000fea0003800200 */
.L_x_1266:
[----:B------:R0:W-:Y:S02]  /*0440*/  STG.E desc[UR4][R20.64], R12 ;  /* 0x0000000c14007986 */ /* 0x0001e4000c101904 */
.L_x_1265:
[----:B------:R-:W-:Y:S05]  /*0450*/  BSYNC.RECONVERGENT B0 ;  /* 0x0000000000007941 */ /* 0x000fea0003800200 */
.L_x_1264:
[----:B------:R-:W-:Y:S01]  /*0460*/  VIADD R17, R15, 0x80 ;  /* 0x000000800f117836 */ /* 0x000fe20000000000 */
[----:B------:R-:W-:Y:S04]  /*0470*/  BSSY.RECONVERGENT B0, `(.L_x_1268) ;  /* 0x000001d000007945 */ /* 0x000fe80003800200 */
[----:B------:R-:W-:-:S13]  /*0480*/  ISETP.GE.AND P0, PT, R17, R16, PT ;  /* 0x000000101100720c */ /* 0x000fda0003f06270 */
[----:B------:R-:W-:Y:S05]  /*0490*/  @P0 BRA `(.L_x_1269) ;  /* 0x0000000000680947 */ /* 0x000fea0003800000 */
[----:B------:R-:W-:-:S04]  /*04a0*/  IADD3 R22, P0, PT, R17, R8, RZ ;  /* 0x0000000811167210 */ /* 0x000fc80007f1e0ff */
[----:B------:R-:W-:-:S05]  /*04b0*/  LEA.HI.X.SX32 R23, R17, R0, 0x1, P0 ;  /* 0x0000000011177211 */ /* 0x000fca00000f0eff */
[----:B------:R-:W2:Y:S01]  /*04c0*/  LDG.E.U8 R22, desc[UR4][R22.64] ;  /* 0x0000000416167981 */ /* 0x000ea2000c1e1100 */
[----:B------:R-:W-:-:S04]  /*04d0*/  IMAD.WIDE R18, R17, 0x4, R4 ;  /* 0x0000000411127825 */ /* 0x000fc800078e0204 */
[C---:B0-----:R-:W-:Y:S02]  /*04e0*/  IMAD.WIDE R20, R17.reuse, 0x4, R6 ;  /* 0x0000000411147825 */ /* 0x041fe400078e0206 */
        /* <DEDUP_REMOVED lines=19> */
.L_x_1271:
[----:B------:R-:W-:Y:S05]  /*0620*/  BSYNC.RECONVERGENT B1 ;  /* 0x0000000000017941 */ /* 0x000fea0003800200 */
.L_x_1270:
[----:B------:R1:W-:Y:S02]  /*0630*/  STG.E desc[UR4][R22.64], R12 ;  /* 0x0000000c16007986 */ /* 0x0003e4000c101904 */
.L_x_1269:
[----:B------:R-:W-:Y:S05]  /*0640*/  BSYNC.RECONVERGENT B0 ;  /* 0x0000000000007941 */ /* 0x000fea0003800200 */
.L_x_1268:
[----:B------:R-:W-:Y:S01]  /*0650*/  VIADD R17, R15, 0x100 ;  /* 0x000001000f117836 */ /* 0x000fe20000000000 */
[----:B------:R-:W-:Y:S04]  /*0660*/  BSSY.RECONVERGENT B0, `(.L_x_1272) ;  /* 0x000001d000007945 */ /* 0x000fe80003800200 */
[----:B------:R-:W-:-:S13]  /*0670*/  ISETP.GE.AND P0, PT, R17, R16, PT ;  /* 0x000000101100720c */ /* 0x000fda0003f06270 */
[----:B------:R-:W-:Y:S05]  /*0680*/  @P0 BRA `(.L_x_1273) ;  /* 0x0000000000680947 */ /* 0x000fea0003800000 */
[----:B-1----:R-:W-:-:S04]  /*0690*/  IADD3 R22, P0, PT, R17, R8, RZ ;  /* 0x0000000811167210 */ /* 0x002fc80007f1e0ff */
        /* <DEDUP_REMOVED lines=23> */
.L_x_1275:
[----:B------:R-:W-:Y:S05]  /*0810*/  BSYNC.RECONVERGENT B1 ;  /* 0x0000000000017941 */ /* 0x000fea0003800200 */
.L_x_1274:
[----:B------:R2:W-:Y:S02]  /*0820*/  STG.E desc[UR4][R22.64], R12 ;  /* 0x0000000c16007986 */ /* 0x0005e4000c101904 */
.L_x_1273:
[----:B------:R-:W-:Y:S05]  /*0830*/  BSYNC.RECONVERGENT B0 ;  /* 0x0000000000007941 */ /* 0x000fea0003800200 */
.L_x_1272:
[----:B------:R-:W-:Y:S01]  /*0840*/  VIADD R17, R15, 0x180 ;  /* 0x000001800f117836 */ /* 0x000fe20000000000 */
[----:B------:R-:W-:Y:S04]  /*0850*/  BSSY.RECONVERGENT B0, `(.L_x_1276) ;  /* 0x000001d000007945 */ /* 0x000fe80003800200 */
[----:B------:R-:W-:-:S13]  /*0860*/  ISETP.GE.AND P0, PT, R17, R16, PT ;  /* 0x000000101100720c */ /* 0x000fda0003f06270 */
[----:B------:R-:W-:Y:S05]  /*0870*/  @P0 BRA `(.L_x_1277) ;  /* 0x0000000000680947 */ /* 0x000fea0003800000 */
[----:B-12---:R-:W-:-:S04]  /*0880*/  IADD3 R22, P0, PT, R17, R8, RZ ;  /* 0x0000000811167210 */ /* 0x006fc80007f1e0ff */
        /* <DEDUP_REMOVED lines=23> */
.L_x_1279:
[----:B------:R-:W-:Y:S05]  /*0a00*/  BSYNC.RECONVERGENT B1 ;  /* 0x0000000000017941 */ /* 0x000fea0003800200 */
.L_x_1278:
[----:B------:R3:W-:Y:S02]  /*0a10*/  STG.E desc[UR4][R22.64], R12 ;  /* 0x0000000c16007986 */ /* 0x0007e4000c101904 */
.L_x_1277:
[----:B------:R-:W-:Y:S05]  /*0a20*/  BSYNC.RECONVERGENT B0 ;  /* 0x0000000000007941 */ /* 0x000fea0003800200 */
.L_x_1276:
[----:B------:R-:W-:-:S13]  /*0a30*/  ISETP.NE.AND P0, PT, R13, 0x4, PT ;  /* 0x000000040d00780c */ /* 0x000fda0003f05270 */
[----:B------:R-:W-:Y:S05]  /*0a40*/  @!P0 BRA `(.L_x_1263) ;  /* 0x0000000800008947 */ /* 0x000fea0003800000 */
[----:B0123--:R-:W-:-:S07]  /*0a50*/  IMAD.MOV.U32 R12, RZ, RZ, 0x4 ;  /* 0x00000004ff0c7424 */ /* 0x00ffce00078e00ff */
.L_x_1296:
[C---:B------:R-:W-:Y:S01]  /*0a60*/  IMAD R17, R12.reuse, 0x80, R15 ;  /* 0x000000800c117824 */ /* 0x040fe200078e020f */
[----:B------:R-:W-:Y:S01]  /*0a70*/  BSSY.RECONVERGENT B0, `(.L_x_1280) ;  /* 0x000001f000007945 */ /* 0x000fe20003800200 */
[----:B------:R-:W-:-:S03]  /*0a80*/  VIADD R12, R12, 0x4 ;  /* 0x000000040c0c7836 */ /* 0x000fc60000000000 */
[----:B------:R-:W-:Y:S02]  /*0a90*/  ISETP.GE.AND P0, PT, R17, R16, PT ;  /* 0x000000101100720c */ /* 0x000fe40003f06270 */
[----:B------:R-:W-:-:S11]  /*0aa0*/  ISETP.NE.AND P1, PT, R12, R13, PT ;  /* 0x0000000d0c00720c */ /* 0x000fd60003f25270 */
[----:B0-----:R-:W-:Y:S05]  /*0ab0*/  @P0 BRA `(.L_x_1281) ;  /* 0x0000000000680947 */ /* 0x001fea0003800000 */
        /* <DEDUP_REMOVED lines=24> */
.L_x_1283:
[----:B------:R-:W-:Y:S05]  /*0c40*/  BSYNC.RECONVERGENT B1 ;  /* 0x0000000000017941 */ /* 0x000fea0003800200 */
.L_x_1282:
[----:B------:R0:W-:Y:S02]  /*0c50*/  STG.E desc[UR4][R22.64], R25 ;  /* 0x0000001916007986 */ /* 0x0001e4000c101904 */
.L_x_1281:
[----:B------:R-:W-:Y:S05]  /*0c60*/  BSYNC.RECONVERGENT B0 ;  /* 0x0000000000007941 */ /* 0x000fea0003800200 */
.L_x_1280:
[----:B------:R-:W-:Y:S01]  /*0c70*/  VIADD R27, R17, 0x80 ;  /* 0x00000080111b7836 */ /* 0x000fe20000000000 */
[----:B------:R-:W-:Y:S04]  /*0c80*/  BSSY.RECONVERGENT B0, `(.L_x_1284) ;  /* 0x000001d000007945 */ /* 0x000fe80003800200 */
[----:B------:R-:W-:-:S13]  /*0c90*/  ISETP.GE.AND P0, PT, R27, R16, PT ;  /* 0x000000101b00720c */ /* 0x000fda0003f06270 */
[----:B------:R-:W-:Y:S05]  /*0ca0*/  @P0 BRA `(.L_x_1285) ;  /* 0x0000000000680947 */ /* 0x000fea0003800000 */
[----:B0-----:R-:W-:-:S04]  /*0cb0*/  IADD3 R22, P0, PT, R27, R8, RZ ;  /* 0x000000081b167210 */ /* 0x001fc80007f1e0ff */
        /* <DEDUP_REMOVED lines=23> */
.L_x_1287:
[----:B------:R-:W-:Y:S05]  /*0e30*/  BSYNC.RECONVERGENT B1 ;  /* 0x0000000000017941 */ /* 0x000fea0003800200 */
.L_x_1286:
[----:B------:R1:W-:Y:S02]  /*0e40*/  STG.E desc[UR4][R22.64], R25 ;  /* 0x0000001916007986 */ /* 0x0003e4000c101904 */
.L_x_1285:
[----:B------:R-:W-:Y:S05]  /*0e50*/  BSYNC.RECONVERGENT B0 ;  /* 0x0000000000007941 */ /* 0x000fea0003800200 */
.L_x_1284:
[----:B------:R-:W-:Y:S01]  /*0e60*/  VIADD R27, R17, 0x100 ;  /* 0x00000100111b7836 */ /* 0x000fe20000000000 */
[----:B------:R-:W-:Y:S04]  /*0e70*/  BSSY.RECONVERGENT B0, `(.L_x_1288) ;  /* 0x000001d000007945 */ /* 0x000fe80003800200 */
[----:B------:R-:W-:-:S13]  /*0e80*/  ISETP.GE.AND P0, PT, R27, R16, PT ;  /* 0x000000101b00720c */ /* 0x000fda0003f06270 */
[----:B------:R-:W-:Y:S05]  /*0e90*/  @P0 BRA `(.L_x_1289) ;  /* 0x0000000000680947 */ /* 0x000fea0003800000 */
[----:B01----:R-:W-:-:S04]  /*0ea0*/  IADD3 R22, P0, PT, R27, R8, RZ ;  /* 0x000000081b167210 */ /* 0x003fc80007f1e0ff */
        /* <DEDUP_REMOVED lines=23> */
.L_x_1291:
[----:B------:R-:W-:Y:S05]  /*1020*/  BSYNC.RECONVERGENT B1 ;  /* 0x0000000000017941 */ /* 0x000fea0003800200 */
.L_x_1290:
[----:B------:R2:W-:Y:S02]  /*1030*/  STG.E desc[UR4][R22.64], R25 ;  /* 0x0000001916007986 */ /* 0x0005e4000c101904 */
.L_x_1289:
[----:B------:R-:W-:Y:S05]  /*1040*/  BSYNC.RECONVERGENT B0 ;  /* 0x0000000000007941 */ /* 0x000fea0003800200 */
.L_x_1288:
[----:B012---:R-:W-:Y:S01]  /*1050*/  VIADD R25, R17, 0x180 ;  /* 0x0000018011197836 */ /* 0x007fe20000000000 */
[----:B------:R-:W-:Y:S04]  /*1060*/  BSSY.RECONVERGENT B0, `(.L_x_1292) ;  /* 0x000001d000007945 */ /* 0x000fe80003800200 */
[----:B------:R-:W-:-:S13]  /*1070*/  ISETP.GE.AND P0, PT, R25, R16, PT ;  /* 0x000000101900720c */ /* 0x000fda0003f06270 */
[----:B------:R-:W-:Y:S05]  /*1080*/  @P0 BRA `(.L_x_1293) ;  /* 0x0000000000680947 */ /* 0x000fea0003800000 */
        /* <DEDUP_REMOVED lines=13> */
[----:B------:R-:W-:-:S04]  /*1160*/  @P0 VIADD R17, R18, 0xffffffff ;  /* 0xffffffff12110836 */ /* 0x000fc80000000000 */
[----:B------:R-:W-:Y:S01]  /*1170*/  IMAD.MOV.U32 R25, RZ, RZ, R17 ;  /* 0x000000ffff197224 */ /* 0x000fe200078e0011 */
[----:B------:R-:W-:-:S13]  /*1180*/  ISETP.GT.AND P0, PT, R24, R17, PT ;  /* 0x000000111800720c */ /* 0x000fda0003f04270 */
        /* <DEDUP_REMOVED lines=8> */
.L_x_1295:
[----:B------:R-:W-:Y:S05]  /*1210*/  BSYNC.RECONVERGENT B1 ;  /* 0x0000000000017941 */ /* 0x000fea0003800200 */
.L_x_1294:
[----:B------:R0:W-:Y:S02]  /*1220*/  STG.E desc[UR4][R22.64], R25 ;  /* 0x0000001916007986 */ /* 0x0001e4000c101904 */
.L_x_1293:
[----:B------:R-:W-:Y:S05]  /*1230*/  BSYNC.RECONVERGENT B0 ;  /* 0x0000000000007941 */ /* 0x000fea0003800200 */
.L_x_1292:
[----:B------:R-:W-:Y:S05]  /*1240*/  @P1 BRA `(.L_x_1296) ;  /* 0xfffffff800041947 */ /* 0x000fea000383ffff */
.L_x_1263:
[----:B------:R-:W-:-:S13]  /*1250*/  ISETP.NE.AND P0, PT, R14, RZ, PT ;  /* 0x000000ff0e00720c */ /* 0x000fda0003f05270 */
[----:B------:R-:W-:Y:S05]  /*1260*/  @!P0 EXIT ;  /* 0x000000000000894d */ /* 0x000fea0003800000 */
[----:B------:R-:W4:Y:S01]  /*1270*/  LDCU.64 UR8, c[0x0][0x398] ;  /* 0x00007300ff0877ac */ /* 0x000f220008000a00 */
[C---:B------:R-:W-:Y:S01]  /*1280*/  IMAD.SHL.U32 R5, R2.reuse, 0x4, RZ ;  /* 0x0000000402057824 */ /* 0x040fe200078e00ff */
[----:B------:R-:W-:Y:S01]  /*1290*/  SHF.L.U64.HI R3, R2, 0x2, R9 ;  /* 0x0000000202037819 */ /* 0x000fe20000010209 */
[----:B0-----:R-:W-:Y:S01]  /*12a0*/  IMAD R13, R13, 0x80, R15 ;  /* 0x000000800d0d7824 */ /* 0x001fe200078e020f */
[----:B------:R-:W0:Y:S01]  /*12b0*/  LDCU.64 UR10, c[0x0][0x3b0] ;  /* 0x00007600ff0a77ac */ /* 0x000e220008000a00 */
[----:B------:R-:W-:Y:S01]  /*12c0*/  IMAD.MOV R9, RZ, RZ, -R14 ;  /* 0x000000ffff097224 */ /* 0x000fe200078e0a0e */
[----:B------:R-:W5:Y:S01]  /*12d0*/  LDCU.64 UR12, c[0x0][0x3a8] ;  /* 0x00007500ff0c77ac */ /* 0x000f620008000a00 */
[C---:B----4-:R-:W-:Y:S02]  /*12e0*/  IADD3 R6, P0, PT, R5.reuse, UR8, RZ ;  /* 0x0000000805067c10 */ /* 0x050fe4000ff1e0ff */
[----:B0-----:R-:W-:Y:S02]  /*12f0*/  IADD3 R4, P1, PT, R5, UR10, RZ ;  /* 0x0000000a05047c10 */ /* 0x001fe4000ff3e0ff */
[----:B------:R-:W-:-:S02]  /*1300*/  IADD3.X R7, PT, PT, R3, UR9, RZ, P0, !PT ;  /* 0x0000000903077c10 */ /* 0x000fc400087fe4ff */
[----:B-----5:R-:W-:Y:S02]  /*1310*/  IADD3 R2, P2, PT, R5, UR12, RZ ;  /* 0x0000000c05027c10 */ /* 0x020fe4000ff5e0ff */
[C---:B------:R-:W-:Y:S02]  /*1320*/  IADD3.X R5, PT, PT, R3.reuse, UR11, RZ, P1, !PT ;  /* 0x0000000b03057c10 */ /* 0x040fe40008ffe4ff */
[----:B------:R-:W-:-:S09]  /*1330*/  IADD3.X R3, PT, PT, R3, UR13, RZ, P2, !PT ;  /* 0x0000000d03037c10 */ /* 0x000fd200097fe4ff */
.L_x_1301:
[----:B------:R-:W-:Y:S01]  /*1340*/  ISETP.GE.AND P0, PT, R13, R16, PT ;  /* 0x000000100d00720c */ /* 0x000fe20003f06270 */
[----:B------:R-:W-:Y:S01]  /*1350*/  VIADD R9, R9, 0x1 ;  /* 0x0000000109097836 */ /* 0x000fe20000000000 */
[----:B------:R-:W-:Y:S04]  /*1360*/  BSSY.RECONVERGENT B0, `(.L_x_1297) ;  /* 0x000001e000007945 */ /* 0x000fe80003800200 */
[----:B------:R-:W-:-:S07]  /*1370*/  ISETP.NE.AND P1, PT, R9, RZ, PT ;  /* 0x000000ff0900720c */ /* 0x000fce0003f25270 */
[----:B0-----:R-:W-:Y:S06]  /*1380*/  @P0 BRA `(.L_x_1298) ;  /* 0x00000000006c0947 */ /* 0x001fec0003800000 */
[----:B------:R-:W-:Y:S02]  /*1390*/  SHF.R.S32.HI R11, RZ, 0x1f, R13 ;  /* 0x0000001fff0b7819 */ /* 0x000fe4000001140d */
[----:B------:R-:W-:-:S05]  /*13a0*/  IADD3 R18, P0, PT, R13, R8, RZ ;  /* 0x000000080d127210 */ /* 0x000fca0007f1e0ff */
[----:B------:R-:W-:-:S05]  /*13b0*/  IMAD.X R19, R11, 0x1, R0, P0 ;  /* 0x000000010b137824 */ /* 0x000fca00000e0600 */
[----:B------:R-:W4:Y:S01]  /*13c0*/  LDG.E.U8 R18, desc[UR4][R18.64] ;  /* 0x0000000412127981 */ /* 0x000f22000c1e1100 */
[----:B------:R-:W-:-:S04]  /*13d0*/  IMAD.WIDE R10, R13, 0x4, R2 ;  /* 0x000000040d0a7825 */ /* 0x000fc800078e0202 */
[C---:B------:R-:W-:Y:S02]  /*13e0*/  IMAD.WIDE R14, R13.reuse, 0x4, R4 ;  /* 0x000000040d0e7825 */ /* 0x040fe400078e0204 */
[----:B------:R-:W1:Y:S04]  /*13f0*/  LDG.E R10, desc[UR4][R10.64] ;  /* 0x000000040a0a7981 */ /* 0x000e68000c1e1900 */
[----:B------:R-:W5:Y:S01]  /*1400*/  LDG.E R14, desc[UR4][R14.64] ;  /* 0x000000040e0e7981 */ /* 0x000f62000c1e1900 */
[----:B------:R-:W-:Y:S01]  /*1410*/  ULOP3.LUT UR6, UR7, 0xff, URZ, 0xc0, !UPT ;  /* 0x000000ff07067892 */ /* 0x000fe2000f8ec0ff */
[----:B------:R-:W-:Y:S05]  /*1420*/  BSSY.RECONVERGENT B1, `(.L_x_1299) ;  /* 0x0000010000017945 */ /* 0x000fea0003800200 */
[----:B----4-:R-:W-:Y:S01]  /*1430*/  ISETP.NE.AND P0, PT, R18, UR6, PT ;  /* 0x0000000612007c0c */ /* 0x010fe2000bf05270 */
[----:B------:R-:W-:-:S04]  /*1440*/  IMAD.WIDE R18, R13, 0x4, R6 ;  /* 0x000000040d127825 */ /* 0x000fc800078e0206 */
[----:B-123--:R-:W-:Y:S01]  /*1450*/  VIADD R12, R10, 0x2 ;  /* 0x000000020a0c7836 */ /* 0x00efe20000000000 */
[----:B-----5:R-:W-:-:S07]  /*1460*/  VIMNMX R17, PT, PT, R14, 0x1, !PT ;  /* 0x000000010e117848 */ /* 0x020fce0007fe0100 */
        /* <DEDUP_REMOVED lines=11> */
.L_x_1300:
[----:B------:R-:W-:Y:S05]  /*1520*/  BSYNC.RECONVERGENT B1 ;  /* 0x0000000000017941 */ /* 0x000fea0003800200 */
.L_x_1299:
[----:B------:R0:W-:Y:S02]  /*1530*/  STG.E desc[UR4][R18.64], R17 ;  /* 0x0000001112007986 */ /* 0x0001e4000c101904 */
.L_x_1298:
[----:B------:R-:W-:Y:S05]  /*1540*/  BSYNC.RECONVERGENT B0 ;  /* 0x0000000000007941 */ /* 0x000fea0003800200 */
.L_x_1297:
[----:B------:R-:W-:Y:S01]  /*1550*/  VIADD R13, R13, 0x80 ;  /* 0x000000800d0d7836 */ /* 0x000fe20000000000 */
[----:B------:R-:W-:Y:S06]  /*1560*/  @P1 BRA `(.L_x_1301) ;  /* 0xfffffffc00741947 */ /* 0x000fec000383ffff */
[----:B------:R-:W-:Y:S05]  /*1570*/  EXIT ;  /* 0x000000000000794d */ /* 0x000fea0003800000 */
.L_x_1262:
        /* <DEDUP_REMOVED lines=8> */
[----:B0-----:R-:W-:Y:S01]  /*1600*/  SHF.R.S32.HI R6, RZ, 0x1f, R19 ;  /* 0x0000001fff067819 */ /* 0x001fe20000011413 */
[----:B------:R-:W0:Y:S01]  /*1610*/  LDC.64 R20, c[0x0][0x398] ;  /* 0x0000e600ff147b82 */ /* 0x000e220000000a00 */
[----:B------:R-:W-:Y:S01]  /*1620*/  IADD3 R16, P1, P2, R19, UR8, R2 ;  /* 0x0000000813107c10 */ /* 0x000fe2000fa3e002 */
[----:B------:R-:W2:Y:S01]  /*1630*/  LDCU.64 UR12, c[0x0][0x3b0] ;  /* 0x00007600ff0c77ac */ /* 0x000ea20008000a00 */
[----:B------:R-:W-:Y:S02]  /*1640*/  LEA R4, P0, R2, 0x400, 0x2 ;  /* 0x0000040002047811 */ /* 0x000fe400078010ff */
[--C-:B------:R-:W-:Y:S02]  /*1650*/  IADD3.X R17, PT, PT, R6, UR9, R9.reuse, P1, P2 ;  /* 0x0000000906117c10 */ /* 0x100fe40008fe4409 */
[----:B------:R-:W-:-:S03]  /*1660*/  LEA.HI.X R5, R2, RZ, R9, 0x2, P0 ;  /* 0x000000ff02057211 */ /* 0x000fc600000f1409 */
[----:B------:R-:W3:Y:S01]  /*1670*/  LDG.E.U8 R18, desc[UR4][R16.64] ;  /* 0x0000000410127981 */ /* 0x000ee2000c1e1100 */
[C---:B-1----:R-:W-:Y:S02]  /*1680*/  IADD3 R6, P1, PT, R4.reuse, UR10, RZ ;  /* 0x0000000a04067c10 */ /* 0x042fe4000ff3e0ff */
[----:B--2---:R-:W-:Y:S02]  /*1690*/  IADD3 R4, P0, PT, R4, UR12, RZ ;  /* 0x0000000c04047c10 */ /* 0x004fe4000ff1e0ff */
[C---:B------:R-:W-:Y:S02]  /*16a0*/  IADD3.X R7, PT, PT, R5.reuse, UR11, RZ, P1, !PT ;  /* 0x0000000b05077c10 */ /* 0x040fe40008ffe4ff */
[----:B------:R-:W-:Y:S01]  /*16b0*/  IADD3.X R5, PT, PT, R5, UR13, RZ, P0, !PT ;  /* 0x0000000d05057c10 */ /* 0x000fe200087fe4ff */
[----:B------:R-:W-:-:S04]  /*16c0*/  IMAD.WIDE R14, R19, 0x4, R6 ;  /* 0x00000004130e7825 */ /* 0x000fc800078e0206 */
[----:B------:R-:W-:Y:S01]  /*16d0*/  IMAD.WIDE R10, R19, 0x4, R4 ;  /* 0x00000004130a7825 */ /* 0x000fe200078e0204 */
[----:B------:R-:W2:Y:S04]  /*16e0*/  LDG.E R23, desc[UR4][R14.64+-0x400] ;  /* 0xfffc00040e177981 */ /* 0x000ea8000c1e1900 */
[----:B------:R-:W4:Y:S01]  /*16f0*/  LDG.E R22, desc[UR4][R10.64+-0x400] ;  /* 0xfffc00040a167981 */ /* 0x000f22000c1e1900 */
[----:B------:R-:W-:Y:S01]  /*1700*/  ULOP3.LUT UR6, UR7, 0xff, URZ, 0xc0, !UPT ;  /* 0x000000ff07067892 */ /* 0x000fe2000f8ec0ff */
[C---:B0-----:R-:W-:Y:S01]  /*1710*/  LEA R20, P1, R2.reuse, R20, 0x2 ;  /* 0x0000001402147211 */ /* 0x041fe200078210ff */
[----:B------:R-:W-:Y:S03]  /*1720*/  BSSY.RECONVERGENT B0, `(.L_x_1303) ;  /* 0x0000011000007945 */ /* 0x000fe60003800200 */
[----:B------:R-:W-:-:S03]  /*1730*/  LEA.HI.X R21, R2, R21, R9, 0x2, P1 ;  /* 0x0000001502157211 */ /* 0x000fc600008f1409 */
[----:B------:R-:W-:Y:S01]  /*1740*/  IMAD.WIDE R20, R19, 0x4, R20 ;  /* 0x0000000413147825 */ /* 0x000fe200078e0214 */
[----:B---3--:R-:W-:-:S03]  /*1750*/  ISETP.NE.AND P0, PT, R18, UR6, PT ;  /* 0x0000000612007c0c */ /* 0x008fc6000bf05270 */
[----:B--2---:R-:W-:-:S10]  /*1760*/  VIADD R18, R23, 0x2 ;  /* 0x0000000217127836 */ /* 0x004fd40000000000 */
[----:B------:R-:W-:Y:S01]  /*1770*/  @P0 VIADD R18, R23, 0xffffffff ;  /* 0xffffffff17120836 */ /* 0x000fe20000000000 */
[----:B----4-:R-:W-:-:S04]  /*1780*/  VIMNMX R25, PT, PT, R22, 0x1, !PT ;  /* 0x0000000116197848 */ /* 0x010fc80007fe0100 */
        /* <DEDUP_REMOVED lines=10> */
.L_x_1304:
[----:B------:R-:W-:Y:S05]  /*1830*/  BSYNC.RECONVERGENT B0 ;  /* 0x0000000000007941 */ /* 0x000fea0003800200 */
.L_x_1303:
[----:B------:R0:W-:Y:S04]  /*1840*/  STG.E desc[UR4][R20.64], R23 ;  /* 0x0000001714007986 */ /* 0x0001e8000c101904 */
[----:B------:R-:W2:Y:S04]  /*1850*/  LDG.E.U8 R18, desc[UR4][R16.64+0x80] ;  /* 0x0000800410127981 */ /* 0x000ea8000c1e1100 */
[----:B------:R-:W3:Y:S04]  /*1860*/  LDG.E R22, desc[UR4][R14.64+-0x200] ;  /* 0xfffe00040e167981 */ /* 0x000ee8000c1e1900 */
[----:B------:R-:W4:Y:S01]  /*1870*/  LDG.E R24, desc[UR4][R10.64+-0x200] ;  /* 0xfffe00040a187981 */ /* 0x000f22000c1e1900 */
[----:B------:R-:W-:Y:S01]  /*1880*/  BSSY.RECONVERGENT B0, `(.L_x_1305) ;  /* 0x000000f000007945 */ /* 0x000fe20003800200 */
[----:B--2---:R-:W-:Y:S01]  /*1890*/  ISETP.NE.AND P0, PT, R18, UR6, PT ;  /* 0x0000000612007c0c */ /* 0x004fe2000bf05270 */
[----:B---3--:R-:W-:Y:S01]  /*18a0*/  VIADD R25, R22, 0x2 ;  /* 0x0000000216197836 */ /* 0x008fe20000000000 */
[----:B----4-:R-:W-:-:S11]  /*18b0*/  VIMNMX R18, PT, PT, R24, 0x1, !PT ;  /* 0x0000000118127848 */ /* 0x010fd60007fe0100 */
[----:B------:R-:W-:-:S05]  /*18c0*/  @P0 VIADD R25, R22, 0xffffffff ;  /* 0xffffffff16190836 */ /* 0x000fca0000000000 */
[----:B------:R-:W-:Y:S01]  /*18d0*/  ISETP.GT.AND P0, PT, R18, R25, PT ;  /* 0x000000191200720c */ /* 0x000fe20003f04270 */
[----:B------:R-:W-:-:S12]  /*18e0*/  IMAD.MOV.U32 R18, RZ, RZ, R25 ;  /* 0x000000ffff127224 */ /* 0x000fd800078e0019 */
[----:B0-----:R-:W-:Y:S05]  /*18f0*/  @!P0 BRA `(.L_x_1306) ;  /* 0x00000000001c8947 */ /* 0x001fea0003800000 */
[----:B------:R-:W-:-:S05]  /*1900*/  VIADD R18, R24, 0xffffffff ;  /* 0xffffffff18127836 */ /* 0x000fca0000000000 */
[----:B------:R-:W-:-:S04]  /*1910*/  ISETP.GT.AND P0, PT, R18, R25, PT ;  /* 0x000000191200720c */ /* 0x000fc80003f04270 */
[----:B------:R-:W-:-:S13]  /*1920*/  ISETP.GT.AND P0, PT, R24, 0x1, P0 ;  /* 0x000000011800780c */ /* 0x000fda0000704270 */
[----:B------:R-:W-:Y:S02]  /*1930*/  @!P0 ISETP.NE.AND P2, PT, R18, R25, PT ;  /* 0x000000191200820c */ /* 0x000fe40003f45270 */
[C---:B------:R-:W-:Y:S02]  /*1940*/  @!P0 ISETP.GT.AND P1, PT, R25.reuse, RZ, PT ;  /* 0x000000ff1900820c */ /* 0x040fe40003f24270 */
[----:B------:R-:W-:-:S04]  /*1950*/  @!P0 SEL R22, R25, RZ, !P2 ;  /* 0x000000ff19168207 */ /* 0x000fc80005000000 */
[----:B------:R-:W-:-:S07]  /*1960*/  @!P0 SEL R18, R22, RZ, P1 ;  /* 0x000000ff16128207 */ /* 0x000fce0000800000 */
.L_x_1306:
[----:B------:R-:W-:Y:S05]  /*1970*/  BSYNC.RECONVERGENT B0 ;  /* 0x0000000000007941 */ /* 0x000fea0003800200 */
.L_x_1305:
        /* <DEDUP_REMOVED lines=8> */
[----:B------:R-:W-:-:S04]  /*1a00*/  @P0 VIADD R25, R23, 0xffffffff ;  /* 0xffffffff17190836 */ /* 0x000fc80000000000 */
[----:B------:R-:W-:Y:S01]  /*1a10*/  IMAD.MOV.U32 R23, RZ, RZ, R25 ;  /* 0x000000ffff177224 */ /* 0x000fe200078e0019 */
[----:B------:R-:W-:-:S13]  /*1a20*/  ISETP.GT.AND P0, PT, R22, R25, PT ;  /* 0x000000191600720c */ /* 0x000fda0003f04270 */
[----:B0-----:R-:W-:Y:S05]  /*1a30*/  @!P0 BRA `(.L_x_1308) ;  /* 0x0000000000208947 */ /* 0x001fea0003800000 */
[----:B------:R-:W-:-:S04]  /*1a40*/  VIADD R18, R24, 0xffffffff ;  /* 0xffffffff18127836 */ /* 0x000fc80000000000 */
[----:B------:R-:W-:Y:S01]  /*1a50*/  IMAD.MOV.U32 R23, RZ, RZ, R18 ;  /* 0x000000ffff177224 */ /* 0x000fe200078e0012 */
[----:B------:R-:W-:-:S04]  /*1a60*/  ISETP.GT.AND P0, PT, R18, R25, PT ;  /* 0x000000191200720c */ /* 0x000fc80003f04270 */
[----:B------:R-:W-:-:S13]  /*1a70*/  ISETP.GT.AND P0, PT, R24, 0x1, P0 ;  /* 0x000000011800780c */ /* 0x000fda0000704270 */
[----:B------:R-:W-:Y:S02]  /*1a80*/  @!P0 ISETP.NE.AND P2, PT, R18, R25, PT ;  /* 0x000000191200820c */ /* 0x000fe40003f45270 */
[C---:B------:R-:W-:Y:S02]  /*1a90*/  @!P0 ISETP.GT.AND P1, PT, R25.reuse, RZ, PT ;  /* 0x000000ff1900820c */ /* 0x040fe40003f24270 */
[----:B------:R-:W-:-:S04]  /*1aa0*/  @!P0 SEL R18, R25, RZ, !P2 ;  /* 0x000000ff19128207 */ /* 0x000fc80005000000 */
[----:B------:R-:W-:-:S07]  /*1ab0*/  @!P0 SEL R23, R18, RZ, P1 ;  /* 0x000000ff12178207 */ /* 0x000fce0000800000 */
.L_x_1308:
[----:B------:R-:W-:Y:S05]  /*1ac0*/  BSYNC.RECONVERGENT B0 ;  /* 0x0000000000007941 */ /* 0x000fea0003800200 */
.L_x_1307:
        /* <DEDUP_REMOVED lines=19> */
.L_x_1310:
[----:B------:R-:W-:Y:S05]  /*1c00*/  BSYNC.RECONVERGENT B0 ;  /* 0x0000000000007941 */ /* 0x000fea0003800200 */
.L_x_1309:
[----:B------:R-:W-:Y:S01]  /*1c10*/  LOP3.LUT R18, R12, 0x7ffffffc, RZ, 0xc0, !PT ;  /* 0x7ffffffc0c127812 */ /* 0x000fe200078ec0ff */
[----:B------:R1:W-:Y:S03]  /*1c20*/  STG.E desc[UR4][R20.64+0x600], R11 ;  /* 0x0006000b14007986 */ /* 0x0003e6000c101904 */
[----:B------:R-:W-:-:S04]  /*1c30*/  IADD3 R12, PT, PT, -R18, 0x4, RZ ;  /* 0x00000004120c7810 */ /* 0x000fc80007ffe1ff */
[----:B------:R-:W-:-:S13]  /*1c40*/  ISETP.NE.AND P0, PT, R12, RZ, PT ;  /* 0x000000ff0c00720c */ /* 0x000fda0003f05270 */
[----:B-1----:R-:W-:Y:S05]  /*1c50*/  @!P0 BRA `(.L_x_1302) ;  /* 0x0000000400788947 */ /* 0x002fea0003800000 */
[----:B------:R-:W-:-:S07]  /*1c60*/  VIADD R23, R19, 0x200 ;  /* 0x0000020013177836 */ /* 0x000fce0000000000 */
.L_x_1319:
[C---:B------:R-:W-:Y:S01]  /*1c70*/  IADD3 R16, P0, PT, R23.reuse, R8, RZ ;  /* 0x0000000817107210 */ /* 0x040fe20007f1e0ff */
[C---:B------:R-:W-:Y:S01]  /*1c80*/  IMAD.WIDE R14, R23.reuse, 0x4, R6 ;  /* 0x00000004170e7825 */ /* 0x040fe200078e0206 */
[----:B-1----:R-:W0:Y:S02]  /*1c90*/  LDC.64 R20, c[0x0][0x398] ;  /* 0x0000e600ff147b82 */ /* 0x002e240000000a00 */
[C---:B------:R-:W-:Y:S01]  /*1ca0*/  LEA.HI.X.SX32 R17, R23.reuse, R0, 0x1, P0 ;  /* 0x0000000017117211 */ /* 0x040fe200000f0eff */
[----:B------:R-:W-:Y:S01]  /*1cb0*/  IMAD.WIDE R10, R23, 0x4, R4 ;  /* 0x00000004170a7825 */ /* 0x000fe200078e0204 */
[----:B------:R-:W2:Y:S04]  /*1cc0*/  LDG.E R25, desc[UR4][R14.64+-0x400] ;  /* 0xfffc00040e197981 */ /* 0x000ea8000c1e1900 */
[----:B------:R-:W3:Y:S04]  /*1cd0*/  LDG.E.U8 R24, desc[UR4][R16.64] ;  /* 0x0000000410187981 */ /* 0x000ee8000c1e1100 */
[----:B------:R-:W4:Y:S01]  /*1ce0*/  LDG.E R22, desc[UR4][R10.64+-0x400] ;  /* 0xfffc00040a167981 */ /* 0x000f22000c1e1900 */
[----:B------:R-:W-:Y:S01]  /*1cf0*/  BSSY.RECONVERGENT B0, `(.L_x_1311) ;  /* 0x0000012000007945 */ /* 0x000fe20003800200 */
[----:B0-----:R-:W-:-:S04]  /*1d00*/  LEA R20, P1, R2, R20, 0x2 ;  /* 0x0000001402147211 */ /* 0x001fc800078210ff */
        /* <DEDUP_REMOVED lines=16> */
.L_x_1312:
[----:B------:R-:W-:Y:S05]  /*1e10*/  BSYNC.RECONVERGENT B0 ;  /* 0x0000000000007941 */ /* 0x000fea0003800200 */
.L_x_1311:
[----:B------:R0:W-:Y:S04]  /*1e20*/  STG.E desc[UR4][R20.64], R27 ;  /* 0x0000001b14007986 */ /* 0x0001e8000c101904 */
[----:B------:R-:W2:Y:S04]  /*1e30*/  LDG.E.U8 R22, desc[UR4][R16.64+0x80] ;  /* 0x0000800410167981 */ /* 0x000ea8000c1e1100 */
[----:B------:R-:W3:Y:S04]  /*1e40*/  LDG.E R24, desc[UR4][R14.64+-0x200] ;  /* 0xfffe00040e187981 */ /* 0x000ee8000c1e1900 */
[----:B------:R-:W4:Y:S01]  /*1e50*/  LDG.E R26, desc[UR4][R10.64+-0x200] ;  /* 0xfffe00040a1a7981 */ /* 0x000f22000c1e1900 */
[----:B------:R-:W-:Y:S01]  /*1e60*/  ULOP3.LUT UR6, UR7, 0xff, URZ, 0xc0, !UPT ;  /* 0x000000ff07067892 */ /* 0x000fe2000f8ec0ff */
[----:B------:R-:W-:Y:S05]  /*1e70*/  BSSY.RECONVERGENT B0, `(.L_x_1313) ;  /* 0x000000f000007945 */ /* 0x000fea0003800200 */
        /* <DEDUP_REMOVED lines=14> */
.L_x_1314:
[----:B------:R-:W-:Y:S05]  /*1f60*/  BSYNC.RECONVERGENT B0 ;  /* 0x0000000000007941 */ /* 0x000fea0003800200 */
.L_x_1313:
        /* <DEDUP_REMOVED lines=19> */
.L_x_1316:
[----:B------:R-:W-:Y:S05]  /*20a0*/  BSYNC.RECONVERGENT B0 ;  /* 0x0000000000007941 */ /* 0x000fea0003800200 */
.L_x_1315:
[----:B------:R0:W-:Y:S04]  /*20b0*/  STG.E desc[UR4][R20.64+0x400], R27 ;  /* 0x0004001b14007986 */ /* 0x0001e8000c101904 */
[----:B------:R-:W2:Y:S04]  /*20c0*/  LDG.E.U8 R16, desc[UR4][R16.64+0x180] ;  /* 0x0001800410107981 */ /* 0x000ea8000c1e1100 */
[----:B------:R-:W3:Y:S04]  /*20d0*/  LDG.E R14, desc[UR4][R14.64+0x200] ;  /* 0x000200040e0e7981 */ /* 0x000ee8000c1e1900 */
[----:B------:R-:W4:Y:S01]  /*20e0*/  LDG.E R10, desc[UR4][R10.64+0x200] ;  /* 0x000200040a0a7981 */ /* 0x000f22000c1e1900 */
[----:B------:R-:W-:Y:S01]  /*20f0*/  VIADD R12, R12, 0x4 ;  /* 0x000000040c0c7836 */ /* 0x000fe20000000000 */
[----:B------:R-:W-:Y:S04]  /*2100*/  BSSY.RECONVERGENT B0, `(.L_x_1317) ;  /* 0x0000010000007945 */ /* 0x000fe80003800200 */
[----:B------:R-:W-:-:S02]  /*2110*/  ISETP.NE.AND P1, PT, R12, RZ, PT ;  /* 0x000000ff0c00720c */ /* 0x000fc40003f25270 */
        /* <DEDUP_REMOVED lines=14> */
.L_x_1318:
[----:B------:R-:W-:Y:S05]  /*2200*/  BSYNC.RECONVERGENT B0 ;  /* 0x0000000000007941 */ /* 0x000fea0003800200 */
.L_x_1317:
[----:B------:R1:W-:Y:S01]  /*2210*/  STG.E desc[UR4][R20.64+0x600], R25 ;  /* 0x0006001914007986 */ /* 0x0003e2000c101904 */
[----:B------:R-:W-:Y:S01]  /*2220*/  VIADD R23, R23, 0x200 ;  /* 0x0000020017177836 */ /* 0x000fe20000000000 */
[----:B------:R-:W-:Y:S06]  /*2230*/  @P1 BRA `(.L_x_1319) ;  /* 0xfffffff8008c1947 */ /* 0x000fec000383ffff */
.L_x_1302:
[----:B------:R-:W-:-:S13]  /*2240*/  ISETP.NE.AND P0, PT, R13, RZ, PT ;  /* 0x000000ff0d00720c */ /* 0x000fda0003f05270 */
[----:B------:R-:W-:Y:S05]  /*2250*/  @!P0 EXIT ;  /* 0x000000000000894d */ /* 0x000fea0003800000 */
[----:B------:R-:W2:Y:S01]  /*2260*/  LDCU.64 UR8, c[0x0][0x398] ;  /* 0x00007300ff0877ac */ /* 0x000ea20008000a00 */
[C---:B------:R-:W-:Y:S01]  /*2270*/  IMAD.SHL.U32 R6, R2.reuse, 0x4, RZ ;  /* 0x0000000402067824 */ /* 0x040fe200078e00ff */
[----:B------:R-:W-:Y:S01]  /*2280*/  SHF.L.U64.HI R9, R2, 0x2, R9 ;  /* 0x0000000202097819 */ /* 0x000fe20000010209 */
[----:B0-----:R-:W-:Y:S01]  /*2290*/  IMAD R19, R18, 0x80, R19 ;  /* 0x0000008012137824 */ /* 0x001fe200078e0213 */
[----:B------:R-:W0:Y:S01]  /*22a0*/  LDCU.64 UR10, c[0x0][0x3b0] ;  /* 0x00007600ff0a77ac */ /* 0x000e220008000a00 */
[----:B------:R-:W3:Y:S01]  /*22b0*/  LDCU.64 UR12, c[0x0][0x3a8] ;  /* 0x00007500ff0c77ac */ /* 0x000ee20008000a00 */
[----:B------:R-:W-:Y:S01]  /*22c0*/  ULOP3.LUT UR6, UR7, 0xff, URZ, 0xc0, !UPT ;  /* 0x000000ff07067892 */ /* 0x000fe2000f8ec0ff */
[C---:B--2---:R-:W-:Y:S02]  /*22d0*/  IADD3 R2, P0, PT, R6.reuse, UR8, RZ ;  /* 0x0000000806027c10 */ /* 0x044fe4000ff1e0ff */
[----:B0-----:R-:W-:Y:S02]  /*22e0*/  IADD3 R4, P1, PT, R6, UR10, RZ ;  /* 0x0000000a06047c10 */ /* 0x001fe4000ff3e0ff */
[----:B------:R-:W-:-:S02]  /*22f0*/  IADD3.X R3, PT, PT, R9, UR9, RZ, P0, !PT ;  /* 0x0000000909037c10 */ /* 0x000fc400087fe4ff */
[----:B---3--:R-:W-:Y:S02]  /*2300*/  IADD3 R6, P2, PT, R6, UR12, RZ ;  /* 0x0000000c06067c10 */ /* 0x008fe4000ff5e0ff */
[C---:B------:R-:W-:Y:S02]  /*2310*/  IADD3.X R5, PT, PT, R9.reuse, UR11, RZ, P1, !PT ;  /* 0x0000000b09057c10 */ /* 0x040fe40008ffe4ff */
[----:B------:R-:W-:Y:S01]  /*2320*/  IADD3.X R7, PT, PT, R9, UR13, RZ, P2, !PT ;  /* 0x0000000d09077c10 */ /* 0x000fe200097fe4ff */
[----:B------:R-:W-:-:S08]  /*2330*/  IMAD.MOV R9, RZ, RZ, -R13 ;  /* 0x000000ffff097224 */ /* 0x000fd000078e0a0d */
.L_x_1322:
[----:B------:R-:W-:-:S04]  /*2340*/  IADD3 R16, P0, PT, R19, R8, RZ ;  /* 0x0000000813107210 */ /* 0x000fc80007f1e0ff */
[----:B------:R-:W-:-:S05]  /*2350*/  LEA.HI.X.SX32 R17, R19, R0, 0x1, P0 ;  /* 0x0000000013117211 */ /* 0x000fca00000f0eff */
[----:B------:R-:W2:Y:S01]  /*2360*/  LDG.E.U8 R16, desc[UR4][R16.64] ;  /* 0x0000000410107981 */ /* 0x000ea2000c1e1100 */
[----:B------:R-:W-:-:S04]  /*2370*/  IMAD.WIDE R12, R19, 0x4, R6 ;  /* 0x00000004130c7825 */ /* 0x000fc800078e0206 */
[----:B------:R-:W-:Y:S02]  /*2380*/  IMAD.WIDE R10, R19, 0x4, R4 ;  /* 0x00000004130a7825 */ /* 0x000fe400078e0204 */
        /* <DEDUP_REMOVED lines=8> */
[----:B------:R-:W-:Y:S01]  /*2410*/  ISETP.GT.AND P0, PT, R15, R18, PT ;  /* 0x000000120f00720c */ /* 0x000fe20003f04270 */
[----:B------:R-:W-:-:S12]  /*2420*/  IMAD.WIDE R14, R19, 0x4, R2 ;  /* 0x00000004130e7825 */ /* 0x000fd800078e0202 */
        /* <DEDUP_REMOVED lines=8> */
.L_x_1321:
[----:B------:R-:W-:Y:S05]  /*24b0*/  BSYNC.RECONVERGENT B0 ;  /* 0x0000000000007941 */ /* 0x000fea0003800200 */
.L_x_1320:
[----:B------:R-:W-:Y:S01]  /*24c0*/  VIADD R9, R9, 0x1 ;  /* 0x0000000109097836 */ /* 0x000fe20000000000 */
[----:B------:R0:W-:Y:S04]  /*24d0*/  STG.E desc[UR4][R14.64], R17 ;  /* 0x000000110e007986 */ /* 0x0001e8000c101904 */
[----:B------:R-:W-:-:S13]  /*24e0*/  ISETP.NE.AND P0, PT, R9, RZ, PT ;  /* 0x000000ff0900720c */ /* 0x000fda0003f05270 */
[----:B0-----:R-:W-:Y:S05]  /*24f0*/  @!P0 EXIT ;  /* 0x000000000000894d */ /* 0x001fea0003800000 */
[----:B------:R-:W-:Y:S01]  /*2500*/  VIADD R19, R19, 0x80 ;  /* 0x0000008013137836 */ /* 0x000fe20000000000 */
[----:B------:R-:W-:Y:S06]  /*2510*/  BRA `(.L_x_1322) ;  /* 0xfffffffc00887947 */ /* 0x000fec000383ffff */
.L_x_1323:
        /* <DEDUP_REMOVED lines=14> */
.L_x_1386:


//--------------------- .text._ZN3cub18CUB_300001_SM_10006detail9transform16transform_kernelINS2_10policy_hubILb1EN4cuda3std3__45tupleIJN6thrust24THRUST_300001_SM_1000_NS12zip_iteratorINS8_IJNSA_6detail15normal_iteratorINSA_10device_ptrIcEEEENSD_INSE_IiEEEESI_EEEEEEEEE10policy1000Ei12cmp_verticalSI_JSK_EEEvT0_iT1_T2_DpNS2_10kernel_argIT3_EE --------------------------
	.section	.text._ZN3cub18CUB_300001_SM_10006detail9transform16transform_kernelINS2_10policy_hubILb1EN4cuda3std3__45tupleIJN6thrust24THRUST_300001_SM_1000_NS12zip_iteratorINS8_IJNSA_6detail15normal_iteratorINSA_10device_ptrIcEEEENSD_INSE_IiEEEESI_EEEEEEEEE10policy1000Ei12cmp_verticalSI_JSK_EEEvT0_iT1_T2_DpNS2_10kernel_argIT3_EE,"ax",@progbits
	.align	128
        .global         _ZN3cub18CUB_300001_SM_10006detail9transform16transform_kernelINS2_10policy_hubILb1EN4cuda3std3__45tupleIJN6thrust24THRUST_300001_SM_1000_NS12zip_iteratorINS8_IJNSA_6detail15normal_iteratorINSA_10device_ptrIcEEEENSD_INSE_IiEEEESI_EEEEEEEEE10policy1000Ei12cmp_verticalSI_JSK_EEEvT0_iT1_T2_DpNS2_10kernel_argIT3_EE
        .type           _ZN3cub18CUB_300001_SM_10006detail9transform16transform_kernelINS2_10policy_hubILb1EN4cuda3std3__45tupleIJN6thrust24THRUST_300001_SM_1000_NS12zip_iteratorINS8_IJNSA_6detail15normal_iteratorINSA_10device_ptrIcEEEENSD_INSE_IiEEEESI_EEEEEEEEE10policy1000Ei12cmp_verticalSI_JSK_EEEvT0_iT1_T2_DpNS2_10kernel_argIT3_EE,@function
        .size           _ZN3cub18CUB_300001_SM_10006detail9transform16transform_kernelINS2_10policy_hubILb1EN4cuda3std3__45tupleIJN6thrust24THRUST_300001_SM_1000_NS12zip_iteratorINS8_IJNSA_6detail15normal_iteratorINSA_10device_ptrIcEEEENSD_INSE_IiEEEESI_EEEEEEEEE10policy1000Ei12cmp_verticalSI_JSK_EEEvT0_iT1_T2_DpNS2_10kernel_argIT3_EE,(.L_x_1387 - _ZN3cub18CUB_300001_SM_10006detail9transform16transform_kernelINS2_10policy_hubILb1EN4cuda3std3__45tupleIJN6thrust24THRUST_300001_SM_1000_NS12zip_iteratorINS8_IJNSA_6detail15normal_iteratorINSA_10device_ptrIcEEEENSD_INSE_IiEEEESI_EEEEEEEEE10policy1000Ei12cmp_verticalSI_JSK_EEEvT0_iT1_T2_DpNS2_10kernel_argIT3_EE)
        .other          _ZN3cub18CUB_300001_SM_10006detail9transform16transform_kernelINS2_10policy_hubILb1EN4cuda3std3__45tupleIJN6thrust24THRUST_300001_SM_1000_NS12zip_iteratorINS8_IJNSA_6detail15normal_iteratorINSA_10device_ptrIcEEEENSD_INSE_IiEEEESI_EEEEEEEEE10policy1000Ei12cmp_verticalSI_JSK_EEEvT0_iT1_T2_DpNS2_10kernel_argIT3_EE,@"STO_CUDA_ENTRY STV_DEFAULT"
_ZN3cub18CUB_300001_SM_10006detail9transform16transform_kernelINS2_10policy_hubILb1EN4cuda3std3__45tupleIJN6thrust24THRUST_300001_SM_1000_NS12zip_iteratorINS8_IJNSA_6detail15normal_iteratorINSA_10device_ptrIcEEEENSD_INSE_IiEEEESI_EEEEEEEEE10policy1000Ei12cmp_verticalSI_JSK_EEEvT0_iT1_T2_DpNS2_10kernel_argIT3_EE:
.text._ZN3cub18CUB_300001_SM_10006detail9transform16transform_kernelINS2_10policy_hubILb1EN4cuda3std3__45tupleIJN6thrust24THRUST_300001_SM_1000_NS12zip_iteratorINS8_IJNSA_6detail15normal_iteratorINSA_10device_ptrIcEEEENSD_INSE_IiEEEESI_EEEEEEEEE10policy1000Ei12cmp_verticalSI_JSK_EEEvT0_iT1_T2_DpNS2_10kernel_argIT3_EE:
[----:B------:R-:W-:Y:S08]  /*0000*/  LDC R1, c[0x0][0x37c] ;  /* 0x0000df00ff017b82 */ /* 0x000ff00000000800 */
[----:B------:R-:W0:Y:S01]  /*0010*/  LDC.64 R4, c[0x0][0x380] ;  /* 0x0000e000ff047b82 */ /* 0x000e220000000a00 */
[----:B------:R-:W1:Y:S01]  /*0020*/  LDCU.64 UR8, c[0x0][0x3a0] ;  /* 0x00007400ff0877ac */ /* 0x000e620008000a00 */
[----:B------:R-:W2:Y:S06]  /*0030*/  LDCU.64 UR4, c[0x0][0x358] ;  /* 0x00006b00ff0477ac */ /* 0x000eac0008000a00 */
[----:B------:R-:W3:Y:S01]  /*0040*/  S2UR UR6, SR_CTAID.X ;  /* 0x00000000000679c3 */ /* 0x000ee20000002500 */
[----:B------:R-:W4:Y:S01]  /*0050*/  LDCU UR7, c[0x0][0x390] ;  /* 0x00007200ff0777ac */ /* 0x000f220008000800 */
[----:B0-----:R-:W-:-:S04]  /*0060*/  IMAD.SHL.U32 R20, R5, 0x80, RZ ;  /* 0x0000008005147824 */ /* 0x001fc800078e00ff */
[----:B---3--:R-:W-:-:S04]  /*0070*/  IMAD R3, R20, UR6, RZ ;  /* 0x0000000614037c24 */ /* 0x008fc8000f8e02ff */
[--C-:B------:R-:W-:Y:S01]  /*0080*/  IMAD.IADD R7, R4, 0x1, -R3.reuse ;  /* 0x0000000104077824 */ /* 0x100fe200078e0a03 */
[----:B-1----:R-:W-:Y:S02]  /*0090*/  IADD3 R4, P1, PT, R3, UR8, RZ ;  /* 0x0000000803047c10 */ /* 0x002fe4000ff3e0ff */
[----:B------:R-:W-:Y:S02]  /*00a0*/  SHF.R.S32.HI R2, RZ, 0x1f, R3 ;  /* 0x0000001fff027819 */ /* 0x000fe40000011403 */
[-C--:B------:R-:W-:Y:S02]  /*00b0*/  ISETP.GT.AND P0, PT, R20, R7.reuse, PT ;  /* 0x000000071400720c */ /* 0x080fe40003f04270 */
[----:B------:R-:W-:Y:S02]  /*00c0*/  IADD3.X R0, PT, PT, R2, UR9, RZ, P1, !PT ;  /* 0x0000000902007c10 */ /* 0x000fe40008ffe4ff */
[----:B------:R-:W-:-:S09]  /*00d0*/  VIMNMX R20, PT, PT, R20, R7, PT ;  /* 0x0000000714147248 */ /* 0x000fd20003fe0100 */
[----:B--2-4-:R-:W-:Y:S05]  /*00e0*/  @P0 BRA `(.L_x_1324) ;  /* 0x0000000c00e80947 */ /* 0x014fea0003800000 */
        /* <DEDUP_REMOVED lines=43> */
.L_x_1327:
[----:B------:R-:W-:Y:S05]  /*03a0*/  BSYNC.RECONVERGENT B0 ;  /* 0x0000000000007941 */ /* 0x000fea0003800200 */
.L_x_1326:
        /* <DEDUP_REMOVED lines=19> */
.L_x_1329:
[----:B------:R-:W-:Y:S05]  /*04e0*/  BSYNC.RECONVERGENT B0 ;  /* 0x0000000000007941 */ /* 0x000fea0003800200 */
.L_x_1328:
        /* <DEDUP_REMOVED lines=20> */
.L_x_1331:
[----:B------:R-:W-:Y:S05]  /*0630*/  BSYNC.RECONVERGENT B0 ;  /* 0x0000000000007941 */ /* 0x000fea0003800200 */
.L_x_1330:
        /* <DEDUP_REMOVED lines=19> */
.L_x_1333:
[----:B------:R-:W-:Y:S05]  /*0770*/  BSYNC.RECONVERGENT B0 ;  /* 0x0000000000007941 */ /* 0x000fea0003800200 */
.L_x_1332:
[----:B------:R-:W-:Y:S01]  /*0780*/  LOP3.LUT R20, R5, 0x7ffffffc, RZ, 0xc0, !PT ;  /* 0x7ffffffc05147812 */ /* 0x000fe200078ec0ff */
[----:B------:R1:W-:Y:S03]  /*0790*/  STG.E desc[UR4][R18.64+0x600], R13 ;  /* 0x0006000d12007986 */ /* 0x0003e6000c101904 */
[----:B------:R-:W-:-:S04]  /*07a0*/  IADD3 R21, PT, PT, -R20, 0x4, RZ ;  /* 0x0000000414157810 */ /* 0x000fc80007ffe1ff */
[----:B------:R-:W-:-:S13]  /*07b0*/  ISETP.NE.AND P0, PT, R21, RZ, PT ;  /* 0x000000ff1500720c */ /* 0x000fda0003f05270 */
[----:B-1----:R-:W-:Y:S05]  /*07c0*/  @!P0 BRA `(.L_x_1325) ;  /* 0x0000000400788947 */ /* 0x002fea0003800000 */
[----:B------:R-:W0:Y:S01]  /*07d0*/  LDC.64 R12, c[0x0][0x398] ;  /* 0x0000e600ff0c7b82 */ /* 0x000e220000000a00 */
[----:B------:R-:W-:-:S07]  /*07e0*/  VIADD R5, R11, 0x200 ;  /* 0x000002000b057836 */ /* 0x000fce0000000000 */
.L_x_1342:
[----:B------:R-:W-:-:S04]  /*07f0*/  IADD3 R14, P0, PT, R5, R4, RZ ;  /* 0x00000004050e7210 */ /* 0x000fc80007f1e0ff */
[----:B------:R-:W-:-:S05]  /*0800*/  LEA.HI.X.SX32 R15, R5, R0, 0x1, P0 ;  /* 0x00000000050f7211 */ /* 0x000fca00000f0eff */
[----:B-1----:R-:W2:Y:S01]  /*0810*/  LDG.E.U8 R23, desc[UR4][R14.64] ;  /* 0x000000040e177981 */ /* 0x002ea2000c1e1100 */
[----:B------:R-:W-:-:S04]  /*0820*/  IMAD.WIDE R16, R5, 0x4, R8 ;  /* 0x0000000405107825 */ /* 0x000fc800078e0208 */
[----:B------:R-:W-:Y:S01]  /*0830*/  IMAD.WIDE R18, R5, 0x4, R6 ;  /* 0x0000000405127825 */ /* 0x000fe200078e0206 */
[----:B------:R-:W3:Y:S04]  /*0840*/  LDG.E R22, desc[UR4][R16.64+-0x400] ;  /* 0xfffc000410167981 */ /* 0x000ee8000c1e1900 */
[----:B------:R-:W4:Y:S01]  /*0850*/  LDG.E R25, desc[UR4][R18.64+-0x400] ;  /* 0xfffc000412197981 */ /* 0x000f22000c1e1900 */
[----:B------:R-:W-:Y:S01]  /*0860*/  BSSY.RECONVERGENT B0, `(.L_x_1334) ;  /* 0x0000012000007945 */ /* 0x000fe20003800200 */
[----:B--2---:R-:W-:Y:S01]  /*0870*/  ISETP.NE.AND P0, PT, R23, UR6, PT ;  /* 0x0000000617007c0c */ /* 0x004fe2000bf05270 */
[----:B---3--:R-:W-:Y:S01]  /*0880*/  VIADD R24, R22, 0x2 ;  /* 0x0000000216187836 */ /* 0x008fe20000000000 */
[----:B----4-:R-:W-:-:S11]  /*0890*/  VIMNMX R23, PT, PT, R25, 0x1, !PT ;  /* 0x0000000119177848 */ /* 0x010fd60007fe0100 */
[----:B------:R-:W-:Y:S01]  /*08a0*/  @P0 VIADD R24, R22, 0xffffffff ;  /* 0xffffffff16180836 */ /* 0x000fe20000000000 */
[----:B0-----:R-:W-:-:S03]  /*08b0*/  LEA R22, P1, R3, R12, 0x2 ;  /* 0x0000000c03167211 */ /* 0x001fc600078210ff */
[----:B------:R-:W-:Y:S01]  /*08c0*/  IMAD.MOV.U32 R27, RZ, RZ, R24 ;  /* 0x000000ffff1b7224 */ /* 0x000fe200078e0018 */
[----:B------:R-:W-:Y:S02]  /*08d0*/  ISETP.GT.AND P0, PT, R23, R24, PT ;  /* 0x000000181700720c */ /* 0x000fe40003f04270 */
[----:B------:R-:W-:-:S03]  /*08e0*/  LEA.HI.X R23, R3, R13, R2, 0x2, P1 ;  /* 0x0000000d03177211 */ /* 0x000fc600008f1402 */
[----:B------:R-:W-:-:S08]  /*08f0*/  IMAD.WIDE R22, R5, 0x4, R22 ;  /* 0x0000000405167825 */ /* 0x000fd000078e0216 */
        /* <DEDUP_REMOVED lines=8> */
.L_x_1335:
[----:B------:R-:W-:Y:S05]  /*0980*/  BSYNC.RECONVERGENT B0 ;  /* 0x0000000000007941 */ /* 0x000fea0003800200 */
.L_x_1334:
[----:B------:R0:W-:Y:S04]  /*0990*/  STG.E desc[UR4][R22.64], R27 ;  /* 0x0000001b16007986 */ /* 0x0001e8000c101904 */
[----:B------:R-:W2:Y:S04]  /*09a0*/  LDG.E.U8 R25, desc[UR4][R14.64+0x80] ;  /* 0x000080040e197981 */ /* 0x000ea8000c1e1100 */
[----:B------:R-:W3:Y:S04]  /*09b0*/  LDG.E R26, desc[UR4][R16.64+-0x200] ;  /* 0xfffe0004101a7981 */ /* 0x000ee8000c1e1900 */
[----:B------:R-:W4:Y:S01]  /*09c0*/  LDG.E R24, desc[UR4][R18.64+-0x200] ;  /* 0xfffe000412187981 */ /* 0x000f22000c1e1900 */
[----:B------:R-:W-:Y:S01]  /*09d0*/  ULOP3.LUT UR6, UR7, 0xff, URZ, 0xc0, !UPT ;  /* 0x000000ff07067892 */ /* 0x000fe2000f8ec0ff */
[----:B------:R-:W-:Y:S05]  /*09e0*/  BSSY.RECONVERGENT B0, `(.L_x_1336) ;  /* 0x000000f000007945 */ /* 0x000fea0003800200 */
[----:B--2---:R-:W-:Y:S01]  /*09f0*/  ISETP.NE.AND P0, PT, R25, UR6, PT ;  /* 0x0000000619007c0c */ /* 0x004fe2000bf05270 */
[----:B---3--:R-:W-:-:S12]  /*0a00*/  VIADD R25, R26, 0x2 ;  /* 0x000000021a197836 */ /* 0x008fd80000000000 */
[----:B------:R-:W-:Y:S01]  /*0a10*/  @P0 VIADD R25, R26, 0xffffffff ;  /* 0xffffffff1a190836 */ /* 0x000fe20000000000 */
[----:B----4-:R-:W-:-:S03]  /*0a20*/  VIMNMX R26, PT, PT, R24, 0x1, !PT ;  /* 0x00000001181a7848 */ /* 0x010fc60007fe0100 */
        /* <DEDUP_REMOVED lines=10> */
.L_x_1337:
[----:B------:R-:W-:Y:S05]  /*0ad0*/  BSYNC.RECONVERGENT B0 ;  /* 0x0000000000007941 */ /* 0x000fea0003800200 */
.L_x_1336:
[----:B------:R0:W-:Y:S04]  /*0ae0*/  STG.E desc[UR4][R22.64+0x200], R29 ;  /* 0x0002001d16007986 */ /* 0x0001e8000c101904 */
[----:B------:R-:W2:Y:S04]  /*0af0*/  LDG.E.U8 R25, desc[UR4][R14.64+0x100] ;  /* 0x000100040e197981 */ /* 0x000ea8000c1e1100 */
[----:B------:R-:W3:Y:S04]  /*0b00*/  LDG.E R26, desc[UR4][R16.64] ;  /* 0x00000004101a7981 */ /* 0x000ee8000c1e1900 */
[----:B------:R-:W4:Y:S01]  /*0b10*/  LDG.E R24, desc[UR4][R18.64] ;  /* 0x0000000412187981 */ /* 0x000f22000c1e1900 */
[----:B------:R-:W-:Y:S01]  /*0b20*/  BSSY.RECONVERGENT B0, `(.L_x_1338) ;  /* 0x000000f000007945 */ /* 0x000fe20003800200 */
        /* <DEDUP_REMOVED lines=14> */
.L_x_1339:
[----:B------:R-:W-:Y:S05]  /*0c10*/  BSYNC.RECONVERGENT B0 ;  /* 0x0000000000007941 */ /* 0x000fea0003800200 */
.L_x_1338:
        /* <DEDUP_REMOVED lines=21> */
.L_x_1341:
[----:B------:R-:W-:Y:S05]  /*0d70*/  BSYNC.RECONVERGENT B0 ;  /* 0x0000000000007941 */ /* 0x000fea0003800200 */
.L_x_1340:
[----:B------:R1:W-:Y:S01]  /*0d80*/  STG.E desc[UR4][R22.64+0x600], R25 ;  /* 0x0006001916007986 */ /* 0x0003e2000c101904 */
[----:B------:R-:W-:Y:S01]  /*0d90*/  VIADD R5, R5, 0x200 ;  /* 0x0000020005057836 */ /* 0x000fe20000000000 */
[----:B------:R-:W-:Y:S06]  /*0da0*/  @P1 BRA `(.L_x_1342) ;  /* 0xfffffff800901947 */ /* 0x000fec000383ffff */
.L_x_1325:
[----:B------:R-:W-:-:S13]  /*0db0*/  ISETP.NE.AND P0, PT, R10, RZ, PT ;  /* 0x000000ff0a00720c */ /* 0x000fda0003f05270 */
[----:B------:R-:W-:Y:S05]  /*0dc0*/  @!P0 EXIT ;  /* 0x000000000000894d */ /* 0x000fea0003800000 */
[----:B------:R-:W2:Y:S01]  /*0dd0*/  LDCU.64 UR8, c[0x0][0x398] ;  /* 0x00007300ff0877ac */ /* 0x000ea20008000a00 */
[C---:B------:R-:W-:Y:S01]  /*0de0*/  IMAD.SHL.U32 R8, R3.reuse, 0x4, RZ ;  /* 0x0000000403087824 */ /* 0x040fe200078e00ff */
[----:B------:R-:W-:Y:S01]  /*0df0*/  SHF.L.U64.HI R9, R3, 0x2, R2 ;  /* 0x0000000203097819 */ /* 0x000fe20000010202 */
[----:B0-----:R-:W-:Y:S01]  /*0e00*/  IMAD R5, R20, 0x80, R11 ;  /* 0x0000008014057824 */ /* 0x001fe200078e020b */
[----:B------:R-:W0:Y:S01]  /*0e10*/  LDCU.64 UR10, c[0x0][0x3b0] ;  /* 0x00007600ff0a77ac */ /* 0x000e220008000a00 */
[----:B------:R-:W-:Y:S01]  /*0e20*/  IMAD.MOV R18, RZ, RZ, -R10 ;  /* 0x000000ffff127224 */ /* 0x000fe200078e0a0a */
[----:B------:R-:W3:Y:S01]  /*0e30*/  LDCU.64 UR12, c[0x0][0x3a8] ;  /* 0x00007500ff0c77ac */ /* 0x000ee20008000a00 */
[----:B------:R-:W-:Y:S01]  /*0e40*/  ULOP3.LUT UR6, UR7, 0xff, URZ, 0xc0, !UPT ;  /* 0x000000ff07067892 */ /* 0x000fe2000f8ec0ff */
[C---:B--2---:R-:W-:Y:S02]  /*0e50*/  IADD3 R2, P0, PT, R8.reuse, UR8, RZ ;  /* 0x0000000808027c10 */ /* 0x044fe4000ff1e0ff */
[----:B0-----:R-:W-:-:S02]  /*0e60*/  IADD3 R6, P1, PT, R8, UR10, RZ ;  /* 0x0000000a08067c10 */ /* 0x001fc4000ff3e0ff */
[C---:B------:R-:W-:Y:S02]  /*0e70*/  IADD3.X R3, PT, PT, R9.reuse, UR9, RZ, P0, !PT ;  /* 0x0000000909037c10 */ /* 0x040fe400087fe4ff */
[----:B---3--:R-:W-:Y:S02]  /*0e80*/  IADD3 R8, P2, PT, R8, UR12, RZ ;  /* 0x0000000c08087c10 */ /* 0x008fe4000ff5e0ff */
[C---:B------:R-:W-:Y:S02]  /*0e90*/  IADD3.X R7, PT, PT, R9.reuse, UR11, RZ, P1, !PT ;  /* 0x0000000b09077c10 */ /* 0x040fe40008ffe4ff */
[----:B------:R-:W-:-:S09]  /*0ea0*/  IADD3.X R9, PT, PT, R9, UR13, RZ, P2, !PT ;  /* 0x0000000d09097c10 */ /* 0x000fd200097fe4ff */
.L_x_1345:
        /* <DEDUP_REMOVED lines=23> */
.L_x_1344:
[----:B------:R-:W-:Y:S05]  /*1020*/  BSYNC.RECONVERGENT B0 ;  /* 0x0000000000007941 */ /* 0x000fea0003800200 */
.L_x_1343:
[----:B------:R0:W-:Y:S01]  /*1030*/  STG.E desc[UR4][R14.64], R17 ;  /* 0x000000110e007986 */ /* 0x0001e2000c101904 */
[----:B------:R-:W-:Y:S02]  /*1040*/  VIADD R18, R18, 0x1 ;  /* 0x0000000112127836 */ /* 0x000fe40000000000 */
[----:B------:R-:W-:-:S03]  /*1050*/  VIADD R5, R5, 0x80 ;  /* 0x0000008005057836 */ /* 0x000fc60000000000 */
[----:B------:R-:W-:-:S13]  /*1060*/  ISETP.NE.AND P0, PT, R18, RZ, PT ;  /* 0x000000ff1200720c */ /* 0x000fda0003f05270 */
[----:B0-----:R-:W-:Y:S05]  /*1070*/  @P0 BRA `(.L_x_1345) ;  /* 0xfffffffc008c0947 */ /* 0x001fea000383ffff */
[----:B------:R-:W-:Y:S05]  /*1080*/  EXIT ;  /* 0x000000000000794d */ /* 0x000fea0003800000 */
.L_x_1324:
        /* <DEDUP_REMOVED lines=8> */
[C---:B------:R-:W-:Y:S01]  /*1110*/  IMAD.SHL.U32 R6, R3.reuse, 0x4, RZ ;  /* 0x0000000403067824 */ /* 0x040fe200078e00ff */
[----:B------:R-:W-:Y:S01]  /*1120*/  SHF.L.U64.HI R7, R3, 0x2, R2 ;  /* 0x0000000203077819 */ /* 0x000fe20000010202 */
[----:B------:R-:W-:Y:S01]  /*1130*/  IMAD.MOV.U32 R16, RZ, RZ, RZ ;  /* 0x000000ffff107224 */ /* 0x000fe200078e00ff */
[----:B------:R-:W2:Y:S01]  /*1140*/  LDCU.64 UR10, c[0x0][0x3b0] ;  /* 0x00007600ff0a77ac */ /* 0x000ea20008000a00 */
[----:B------:R-:W-:Y:S01]  /*1150*/  LOP3.LUT R17, R5, 0x7ffffffc, RZ, 0xc0, !PT ;  /* 0x7ffffffc05117812 */ /* 0x000fe200078ec0ff */
[----:B------:R-:W3:Y:S01]  /*1160*/  LDCU.64 UR12, c[0x0][0x398] ;  /* 0x00007300ff0c77ac */ /* 0x000ee20008000a00 */
[C---:B-1----:R-:W-:Y:S02]  /*1170*/  IADD3 R10, P0, PT, R6.reuse, UR8, RZ ;  /* 0x00000008060a7c10 */ /* 0x042fe4000ff1e0ff */
[----:B--2---:R-:W-:Y:S02]  /*1180*/  IADD3 R8, P1, PT, R6, UR10, RZ ;  /* 0x0000000a06087c10 */ /* 0x004fe4000ff3e0ff */
[----:B------:R-:W-:-:S02]  /*1190*/  IADD3.X R11, PT, PT, R7, UR9, RZ, P0, !PT ;  /* 0x00000009070b7c10 */ /* 0x000fc400087fe4ff */
[----:B---3--:R-:W-:Y:S02]  /*11a0*/  IADD3 R6, P2, PT, R6, UR12, RZ ;  /* 0x0000000c06067c10 */ /* 0x008fe4000ff5e0ff */
[C---:B------:R-:W-:Y:S02]  /*11b0*/  IADD3.X R9, PT, PT, R7.reuse, UR11, RZ, P1, !PT ;  /* 0x0000000b07097c10 */ /* 0x040fe40008ffe4ff */
[----:B------:R-:W-:-:S09]  /*11c0*/  IADD3.X R7, PT, PT, R7, UR13, RZ, P2, !PT ;  /* 0x0000000d07077c10 */ /* 0x000fd200097fe4ff */
.L_x_1363:
[C---:B0-----:R-:W-:Y:S01]  /*11d0*/  IMAD R5, R16.reuse, 0x80, R19 ;  /* 0x0000008010057824 */ /* 0x041fe200078e0213 */
[----:B------:R-:W-:Y:S01]  /*11e0*/  BSSY.RECONVERGENT B0, `(.L_x_1347) ;  /* 0x000001f000007945 */ /* 0x000fe20003800200 */
[----:B------:R-:W-:-:S03]  /*11f0*/  VIADD R16, R16, 0x4 ;  /* 0x0000000410107836 */ /* 0x000fc60000000000 */
[----:B------:R-:W-:Y:S02]  /*1200*/  ISETP.GE.AND P0, PT, R5, R20, PT ;  /* 0x000000140500720c */ /* 0x000fe40003f06270 */
[----:B------:R-:W-:-:S11]  /*1210*/  ISETP.NE.AND P1, PT, R16, R17, PT ;  /* 0x000000111000720c */ /* 0x000fd60003f25270 */
[----:B-1----:R-:W-:Y:S05]  /*1220*/  @P0 BRA `(.L_x_1348) ;  /* 0x0000000000680947 */ /* 0x002fea0003800000 */
        /* <DEDUP_REMOVED lines=24> */
.L_x_1350:
[----:B------:R-:W-:Y:S05]  /*13b0*/  BSYNC.RECONVERGENT B1 ;  /* 0x0000000000017941 */ /* 0x000fea0003800200 */
.L_x_1349:
[----:B------:R0:W-:Y:S02]  /*13c0*/  STG.E desc[UR4][R22.64], R25 ;  /* 0x0000001916007986 */ /* 0x0001e4000c101904 */
.L_x_1348:
[----:B------:R-:W-:Y:S05]  /*13d0*/  BSYNC.RECONVERGENT B0 ;  /* 0x0000000000007941 */ /* 0x000fea0003800200 */
.L_x_1347:
[----:B0-----:R-:W-:Y:S01]  /*13e0*/  VIADD R25, R5, 0x80 ;  /* 0x0000008005197836 */ /* 0x001fe20000000000 */
        /* <DEDUP_REMOVED lines=27> */
.L_x_1354:
[----:B------:R-:W-:Y:S05]  /*15a0*/  BSYNC.RECONVERGENT B1 ;  /* 0x0000000000017941 */ /* 0x000fea0003800200 */
.L_x_1353:
[----:B------:R0:W-:Y:S02]  /*15b0*/  STG.E desc[UR4][R22.64], R25 ;  /* 0x0000001916007986 */ /* 0x0001e4000c101904 */
.L_x_1352:
[----:B------:R-:W-:Y:S05]  /*15c0*/  BSYNC.RECONVERGENT B0 ;  /* 0x0000000000007941 */ /* 0x000fea0003800200 */
.L_x_1351:
        /* <DEDUP_REMOVED lines=28> */
.L_x_1358:
[----:B------:R-:W-:Y:S05]  /*1790*/  BSYNC.RECONVERGENT B1 ;  /* 0x0000000000017941 */ /* 0x000fea0003800200 */
.L_x_1357:
[----:B------:R0:W-:Y:S02]  /*17a0*/  STG.E desc[UR4][R22.64], R25 ;  /* 0x0000001916007986 */ /* 0x0001e4000c101904 */
.L_x_1356:
[----:B------:R-:W-:Y:S05]  /*17b0*/  BSYNC.RECONVERGENT B0 ;  /* 0x0000000000007941 */ /* 0x000fea0003800200 */
.L_x_1355:
        /* <DEDUP_REMOVED lines=28> */
.L_x_1362:
[----:B------:R-:W-:Y:S05]  /*1980*/  BSYNC.RECONVERGENT B1 ;  /* 0x0000000000017941 */ /* 0x000fea0003800200 */
.L_x_1361:
[----:B------:R1:W-:Y:S02]  /*1990*/  STG.E desc[UR4][R22.64], R21 ;  /* 0x0000001516007986 */ /* 0x0003e4000c101904 */
.L_x_1360:
[----:B------:R-:W-:Y:S05]  /*19a0*/  BSYNC.RECONVERGENT B0 ;  /* 0x0000000000007941 */ /* 0x000fea0003800200 */
.L_x_1359:
[----:B------:R-:W-:Y:S05]  /*19b0*/  @P1 BRA `(.L_x_1363) ;  /* 0xfffffff800041947 */ /* 0x000fea000383ffff */
.L_x_1346:
        /* <DEDUP_REMOVED lines=9> */
[C---:B--2---:R-:W-:Y:S02]  /*1a50*/  IADD3 R8, P0, PT, R5.reuse, UR8, RZ ;  /* 0x0000000805087c10 */ /* 0x044fe4000ff1e0ff */
[----:B0-----:R-:W-:Y:S02]  /*1a60*/  IADD3 R6, P1, PT, R5, UR10, RZ ;  /* 0x0000000a05067c10 */ /* 0x001fe4000ff3e0ff */
[----:B------:R-:W-:-:S02]  /*1a70*/  IADD3.X R9, PT, PT, R3, UR9, RZ, P0, !PT ;  /* 0x0000000903097c10 */ /* 0x000fc400087fe4ff */
[----:B---3--:R-:W-:Y:S02]  /*1a80*/  IADD3 R2, P2, PT, R5, UR12, RZ ;  /* 0x0000000c05027c10 */ /* 0x008fe4000ff5e0ff */
[C---:B------:R-:W-:Y:S02]  /*1a90*/  IADD3.X R7, PT, PT, R3.reuse, UR11, RZ, P1, !PT ;  /* 0x0000000b03077c10 */ /* 0x040fe40008ffe4ff */
[----:B------:R-:W-:-:S09]  /*1aa0*/  IADD3.X R3, PT, PT, R3, UR13, RZ, P2, !PT ;  /* 0x0000000d03037c10 */ /* 0x000fd200097fe4ff */
.L_x_1368:
[----:B------:R-:W-:Y:S01]  /*1ab0*/  ISETP.GE.AND P0, PT, R17, R20, PT ;  /* 0x000000141100720c */ /* 0x000fe20003f06270 */
[----:B------:R-:W-:-:S12]  /*1ac0*/  BSSY.RECONVERGENT B0, `(.L_x_1364) ;  /* 0x000001d000007945 */ /* 0x000fd80003800200 */
[----:B0-----:R-:W-:Y:S05]  /*1ad0*/  @P0 BRA `(.L_x_1365) ;  /* 0x00000000006c0947 */ /* 0x001fea0003800000 */
[----:B------:R-:W-:Y:S02]  /*1ae0*/  SHF.R.S32.HI R5, RZ, 0x1f, R17 ;  /* 0x0000001fff057819 */ /* 0x000fe40000011411 */
[----:B------:R-:W-:-:S05]  /*1af0*/  IADD3 R14, P0, PT, R17, R4, RZ ;  /* 0x00000004110e7210 */ /* 0x000fca0007f1e0ff */
[----:B------:R-:W-:-:S05]  /*1b00*/  IMAD.X R15, R5, 0x1, R0, P0 ;  /* 0x00000001050f7824 */ /* 0x000fca00000e0600 */
        /* <DEDUP_REMOVED lines=22> */
.L_x_1367:
[----:B------:R-:W-:Y:S05]  /*1c70*/  BSYNC.RECONVERGENT B1 ;  /* 0x0000000000017941 */ /* 0x000fea0003800200 */
.L_x_1366:
[----:B------:R0:W-:Y:S02]  /*1c80*/  STG.E desc[UR4][R14.64], R19 ;  /* 0x000000130e007986 */ /* 0x0001e4000c101904 */
.L_x_1365:
[----:B------:R-:W-:Y:S05]  /*1c90*/  BSYNC.RECONVERGENT B0 ;  /* 0x0000000000007941 */ /* 0x000fea0003800200 */
.L_x_1364:
[----:B------:R-:W-:-:S05]  /*1ca0*/  VIADD R18, R18, 0x1 ;  /* 0x0000000112127836 */ /* 0x000fca0000000000 */
[----:B------:R-:W-:-:S13]  /*1cb0*/  ISETP.NE.AND P0, PT, R18, RZ, PT ;  /* 0x000000ff1200720c */ /* 0x000fda0003f05270 */
[----:B------:R-:W-:Y:S05]  /*1cc0*/  @!P0 EXIT ;  /* 0x000000000000894d */ /* 0x000fea0003800000 */
[----:B------:R-:W-:Y:S01]  /*1cd0*/  VIADD R17, R17, 0x80 ;  /* 0x0000008011117836 */ /* 0x000fe20000000000 */
[----:B------:R-:W-:Y:S06]  /*1ce0*/  BRA `(.L_x_1368) ;  /* 0xfffffffc00707947 */ /* 0x000fec000383ffff */
.L_x_1369:
        /* <DEDUP_REMOVED lines=9> */
.L_x_1387:


//--------------------- .text._ZN3cub18CUB_300001_SM_10006detail8for_each13static_kernelINS2_12policy_hub_t12policy_500_tElN6thrust24THRUST_300001_SM_1000_NS8cuda_cub6__fill7functorINS7_6detail15normal_iteratorINS7_10device_ptrIiEEEEiEEEEvT0_T1_ --------------------------
	.section	.text._ZN3cub18CUB_300001_SM_10006detail8for_each13static_kernelINS2_12policy_hub_t12policy_500_tElN6thrust24THRUST_300001_SM_1000_NS8cuda_cub6__fill7functorINS7_6detail15normal_iteratorINS7_10device_ptrIiEEEEiEEEEvT0_T1_,"ax",@progbits
	.align	128
        .global         _ZN3cub18CUB_300001_SM_10006detail8for_each13static_kernelINS2_12policy_hub_t12policy_500_tElN6thrust24THRUST_300001_SM_1000_NS8cuda_cub6__fill7functorINS7_6detail15normal_iteratorINS7_10device_ptrIiEEEEiEEEEvT0_T1_
        .type           _ZN3cub18CUB_300001_SM_10006detail8for_each13static_kernelINS2_12policy_hub_t12policy_500_tElN6thrust24THRUST_300001_SM_1000_NS8cuda_cub6__fill7functorINS7_6detail15normal_iteratorINS7_10device_ptrIiEEEEiEEEEvT0_T1_,@function
        .size           _ZN3cub18CUB_300001_SM_10006detail8for_each13static_kernelINS2_12policy_hub_t12policy_500_tElN6thrust24THRUST_300001_SM_1000_NS8cuda_cub6__fill7functorINS7_6detail15normal_iteratorINS7_10device_ptrIiEEEEiEEEEvT0_T1_,(.L_x_1388 - _ZN3cub18CUB_300001_SM_10006detail8for_each13static_kernelINS2_12policy_hub_t12policy_500_tElN6thrust24THRUST_300001_SM_1000_NS8cuda_cub6__fill7functorINS7_6detail15normal_iteratorINS7_10device_ptrIiEEEEiEEEEvT0_T1_)
        .other          _ZN3cub18CUB_300001_SM_10006detail8for_each13static_kernelINS2_12policy_hub_t12policy_500_tElN6thrust24THRUST_300001_SM_1000_NS8cuda_cub6__fill7functorINS7_6detail15normal_iteratorINS7_10device_ptrIiEEEEiEEEEvT0_T1_,@"STO_CUDA_ENTRY STV_DEFAULT"
_ZN3cub18CUB_300001_SM_10006detail8for_each13static_kernelINS2_12policy_hub_t12policy_500_tElN6thrust24THRUST_300001_SM_1000_NS8cuda_cub6__fill7functorINS7_6detail15normal_iteratorINS7_10device_ptrIiEEEEiEEEEvT0_T1_:
.text._ZN3cub18CUB_300001_SM_10006detail8for_each13static_kernelINS2_12policy_hub_t12policy_500_tElN6thrust24THRUST_300001_SM_1000_NS8cuda_cub6__fill7functorINS7_6detail15normal_iteratorINS7_10device_ptrIiEEEEiEEEEvT0_T1_:
[----:B------:R-:W-:Y:S08]  /*0000*/  LDC R1, c[0x0][0x37c] ;  /* 0x0000df00ff017b82 */ /* 0x000ff00000000800 */
[----:B------:R-:W0:Y:S01]  /*0010*/  S2UR UR4, SR_CTAID.X ;  /* 0x00000000000479c3 */ /* 0x000e220000002500 */
[----:B------:R-:W1:Y:S01]  /*0020*/  LDCU.64 UR6, c[0x0][0x380] ;  /* 0x00007000ff0677ac */ /* 0x000e620008000a00 */
[----:B------:R-:W2:Y:S01]  /*0030*/  LDCU.64 UR8, c[0x0][0x358] ;  /* 0x00006b00ff0877ac */ /* 0x000ea20008000a00 */
[----:B0-----:R-:W-:-:S04]  /*0040*/  UIMAD.WIDE.U32 UR4, UR4, 0x200, URZ ;  /* 0x00000200040478a5 */ /* 0x001fc8000f8e00ff */
[----:B-1----:R-:W-:-:S04]  /*0050*/  UIADD3 UR6, UP0, UPT, -UR4, UR6, URZ ;  /* 0x0000000604067290 */ /* 0x002fc8000ff1e1ff */
[----:B------:R-:W-:Y:S02]  /*0060*/  UIADD3.X UR7, UPT, UPT, ~UR5, UR7, URZ, UP0, !UPT ;  /* 0x0000000705077290 */ /* 0x000fe400087fe5ff */
[----:B------:R-:W-:-:S04]  /*0070*/  UISETP.GE.U32.AND UP0, UPT, UR6, 0x200, UPT ;  /* 0x000002000600788c */ /* 0x000fc8000bf06070 */
[----:B------:R-:W-:-:S09]  /*0080*/  UISETP.GE.AND.EX UP0, UPT, UR7, URZ, UPT, UP0 ;  /* 0x000000ff0700728c */ /* 0x000fd2000bf06300 */
[----:B--2---:R-:W-:Y:S05]  /*0090*/  BRA.U !UP0, `(.L_x_1370) ;  /* 0x0000000108287547 */ /* 0x004fea000b800000 */
[----:B------:R-:W0:Y:S01]  /*00a0*/  S2R R0, SR_TID.X ;  /* 0x0000000000007919 */ /* 0x000e220000002100 */
[----:B------:R-:W1:Y:S01]  /*00b0*/  LDCU.64 UR6, c[0x0][0x388] ;  /* 0x00007100ff0677ac */ /* 0x000e620008000a00 */
[----:B------:R-:W2:Y:S01]  /*00c0*/  LDC R5, c[0x0][0x390] ;  /* 0x0000e400ff057b82 */ /* 0x000ea20000000800 */
[----:B0-----:R-:W-:-:S05]  /*00d0*/  IADD3 R0, P0, PT, R0, UR4, RZ ;  /* 0x0000000400007c10 */ /* 0x001fca000ff1e0ff */
[----:B------:R-:W-:Y:S01]  /*00e0*/  IMAD.X R3, RZ, RZ, UR5, P0 ;  /* 0x00000005ff037e24 */ /* 0x000fe200080e06ff */
[----:B-1----:R-:W-:-:S04]  /*00f0*/  LEA R2, P0, R0, UR6, 0x2 ;  /* 0x0000000600027c11 */ /* 0x002fc8000f8010ff */
[----:B------:R-:W-:-:S05]  /*0100*/  LEA.HI.X R3, R0, UR7, R3, 0x2, P0 ;  /* 0x0000000700037c11 */ /* 0x000fca00080f1403 */
[----:B--2---:R-:W-:Y:S04]  /*0110*/  STG.E desc[UR8][R2.64], R5 ;  /* 0x0000000502007986 */ /* 0x004fe8000c101908 */
[----:B------:R-:W-:Y:S01]  /*0120*/  STG.E desc[UR8][R2.64+0x400], R5 ;  /* 0x0004000502007986 */ /* 0x000fe2000c101908 */
[----:B------:R-:W-:Y:S05]  /*0130*/  EXIT ;  /* 0x000000000000794d */ /* 0x000fea0003800000 */
.L_x_1370:
[----:B------:R-:W0:Y:S01]  /*0140*/  S2R R0, SR_TID.X ;  /* 0x0000000000007919 */ /* 0x000e220000002100 */
[----:B------:R-:W-:Y:S01]  /*0150*/  USHF.R.S32.HI UR7, URZ, 0x1f, UR6 ;  /* 0x0000001fff077899 */ /* 0x000fe20008011406 */
[----:B------:R-:W1:Y:S05]  /*0160*/  LDCU.64 UR10, c[0x0][0x388] ;  /* 0x00007100ff0a77ac */ /* 0x000e6a0008000a00 */
[----:B------:R-:W-:Y:S02]  /*0170*/  IMAD.U32 R2, RZ, RZ, UR7 ;  /* 0x00000007ff027e24 */ /* 0x000fe4000f8e00ff */
[----:B------:R-:W-:Y:S01]  /*0180*/  IMAD.U32 R4, RZ, RZ, UR7 ;  /* 0x00000007ff047e24 */ /* 0x000fe2000f8e00ff */
[----:B0-----:R-:W-:-:S04]  /*0190*/  ISETP.LT.U32.AND P0, PT, R0, UR6, PT ;  /* 0x0000000600007c0c */ /* 0x001fc8000bf01070 */
[----:B------:R-:W-:Y:S01]  /*01a0*/  ISETP.GT.AND.EX P0, PT, R2, RZ, PT, P0 ;  /* 0x000000ff0200720c */ /* 0x000fe20003f04300 */
[C---:B------:R-:W-:Y:S01]  /*01b0*/  VIADD R2, R0.reuse, 0x100 ;  /* 0x0000010000027836 */ /* 0x040fe20000000000 */
[----:B------:R-:W-:-:S04]  /*01c0*/  IADD3 R0, P2, PT, R0, UR4, RZ ;  /* 0x0000000400007c10 */ /* 0x000fc8000ff5e0ff */
[----:B------:R-:W-:Y:S01]  /*01d0*/  ISETP.LT.U32.AND P1, PT, R2, UR6, PT ;  /* 0x0000000602007c0c */ /* 0x000fe2000bf21070 */
[----:B------:R-:W-:Y:S01]  /*01e0*/  IMAD.X R3, RZ, RZ, UR5, P2 ;  /* 0x00000005ff037e24 */ /* 0x000fe200090e06ff */
[----:B-1----:R-:W-:Y:S02]  /*01f0*/  LEA R2, P2, R0, UR10, 0x2 ;  /* 0x0000000a00027c11 */ /* 0x002fe4000f8410ff */
[----:B------:R-:W-:Y:S02]  /*0200*/  ISETP.GT.AND.EX P1, PT, R4, RZ, PT, P1 ;  /* 0x000000ff0400720c */ /* 0x000fe40003f24310 */
[----:B------:R-:W-:Y:S01]  /*0210*/  LEA.HI.X R3, R0, UR11, R3, 0x2, P2 ;  /* 0x0000000b00037c11 */ /* 0x000fe200090f1403 */
[----:B------:R-:W0:Y:S04]  /*0220*/  @P0 LDC R5, c[0x0][0x390] ;  /* 0x0000e400ff050b82 */ /* 0x000e280000000800 */
[----:B0-----:R0:W-:Y:S06]  /*0230*/  @P0 STG.E desc[UR8][R2.64], R5 ;  /* 0x0000000502000986 */ /* 0x0011ec000c101908 */
[----:B------:R-:W-:Y:S05]  /*0240*/  @!P1 EXIT ;  /* 0x000000000000994d */ /* 0x000fea0003800000 */
[----:B0-----:R-:W0:Y:S02]  /*0250*/  LDC R5, c[0x0][0x390] ;  /* 0x0000e400ff057b82 */ /* 0x001e240000000800 */
[----:B0-----:R-:W-:Y:S01]  /*0260*/  STG.E desc[UR8][R2.64+0x400], R5 ;  /* 0x0004000502007986 */ /* 0x001fe2000c101908 */
[----:B------:R-:W-:Y:S05]  /*0270*/  EXIT ;  /* 0x000000000000794d */ /* 0x000fea0003800000 */
.L_x_1371:
        /* <DEDUP_REMOVED lines=16> */
.L_x_1388:


//--------------------- .text._ZN3cub18CUB_300001_SM_10006detail8for_each13static_kernelINS2_12policy_hub_t12policy_500_tEmN6thrust24THRUST_300001_SM_1000_NS8cuda_cub20__uninitialized_fill7functorINS7_10device_ptrIiEEiEEEEvT0_T1_ --------------------------
	.section	.text._ZN3cub18CUB_300001_SM_10006detail8for_each13static_kernelINS2_12policy_hub_t12policy_500_tEmN6thrust24THRUST_300001_SM_1000_NS8cuda_cub20__uninitialized_fill7functorINS7_10device_ptrIiEEiEEEEvT0_T1_,"ax",@progbits
	.align	128
        .global         _ZN3cub18CUB_300001_SM_10006detail8for_each13static_kernelINS2_12policy_hub_t12policy_500_tEmN6thrust24THRUST_300001_SM_1000_NS8cuda_cub20__uninitialized_fill7functorINS7_10device_ptrIiEEiEEEEvT0_T1_
        .type           _ZN3cub18CUB_300001_SM_10006detail8for_each13static_kernelINS2_12policy_hub_t12policy_500_tEmN6thrust24THRUST_300001_SM_1000_NS8cuda_cub20__uninitialized_fill7functorINS7_10device_ptrIiEEiEEEEvT0_T1_,@function
        .size           _ZN3cub18CUB_300001_SM_10006detail8for_each13static_kernelINS2_12policy_hub_t12policy_500_tEmN6thrust24THRUST_300001_SM_1000_NS8cuda_cub20__uninitialized_fill7functorINS7_10device_ptrIiEEiEEEEvT0_T1_,(.L_x_1389 - _ZN3cub18CUB_300001_SM_10006detail8for_each13static_kernelINS2_12policy_hub_t12policy_500_tEmN6thrust24THRUST_300001_SM_1000_NS8cuda_cub20__uninitialized_fill7functorINS7_10device_ptrIiEEiEEEEvT0_T1_)
        .other          _ZN3cub18CUB_300001_SM_10006detail8for_each13static_kernelINS2_12policy_hub_t12policy_500_tEmN6thrust24THRUST_300001_SM_1000_NS8cuda_cub20__uninitialized_fill7functorINS7_10device_ptrIiEEiEEEEvT0_T1_,@"STO_CUDA_ENTRY STV_DEFAULT"
_ZN3cub18CUB_300001_SM_10006detail8for_each13static_kernelINS2_12policy_hub_t12policy_500_tEmN6thrust24THRUST_300001_SM_1000_NS8cuda_cub20__uninitialized_fill7functorINS7_10device_ptrIiEEiEEEEvT0_T1_:
.text._ZN3cub18CUB_300001_SM_10006detail8for_each13static_kernelINS2_12policy_hub_t12policy_500_tEmN6thrust24THRUST_300001_SM_1000_NS8cuda_cub20__uninitialized_fill7functorINS7_10device_ptrIiEEiEEEEvT0_T1_:
        /* <DEDUP_REMOVED lines=8> */
[----:B------:R-:W-:-:S09]  /*0080*/  UISETP.GE.U32.AND.EX UP0, UPT, UR7, URZ, UPT, UP0 ;  /* 0x000000ff0700728c */ /* 0x000fd2000bf06100 */
        /* <DEDUP_REMOVED lines=11> */
.L_x_1372:
[----:B------:R-:W0:Y:S01]  /*0140*/  S2R R0, SR_TID.X ;  /* 0x0000000000007919 */ /* 0x000e220000002100 */
[----:B------:R-:W-:Y:S01]  /*0150*/  IMAD.U32 R2, RZ, RZ, UR7 ;  /* 0x00000007ff027e24 */ /* 0x000fe2000f8e00ff */
[----:B------:R-:W1:Y:S01]  /*0160*/  LDCU.64 UR10, c[0x0][0x388] ;  /* 0x00007100ff0a77ac */ /* 0x000e620008000a00 */
[----:B------:R-:W-:Y:S01]  /*0170*/  IMAD.U32 R4, RZ, RZ, UR7 ;  /* 0x00000007ff047e24 */ /* 0x000fe2000f8e00ff */
[----:B0-----:R-:W-:-:S04]  /*0180*/  ISETP.LT.U32.AND P0, PT, R0, UR6, PT ;  /* 0x0000000600007c0c */ /* 0x001fc8000bf01070 */
[----:B------:R-:W-:Y:S01]  /*0190*/  ISETP.GT.U32.AND.EX P0, PT, R2, RZ, PT, P0 ;  /* 0x000000ff0200720c */ /* 0x000fe20003f04100 */
[C---:B------:R-:W-:Y:S01]  /*01a0*/  VIADD R2, R0.reuse, 0x100 ;  /* 0x0000010000027836 */ /* 0x040fe20000000000 */
[----:B------:R-:W-:-:S04]  /*01b0*/  IADD3 R0, P2, PT, R0, UR4, RZ ;  /* 0x0000000400007c10 */ /* 0x000fc8000ff5e0ff */
[----:B------:R-:W-:Y:S01]  /*01c0*/  ISETP.LT.U32.AND P1, PT, R2, UR6, PT ;  /* 0x0000000602007c0c */ /* 0x000fe2000bf21070 */
[----:B------:R-:W-:Y:S01]  /*01d0*/  IMAD.X R3, RZ, RZ, UR5, P2 ;  /* 0x00000005ff037e24 */ /* 0x000fe200090e06ff */
[----:B-1----:R-:W-:Y:S02]  /*01e0*/  LEA R2, P2, R0, UR10, 0x2 ;  /* 0x0000000a00027c11 */ /* 0x002fe4000f8410ff */
[----:B------:R-:W-:Y:S02]  /*01f0*/  ISETP.GT.U32.AND.EX P1, PT, R4, RZ, PT, P1 ;  /* 0x000000ff0400720c */ /* 0x000fe40003f24110 */
[----:B------:R-:W-:Y:S01]  /*0200*/  LEA.HI.X R3, R0, UR11, R3, 0x2, P2 ;  /* 0x0000000b00037c11 */ /* 0x000fe200090f1403 */
[----:B------:R-:W0:Y:S04]  /*0210*/  @P0 LDC R5, c[0x0][0x390] ;  /* 0x0000e400ff050b82 */ /* 0x000e280000000800 */
[----:B0-----:R0:W-:Y:S06]  /*0220*/  @P0 STG.E desc[UR8][R2.64], R5 ;  /* 0x0000000502000986 */ /* 0x0011ec000c101908 */
[----:B------:R-:W-:Y:S05]  /*0230*/  @!P1 EXIT ;  /* 0x000000000000994d */ /* 0x000fea0003800000 */
[----:B0-----:R-:W0:Y:S02]  /*0240*/  LDC R5, c[0x0][0x390] ;  /* 0x0000e400ff057b82 */ /* 0x001e240000000800 */
[----:B0-----:R-:W-:Y:S01]  /*0250*/  STG.E desc[UR8][R2.64+0x400], R5 ;  /* 0x0004000502007986 */ /* 0x001fe2000c101908 */
[----:B------:R-:W-:Y:S05]  /*0260*/  EXIT ;  /* 0x000000000000794d */ /* 0x000fea0003800000 */
.L_x_1373:
        /* <DEDUP_REMOVED lines=9> */
.L_x_1389:


//--------------------- .text._ZN3cub18CUB_300001_SM_10006detail8for_each13static_kernelINS2_12policy_hub_t12policy_500_tEmN6thrust24THRUST_300001_SM_1000_NS8cuda_cub20__uninitialized_fill7functorINS7_10device_ptrIcEEcEEEEvT0_T1_ --------------------------
	.section	.text._ZN3cub18CUB_300001_SM_10006detail8for_each13static_kernelINS2_12policy_hub_t12policy_500_tEmN6thrust24THRUST_300001_SM_1000_NS8cuda_cub20__uninitialized_fill7functorINS7_10device_ptrIcEEcEEEEvT0_T1_,"ax",@progbits
	.align	128
        .global         _ZN3cub18CUB_300001_SM_10006detail8for_each13static_kernelINS2_12policy_hub_t12policy_500_tEmN6thrust24THRUST_300001_SM_1000_NS8cuda_cub20__uninitialized_fill7functorINS7_10device_ptrIcEEcEEEEvT0_T1_
        .type           _ZN3cub18CUB_300001_SM_10006detail8for_each13static_kernelINS2_12policy_hub_t12policy_500_tEmN6thrust24THRUST_300001_SM_1000_NS8cuda_cub20__uninitialized_fill7functorINS7_10device_ptrIcEEcEEEEvT0_T1_,@function
        .size           _ZN3cub18CUB_300001_SM_10006detail8for_each13static_kernelINS2_12policy_hub_t12policy_500_tEmN6thrust24THRUST_300001_SM_1000_NS8cuda_cub20__uninitialized_fill7functorINS7_10device_ptrIcEEcEEEEvT0_T1_,(.L_x_1390 - _ZN3cub18CUB_300001_SM_10006detail8for_each13static_kernelINS2_12policy_hub_t12policy_500_tEmN6thrust24THRUST_300001_SM_1000_NS8cuda_cub20__uninitialized_fill7functorINS7_10device_ptrIcEEcEEEEvT0_T1_)
        .other          _ZN3cub18CUB_300001_SM_10006detail8for_each13static_kernelINS2_12policy_hub_t12policy_500_tEmN6thrust24THRUST_300001_SM_1000_NS8cuda_cub20__uninitialized_fill7functorINS7_10device_ptrIcEEcEEEEvT0_T1_,@"STO_CUDA_ENTRY STV_DEFAULT"
_ZN3cub18CUB_300001_SM_10006detail8for_each13static_kernelINS2_12policy_hub_t12policy_500_tEmN6thrust24THRUST_300001_SM_1000_NS8cuda_cub20__uninitialized_fill7functorINS7_10device_ptrIcEEcEEEEvT0_T1_:
.text._ZN3cub18CUB_300001_SM_10006detail8for_each13static_kernelINS2_12policy_hub_t12policy_500_tEmN6thrust24THRUST_300001_SM_1000_NS8cuda_cub20__uninitialized_fill7functorINS7_10device_ptrIcEEcEEEEvT0_T1_:
[----:B------:R-:W-:Y:S08]  /*0000*/  LDC R1, c[0x0][0x37c] ;  /* 0x0000df00ff017b82 */ /* 0x000ff00000000800 */
[----:B------:R-:W0:Y:S01]  /*0010*/  S2UR UR4, SR_CTAID.X ;  /* 0x00000000000479c3 */ /* 0x000e220000002500 */
[----:B------:R-:W1:Y:S01]  /*0020*/  LDCU.64 UR6, c[0x0][0x380] ;  /* 0x00007000ff0677ac */ /* 0x000e620008000a00 */
[----:B------:R-:W2:Y:S06]  /*0030*/  LDCU.64 UR8, c[0x0][0x358] ;  /* 0x00006b00ff0877ac */ /* 0x000eac0008000a00 */
[----:B------:R-:W3:Y:S01]  /*0040*/  LDC R5, c[0x0][0x390] ;  /* 0x0000e400ff057b82 */ /* 0x000ee20000000800 */
[----:B0-----:R-:W-:-:S04]  /*0050*/  UIMAD.WIDE.U32 UR4, UR4, 0x200, URZ ;  /* 0x00000200040478a5 */ /* 0x001fc8000f8e00ff */
[----:B-1----:R-:W-:-:S04]  /*0060*/  UIADD3 UR6, UP0, UPT, -UR4, UR6, URZ ;  /* 0x0000000604067290 */ /* 0x002fc8000ff1e1ff */
[----:B------:R-:W-:Y:S01]  /*0070*/  UIADD3.X UR7, UPT, UPT, ~UR5, UR7, URZ, UP0, !UPT ;  /* 0x0000000705077290 */ /* 0x000fe200087fe5ff */
[----:B---3--:R-:W-:Y:S01]  /*0080*/  PRMT R5, R5, 0x7770, RZ ;  /* 0x0000777005057816 */ /* 0x008fe200000000ff */
[----:B------:R-:W-:-:S04]  /*0090*/  UISETP.GE.U32.AND UP0, UPT, UR6, 0x200, UPT ;  /* 0x000002000600788c */ /* 0x000fc8000bf06070 */
[----:B------:R-:W-:-:S09]  /*00a0*/  UISETP.GE.U32.AND.EX UP0, UPT, UR7, URZ, UPT, UP0 ;  /* 0x000000ff0700728c */ /* 0x000fd2000bf06100 */
[----:B--2---:R-:W-:Y:S05]  /*00b0*/  BRA.U !UP0, `(.L_x_1374) ;  /* 0x00000001081c7547 */ /* 0x004fea000b800000 */
[----:B------:R-:W0:Y:S01]  /*00c0*/  S2R R3, SR_TID.X ;  /* 0x0000000000037919 */ /* 0x000e220000002100 */
[----:B------:R-:W0:Y:S02]  /*00d0*/  LDC.64 R6, c[0x0][0x388] ;  /* 0x0000e200ff067b82 */ /* 0x000e240000000a00 */
[----:B0-----:R-:W-:-:S04]  /*00e0*/  IADD3 R2, P0, P1, R6, UR4, R3 ;  /* 0x0000000406027c10 */ /* 0x001fc8000f91e003 */
[----:B------:R-:W-:-:S05]  /*00f0*/  IADD3.X R3, PT, PT, R7, UR5, RZ, P0, P1 ;  /* 0x0000000507037c10 */ /* 0x000fca00087e24ff */
[----:B------:R-:W-:Y:S04]  /*0100*/  STG.E.U8 desc[UR8][R2.64], R5 ;  /* 0x0000000502007986 */ /* 0x000fe8000c101108 */
[----:B------:R-:W-:Y:S01]  /*0110*/  STG.E.U8 desc[UR8][R2.64+0x100], R5 ;  /* 0x0001000502007986 */ /* 0x000fe2000c101108 */
[----:B------:R-:W-:Y:S05]  /*0120*/  EXIT ;  /* 0x000000000000794d */ /* 0x000fea0003800000 */
.L_x_1374:
[----:B------:R-:W0:Y:S01]  /*0130*/  S2R R3, SR_TID.X ;  /* 0x0000000000037919 */ /* 0x000e220000002100 */
[----:B------:R-:W1:Y:S01]  /*0140*/  LDC.64 R6, c[0x0][0x388] ;  /* 0x0000e200ff067b82 */ /* 0x000e620000000a00 */
[----:B------:R-:W-:Y:S02]  /*0150*/  IMAD.U32 R2, RZ, RZ, UR7 ;  /* 0x00000007ff027e24 */ /* 0x000fe4000f8e00ff */
[C---:B0-----:R-:W-:Y:S01]  /*0160*/  VIADD R0, R3.reuse, 0x100 ;  /* 0x0000010003007836 */ /* 0x041fe20000000000 */
[----:B------:R-:W-:-:S04]  /*0170*/  ISETP.LT.U32.AND P0, PT, R3, UR6, PT ;  /* 0x0000000603007c0c */ /* 0x000fc8000bf01070 */
[----:B------:R-:W-:Y:S01]  /*0180*/  ISETP.LT.U32.AND P1, PT, R0, UR6, PT ;  /* 0x0000000600007c0c */ /* 0x000fe2000bf21070 */
[----:B------:R-:W-:Y:S01]  /*0190*/  IMAD.U32 R0, RZ, RZ, UR7 ;  /* 0x00000007ff007e24 */ /* 0x000fe2000f8e00ff */
[----:B------:R-:W-:Y:S02]  /*01a0*/  ISETP.GT.U32.AND.EX P0, PT, R2, RZ, PT, P0 ;  /* 0x000000ff0200720c */ /* 0x000fe40003f04100 */
[----:B-1----:R-:W-:Y:S02]  /*01b0*/  IADD3 R2, P2, P3, R6, UR4, R3 ;  /* 0x0000000406027c10 */ /* 0x002fe4000fb5e003 */
[----:B------:R-:W-:Y:S02]  /*01c0*/  ISETP.GT.U32.AND.EX P1, PT, R0, RZ, PT, P1 ;  /* 0x000000ff0000720c */ /* 0x000fe40003f24110 */
[----:B------:R-:W-:-:S07]  /*01d0*/  IADD3.X R3, PT, PT, R7, UR5, RZ, P2, P3 ;  /* 0x0000000507037c10 */ /* 0x000fce00097e64ff */
[----:B------:R0:W-:Y:S04]  /*01e0*/  @P0 STG.E.U8 desc[UR8][R2.64], R5 ;  /* 0x0000000502000986 */ /* 0x0001e8000c101108 */
[----:B------:R-:W-:Y:S05]  /*01f0*/  @!P1 EXIT ;  /* 0x000000000000994d */ /* 0x000fea0003800000 */
[----:B------:R-:W-:Y:S01]  /*0200*/  STG.E.U8 desc[UR8][R2.64+0x100], R5 ;  /* 0x0001000502007986 */ /* 0x000fe2000c101108 */
[----:B------:R-:W-:Y:S05]  /*0210*/  EXIT ;  /* 0x000000000000794d */ /* 0x000fea0003800000 */
.L_x_1375:
        /* <DEDUP_REMOVED lines=14> */
.L_x_1390:


//--------------------- .text._ZN3cub18CUB_300001_SM_10006detail11EmptyKernelIvEEvv --------------------------
	.section	.text._ZN3cub18CUB_300001_SM_10006detail11EmptyKernelIvEEvv,"ax",@progbits
	.align	128
        .global         _ZN3cub18CUB_300001_SM_10006detail11EmptyKernelIvEEvv
        .type           _ZN3cub18CUB_300001_SM_10006detail11EmptyKernelIvEEvv,@function
        .size           _ZN3cub18CUB_300001_SM_10006detail11EmptyKernelIvEEvv,(.L_x_1391 - _ZN3cub18CUB_300001_SM_10006detail11EmptyKernelIvEEvv)
        .other          _ZN3cub18CUB_300001_SM_10006detail11EmptyKernelIvEEvv,@"STO_CUDA_ENTRY STV_DEFAULT"
_ZN3cub18CUB_300001_SM_10006detail11EmptyKernelIvEEvv:
.text._ZN3cub18CUB_300001_SM_10006detail11EmptyKernelIvEEvv:
[----:B------:R-:W-:Y:S01]  /*0000*/  LDC R1, c[0x0][0x37c] ;  /* 0x0000df00ff017b82 */ /* 0x000fe20000000800 */
[----:B------:R-:W-:Y:S05]  /*0010*/  EXIT ;  /* 0x000000000000794d */ /* 0x000fea0003800000 */
.L_x_1376:
        /* <DEDUP_REMOVED lines=14> */
.L_x_1391:


//--------------------- .nv.shared._ZN3cub18CUB_300001_SM_10006detail4scan16DeviceScanKernelINS2_10policy_hubIiiim14cmp_horizontalE10Policy1000EN6thrust24THRUST_300001_SM_1000_NS6detail15normal_iteratorINS9_10device_ptrIiEEEESE_NS0_13ScanTileStateIiLb1EEES5_NS0_8NullTypeEmiLb0ESH_EEvT0_T1_T2_iT3_T4_T5_ --------------------------
	.section	.nv.shared._ZN3cub18CUB_300001_SM_10006detail4scan16DeviceScanKernelINS2_10policy_hubIiiim14cmp_horizontalE10Policy1000EN6thrust24THRUST_300001_SM_1000_NS6detail15normal_iteratorINS9_10device_ptrIiEEEESE_NS0_13ScanTileStateIiLb1EEES5_NS0_8NullTypeEmiLb0ESH_EEvT0_T1_T2_iT3_T4_T5_,"aw",@nobits
	.sectionflags	@""
	.align	16
.nv.shared._ZN3cub18CUB_300001_SM_10006detail4scan16DeviceScanKernelINS2_10policy_hubIiiim14cmp_horizontalE10Policy1000EN6thrust24THRUST_300001_SM_1000_NS6detail15normal_iteratorINS9_10device_ptrIiEEEESE_NS0_13ScanTileStateIiLb1EEES5_NS0_8NullTypeEmiLb0ESH_EEvT0_T1_T2_iT3_T4_T5_:
	.zero		8720


//--------------------- .nv.shared.reserved.0     --------------------------
	.section	.nv.shared.reserved.0,"aw",@nobits
	.weak		__nv_reservedSMEM_offset_0_alias
	.size		__nv_reservedSMEM_offset_0_alias, 0, 64
	.other		__nv_reservedSMEM_offset_0_alias,@"STO_CUDA_RESERVED_SHARED STV_DEFAULT"
__nv_reservedSMEM_offset_0_alias:
	.zero		0
	.zero		64


//--------------------- .nv.global                --------------------------
	.section	.nv.global,"aw",@nobits
.nv.global:
	.type		_ZN30_INTERNAL_eb937aea_4_k_cu_main6thrust24THRUST_300001_SM_1000_NS3seqE,@object
	.size		_ZN30_INTERNAL_eb937aea_4_k_cu_main6thrust24THRUST_300001_SM_1000_NS3seqE,(_ZN30_INTERNAL_eb937aea_4_k_cu_main4cuda3std3__48in_placeE - _ZN30_INTERNAL_eb937aea_4_k_cu_main6thrust24THRUST_300001_SM_1000_NS3seqE)
_ZN30_INTERNAL_eb937aea_4_k_cu_main6thrust24THRUST_300001_SM_1000_NS3seqE:
	.zero		1
	.type		_ZN30_INTERNAL_eb937aea_4_k_cu_main4cuda3std3__48in_placeE,@object
	.size		_ZN30_INTERNAL_eb937aea_4_k_cu_main4cuda3std3__48in_placeE,(_ZN30_INTERNAL_eb937aea_4_k_cu_main4cuda3std6ranges3__45__cpo4sizeE - _ZN30_INTERNAL_eb937aea_4_k_cu_main4cuda3std3__48in_placeE)
_ZN30_INTERNAL_eb937aea_4_k_cu_main4cuda3std3__48in_placeE:
	.zero		1
	.type		_ZN30_INTERNAL_eb937aea_4_k_cu_main4cuda3std6ranges3__45__cpo4sizeE,@object
	.size		_ZN30_INTERNAL_eb937aea_4_k_cu_main4cuda3std6ranges3__45__cpo4sizeE,(_ZN30_INTERNAL_eb937aea_4_k_cu_main6thrust24THRUST_300001_SM_1000_NS12placeholders2_3E - _ZN30_INTERNAL_eb937aea_4_k_cu_main4cuda3std6ranges3__45__cpo4sizeE)
_ZN30_INTERNAL_eb937aea_4_k_cu_main4cuda3std6ranges3__45__cpo4sizeE:
	.zero		1
	.type		_ZN30_INTERNAL_eb937aea_4_k_cu_main6thrust24THRUST_300001_SM_1000_NS12placeholders2_3E,@object
	.size		_ZN30_INTERNAL_eb937aea_4_k_cu_main6thrust24THRUST_300001_SM_1000_NS12placeholders2_3E,(_ZN30_INTERNAL_eb937aea_4_k_cu_main4cuda3std3__45__cpo6cbeginE - _ZN30_INTERNAL_eb937aea_4_k_cu_main6thrust24THRUST_300001_SM_1000_NS12placeholders2_3E)
_ZN30_INTERNAL_eb937aea_4_k_cu_main6thrust24THRUST_300001_SM_1000_NS12placeholders2_3E:
	.zero		1
	.type		_ZN30_INTERNAL_eb937aea_4_k_cu_main4cuda3std3__45__cpo6cbeginE,@object
	.size		_ZN30_INTERNAL_eb937aea_4_k_cu_main4cuda3std3__45__cpo6cbeginE,(_ZN30_INTERNAL_eb937aea_4_k_cu_main4cuda3std6ranges3__45__cpo6cbeginE - _ZN30_INTERNAL_eb937aea_4_k_cu_main4cuda3std3__45__cpo6cbeginE)
_ZN30_INTERNAL_eb937aea_4_k_cu_main4cuda3std3__45__cpo6cbeginE:
	.zero		1
	.type		_ZN30_INTERNAL_eb937aea_4_k_cu_main4cuda3std6ranges3__45__cpo6cbeginE,@object
	.size		_ZN30_INTERNAL_eb937aea_4_k_cu_main4cuda3std6ranges3__45__cpo6cbeginE,(_ZN30_INTERNAL_eb937aea_4_k_cu_main6thrust24THRUST_300001_SM_1000_NS12placeholders2_7E - _ZN30_INTERNAL_eb937aea_4_k_cu_main4cuda3std6ranges3__45__cpo6cbeginE)
_ZN30_INTERNAL_eb937aea_4_k_cu_main4cuda3std6ranges3__45__cpo6cbeginE:
	.zero		1
	.type		_ZN30_INTERNAL_eb937aea_4_k_cu_main6thrust24THRUST_300001_SM_1000_NS12placeholders2_7E,@object
	.size		_ZN30_INTERNAL_eb937aea_4_k_cu_main6thrust24THRUST_300001_SM_1000_NS12placeholders2_7E,(_ZN30_INTERNAL_eb937aea_4_k_cu_main4cuda3std3__45__cpo7crbeginE - _ZN30_INTERNAL_eb937aea_4_k_cu_main6thrust24THRUST_300001_SM_1000_NS12placeholders2_7E)
_ZN30_INTERNAL_eb937aea_4_k_cu_main6thrust24THRUST_300001_SM_1000_NS12placeholders2_7E:
	.zero		1
	.type		_ZN30_INTERNAL_eb937aea_4_k_cu_main4cuda3std3__45__cpo7crbeginE,@object
	.size		_ZN30_INTERNAL_eb937aea_4_k_cu_main4cuda3std3__45__cpo7crbeginE,(_ZN30_INTERNAL_eb937aea_4_k_cu_main4cuda3std6ranges3__45__cpo4nextE - _ZN30_INTERNAL_eb937aea_4_k_cu_main4cuda3std3__45__cpo7crbeginE)
_ZN30_INTERNAL_eb937aea_4_k_cu_main4cuda3std3__45__cpo7crbeginE:
	.zero		1
	.type		_ZN30_INTERNAL_eb937aea_4_k_cu_main4cuda3std6ranges3__45__cpo4nextE,@object
	.size		_ZN30_INTERNAL_eb937aea_4_k_cu_main4cuda3std6ranges3__45__cpo4nextE,(_ZN30_INTERNAL_eb937aea_4_k_cu_main4cuda3std6ranges3__45__cpo4swapE - _ZN30_INTERNAL_eb937aea_4_k_cu_main4cuda3std6ranges3__45__cpo4nextE)
_ZN30_INTERNAL_eb937aea_4_k_cu_main4cuda3std6ranges3__45__cpo4nextE:
	.zero		1
	.type		_ZN30_INTERNAL_eb937aea_4_k_cu_main4cuda3std6ranges3__45__cpo4swapE,@object
	.size		_ZN30_INTERNAL_eb937aea_4_k_cu_main4cuda3std6ranges3__45__cpo4swapE,(_ZN30_INTERNAL_eb937aea_4_k_cu_main6thrust24THRUST_300001_SM_1000_NS8cuda_cub10par_nosyncE - _ZN30_INTERNAL_eb937aea_4_k_cu_main4cuda3std6ranges3__45__cpo4swapE)
_ZN30_INTERNAL_eb937aea_4_k_cu_main4cuda3std6ranges3__45__cpo4swapE:
	.zero		1
	.type		_ZN30_INTERNAL_eb937aea_4_k_cu_main6thrust24THRUST_300001_SM_1000_NS8cuda_cub10par_nosyncE,@object
	.size		_ZN30_INTERNAL_eb937aea_4_k_cu_main6thrust24THRUST_300001_SM_1000_NS8cuda_cub10par_nosyncE,(_ZN30_INTERNAL_eb937aea_4_k_cu_main6thrust24THRUST_300001_SM_1000_NS12placeholders2_9E - _ZN30_INTERNAL_eb937aea_4_k_cu_main6thrust24THRUST_300001_SM_1000_NS8cuda_cub10par_nosyncE)
_ZN30_INTERNAL_eb937aea_4_k_cu_main6thrust24THRUST_300001_SM_1000_NS8cuda_cub10par_nosyncE:
	.zero		1
	.type		_ZN30_INTERNAL_eb937aea_4_k_cu_main6thrust24THRUST_300001_SM_1000_NS12placeholders2_9E,@object
	.size		_ZN30_INTERNAL_eb937aea_4_k_cu_main6thrust24THRUST_300001_SM_1000_NS12placeholders2_9E,(_ZN30_INTERNAL_eb937aea_4_k_cu_main4cuda3std3__432_GLOBAL__N__eb937aea_4_k_cu_main6ignoreE - _ZN30_INTERNAL_eb937aea_4_k_cu_main6thrust24THRUST_300001_SM_1000_NS12placeholders2_9E)
_ZN30_INTERNAL_eb937aea_4_k_cu_main6thrust24THRUST_300001_SM_1000_NS12placeholders2_9E:
	.zero		1
	.type		_ZN30_INTERNAL_eb937aea_4_k_cu_main4cuda3std3__432_GLOBAL__N__eb937aea_4_k_cu_main6ignoreE,@object
	.size		_ZN30_INTERNAL_eb937aea_4_k_cu_main4cuda3std3__432_GLOBAL__N__eb937aea_4_k_cu_main6ignoreE,(_ZN30_INTERNAL_eb937aea_4_k_cu_main4cuda3std6ranges3__45__cpo4dataE - _ZN30_INTERNAL_eb937aea_4_k_cu_main4cuda3std3__432_GLOBAL__N__eb937aea_4_k_cu_main6ignoreE)
_ZN30_INTERNAL_eb937aea_4_k_cu_main4cuda3std3__432_GLOBAL__N__eb937aea_4_k_cu_main6ignoreE:
	.zero		1
	.type		_ZN30_INTERNAL_eb937aea_4_k_cu_main4cuda3std6ranges3__45__cpo4dataE,@object
	.size		_ZN30_INTERNAL_eb937aea_4_k_cu_main4cuda3std6ranges3__45__cpo4dataE,(_ZN30_INTERNAL_eb937aea_4_k_cu_main6thrust24THRUST_300001_SM_1000_NS12placeholders2_1E - _ZN30_INTERNAL_eb937aea_4_k_cu_main4cuda3std6ranges3__45__cpo4dataE)
_ZN30_INTERNAL_eb937aea_4_k_cu_main4cuda3std6ranges3__45__cpo4dataE:
	.zero		1
	.type		_ZN30_INTERNAL_eb937aea_4_k_cu_main6thrust24THRUST_300001_SM_1000_NS12placeholders2_1E,@object
	.size		_ZN30_INTERNAL_eb937aea_4_k_cu_main6thrust24THRUST_300001_SM_1000_NS12placeholders2_1E,(_ZN30_INTERNAL_eb937aea_4_k_cu_main4cuda3std3__45__cpo5beginE - _ZN30_INTERNAL_eb937aea_4_k_cu_main6thrust24THRUST_300001_SM_1000_NS12placeholders2_1E)
_ZN30_INTERNAL_eb937aea_4_k_cu_main6thrust24THRUST_300001_SM_1000_NS12placeholders2_1E:
	.zero		1
	.type		_ZN30_INTERNAL_eb937aea_4_k_cu_main4cuda3std3__45__cpo5beginE,@object
	.size		_ZN30_INTERNAL_eb937aea_4_k_cu_main4cuda3std3__45__cpo5beginE,(_ZN30_INTERNAL_eb937aea_4_k_cu_main4cuda3std6ranges3__45__cpo5beginE - _ZN30_INTERNAL_eb937aea_4_k_cu_main4cuda3std3__45__cpo5beginE)
_ZN30_INTERNAL_eb937aea_4_k_cu_main4cuda3std3__45__cpo5beginE:
	.zero		1
	.type		_ZN30_INTERNAL_eb937aea_4_k_cu_main4cuda3std6ranges3__45__cpo5beginE,@object
	.size		_ZN30_INTERNAL_eb937aea_4_k_cu_main4cuda3std6ranges3__45__cpo5beginE,(_ZN30_INTERNAL_eb937aea_4_k_cu_main6thrust24THRUST_300001_SM_1000_NS12placeholders2_5E - _ZN30_INTERNAL_eb937aea_4_k_cu_main4cuda3std6ranges3__45__cpo5beginE)
_ZN30_INTERNAL_eb937aea_4_k_cu_main4cuda3std6ranges3__45__cpo5beginE:
	.zero		1
	.type		_ZN30_INTERNAL_eb937aea_4_k_cu_main6thrust24THRUST_300001_SM_1000_NS12placeholders2_5E,@object
	.size		_ZN30_INTERNAL_eb937aea_4_k_cu_main6thrust24THRUST_300001_SM_1000_NS12placeholders2_5E,(_ZN30_INTERNAL_eb937aea_4_k_cu_main4cuda3std3__45__cpo6rbeginE - _ZN30_INTERNAL_eb937aea_4_k_cu_main6thrust24THRUST_300001_SM_1000_NS12placeholders2_5E)
_ZN30_INTERNAL_eb937aea_4_k_cu_main6thrust24THRUST_300001_SM_1000_NS12placeholders2_5E:
	.zero		1
	.type		_ZN30_INTERNAL_eb937aea_4_k_cu_main4cuda3std3__45__cpo6rbeginE,@object
	.size		_ZN30_INTERNAL_eb937aea_4_k_cu_main4cuda3std3__45__cpo6rbeginE,(_ZN30_INTERNAL_eb937aea_4_k_cu_main4cuda3std6ranges3__45__cpo7advanceE - _ZN30_INTERNAL_eb937aea_4_k_cu_main4cuda3std3__45__cpo6rbeginE)
_ZN30_INTERNAL_eb937aea_4_k_cu_main4cuda3std3__45__cpo6rbeginE:
	.zero		1
	.type		_ZN30_INTERNAL_eb937aea_4_k_cu_main4cuda3std6ranges3__45__cpo7advanceE,@object
	.size		_ZN30_INTERNAL_eb937aea_4_k_cu_main4cuda3std6ranges3__45__cpo7advanceE,(_ZN30_INTERNAL_eb937aea_4_k_cu_main4cuda3std3__47nulloptE - _ZN30_INTERNAL_eb937aea_4_k_cu_main4cuda3std6ranges3__45__cpo7advanceE)
_ZN30_INTERNAL_eb937aea_4_k_cu_main4cuda3std6ranges3__45__cpo7advanceE:
	.zero		1
	.type		_ZN30_INTERNAL_eb937aea_4_k_cu_main4cuda3std3__47nulloptE,@object
	.size		_ZN30_INTERNAL_eb937aea_4_k_cu_main4cuda3std3__47nulloptE,(_ZN30_INTERNAL_eb937aea_4_k_cu_main4cuda3std6ranges3__45__cpo8distanceE - _ZN30_INTERNAL_eb937aea_4_k_cu_main4cuda3std3__47nulloptE)
_ZN30_INTERNAL_eb937aea_4_k_cu_main4cuda3std3__47nulloptE:
	.zero		1
	.type		_ZN30_INTERNAL_eb937aea_4_k_cu_main4cuda3std6ranges3__45__cpo8distanceE,@object
	.size		_ZN30_INTERNAL_eb937aea_4_k_cu_main4cuda3std6ranges3__45__cpo8distanceE,(_ZN30_INTERNAL_eb937aea_4_k_cu_main6thrust24THRUST_300001_SM_1000_NS12placeholders3_10E - _ZN30_INTERNAL_eb937aea_4_k_cu_main4cuda3std6ranges3__45__cpo8distanceE)
_ZN30_INTERNAL_eb937aea_4_k_cu_main4cuda3std6ranges3__45__cpo8distanceE:
	.zero		1
	.type		_ZN30_INTERNAL_eb937aea_4_k_cu_main6thrust24THRUST_300001_SM_1000_NS12placeholders3_10E,@object
	.size		_ZN30_INTERNAL_eb937aea_4_k_cu_main6thrust24THRUST_300001_SM_1000_NS12placeholders3_10E,(_ZN30_INTERNAL_eb937aea_4_k_cu_main4cuda3std3__419piecewise_constructE - _ZN30_INTERNAL_eb937aea_4_k_cu_main6thrust24THRUST_300001_SM_1000_NS12placeholders3_10E)
_ZN30_INTERNAL_eb937aea_4_k_cu_main6thrust24THRUST_300001_SM_1000_NS12placeholders3_10E:
	.zero		1
	.type		_ZN30_INTERNAL_eb937aea_4_k_cu_main4cuda3std3__419piecewise_constructE,@object
	.size		_ZN30_INTERNAL_eb937aea_4_k_cu_main4cuda3std3__419piecewise_constructE,(_ZN30_INTERNAL_eb937aea_4_k_cu_main4cuda3std6ranges3__45__cpo5cdataE - _ZN30_INTERNAL_eb937aea_4_k_cu_main4cuda3std3__419piecewise_constructE)
_ZN30_INTERNAL_eb937aea_4_k_cu_main4cuda3std3__419piecewise_constructE:
	.zero		1
	.type		_ZN30_INTERNAL_eb937aea_4_k_cu_main4cuda3std6ranges3__45__cpo5cdataE,@object
	.size		_ZN30_INTERNAL_eb937aea_4_k_cu_main4cuda3std6ranges3__45__cpo5cdataE,(_ZN30_INTERNAL_eb937aea_4_k_cu_main6thrust24THRUST_300001_SM_1000_NS12placeholders2_2E - _ZN30_INTERNAL_eb937aea_4_k_cu_main4cuda3std6ranges3__45__cpo5cdataE)
_ZN30_INTERNAL_eb937aea_4_k_cu_main4cuda3std6ranges3__45__cpo5cdataE:
	.zero		1
	.type		_ZN30_INTERNAL_eb937aea_4_k_cu_main6thrust24THRUST_300001_SM_1000_NS12placeholders2_2E,@object
	.size		_ZN30_INTERNAL_eb937aea_4_k_cu_main6thrust24THRUST_300001_SM_1000_NS12placeholders2_2E,(_ZN30_INTERNAL_eb937aea_4_k_cu_main4cuda3std3__45__cpo3endE - _ZN30_INTERNAL_eb937aea_4_k_cu_main6thrust24THRUST_300001_SM_1000_NS12placeholders2_2E)
_ZN30_INTERNAL_eb937aea_4_k_cu_main6thrust24THRUST_300001_SM_1000_NS12placeholders2_2E:
	.zero		1
	.type		_ZN30_INTERNAL_eb937aea_4_k_cu_main4cuda3std3__45__cpo3endE,@object
	.size		_ZN30_INTERNAL_eb937aea_4_k_cu_main4cuda3std3__45__cpo3endE,(_ZN30_INTERNAL_eb937aea_4_k_cu_main4cuda3std6ranges3__45__cpo3endE - _ZN30_INTERNAL_eb937aea_4_k_cu_main4cuda3std3__45__cpo3endE)
_ZN30_INTERNAL_eb937aea_4_k_cu_main4cuda3std3__45__cpo3endE:
	.zero		1
	.type		_ZN30_INTERNAL_eb937aea_4_k_cu_main4cuda3std6ranges3__45__cpo3endE,@object
	.size		_ZN30_INTERNAL_eb937aea_4_k_cu_main4cuda3std6ranges3__45__cpo3endE,(_ZN30_INTERNAL_eb937aea_4_k_cu_main6thrust24THRUST_300001_SM_1000_NS12placeholders2_6E - _ZN30_INTERNAL_eb937aea_4_k_cu_main4cuda3std6ranges3__45__cpo3endE)
_ZN30_INTERNAL_eb937aea_4_k_cu_main4cuda3std6ranges3__45__cpo3endE:
	.zero		1
	.type		_ZN30_INTERNAL_eb937aea_4_k_cu_main6thrust24THRUST_300001_SM_1000_NS12placeholders2_6E,@object
	.size		_ZN30_INTERNAL_eb937aea_4_k_cu_main6thrust24THRUST_300001_SM_1000_NS12placeholders2_6E,(_ZN30_INTERNAL_eb937aea_4_k_cu_main4cuda3std3__45__cpo4rendE - _ZN30_INTERNAL_eb937aea_4_k_cu_main6thrust24THRUST_300001_SM_1000_NS12placeholders2_6E)
_ZN30_INTERNAL_eb937aea_4_k_cu_main6thrust24THRUST_300001_SM_1000_NS12placeholders2_6E:
	.zero		1
	.type		_ZN30_INTERNAL_eb937aea_4_k_cu_main4cuda3std3__45__cpo4rendE,@object
	.size		_ZN30_INTERNAL_eb937aea_4_k_cu_main4cuda3std3__45__cpo4rendE,(_ZN30_INTERNAL_eb937aea_4_k_cu_main4cuda3std6ranges3__45__cpo9iter_swapE - _ZN30_INTERNAL_eb937aea_4_k_cu_main4cuda3std3__45__cpo4rendE)
_ZN30_INTERNAL_eb937aea_4_k_cu_main4cuda3std3__45__cpo4rendE:
	.zero		1
	.type		_ZN30_INTERNAL_eb937aea_4_k_cu_main4cuda3std6ranges3__45__cpo9iter_swapE,@object
	.size		_ZN30_INTERNAL_eb937aea_4_k_cu_main4cuda3std6ranges3__45__cpo9iter_swapE,(_ZN30_INTERNAL_eb937aea_4_k_cu_main4cuda3std3__48unexpectE - _ZN30_INTERNAL_eb937aea_4_k_cu_main4cuda3std6ranges3__45__cpo9iter_swapE)
_ZN30_INTERNAL_eb937aea_4_k_cu_main4cuda3std6ranges3__45__cpo9iter_swapE:
	.zero		1
	.type		_ZN30_INTERNAL_eb937aea_4_k_cu_main4cuda3std3__48unexpectE,@object
	.size		_ZN30_INTERNAL_eb937aea_4_k_cu_main4cuda3std3__48unexpectE,(_ZN30_INTERNAL_eb937aea_4_k_cu_main6thrust24THRUST_300001_SM_1000_NS8cuda_cub3parE - _ZN30_INTERNAL_eb937aea_4_k_cu_main4cuda3std3__48unexpectE)
_ZN30_INTERNAL_eb937aea_4_k_cu_main4cuda3std3__48unexpectE:
	.zero		1
	.type		_ZN30_INTERNAL_eb937aea_4_k_cu_main6thrust24THRUST_300001_SM_1000_NS8cuda_cub3parE,@object
	.size		_ZN30_INTERNAL_eb937aea_4_k_cu_main6thrust24THRUST_300001_SM_1000_NS8cuda_cub3parE,(_ZN30_INTERNAL_eb937aea_4_k_cu_main6thrust24THRUST_300001_SM_1000_NS12placeholders2_4E - _ZN30_INTERNAL_eb937aea_4_k_cu_main6thrust24THRUST_300001_SM_1000_NS8cuda_cub3parE)
_ZN30_INTERNAL_eb937aea_4_k_cu_main6thrust24THRUST_300001_SM_1000_NS8cuda_cub3parE:
	.zero		1
	.type		_ZN30_INTERNAL_eb937aea_4_k_cu_main6thrust24THRUST_300001_SM_1000_NS12placeholders2_4E,@object
	.size		_ZN30_INTERNAL_eb937aea_4_k_cu_main6thrust24THRUST_300001_SM_1000_NS12placeholders2_4E,(_ZN30_INTERNAL_eb937aea_4_k_cu_main4cuda3std3__45__cpo4cendE - _ZN30_INTERNAL_eb937aea_4_k_cu_main6thrust24THRUST_300001_SM_1000_NS12placeholders2_4E)
_ZN30_INTERNAL_eb937aea_4_k_cu_main6thrust24THRUST_300001_SM_1000_NS12placeholders2_4E:
	.zero		1
	.type		_ZN30_INTERNAL_eb937aea_4_k_cu_main4cuda3std3__45__cpo4cendE,@object
	.size		_ZN30_INTERNAL_eb937aea_4_k_cu_main4cuda3std3__45__cpo4cendE,(_ZN30_INTERNAL_eb937aea_4_k_cu_main4cuda3std6ranges3__45__cpo4cendE - _ZN30_INTERNAL_eb937aea_4_k_cu_main4cuda3std3__45__cpo4cendE)
_ZN30_INTERNAL_eb937aea_4_k_cu_main4cuda3std3__45__cpo4cendE:
	.zero		1
	.type		_ZN30_INTERNAL_eb937aea_4_k_cu_main4cuda3std6ranges3__45__cpo4cendE,@object
	.size		_ZN30_INTERNAL_eb937aea_4_k_cu_main4cuda3std6ranges3__45__cpo4cendE,(_ZN30_INTERNAL_eb937aea_4_k_cu_main4cuda3std3__420unreachable_sentinelE - _ZN30_INTERNAL_eb937aea_4_k_cu_main4cuda3std6ranges3__45__cpo4cendE)
_ZN30_INTERNAL_eb937aea_4_k_cu_main4cuda3std6ranges3__45__cpo4cendE:
	.zero		1
	.type		_ZN30_INTERNAL_eb937aea_4_k_cu_main4cuda3std3__420unreachable_sentinelE,@object
	.size		_ZN30_INTERNAL_eb937aea_4_k_cu_main4cuda3std3__420unreachable_sentinelE,(_ZN30_INTERNAL_eb937aea_4_k_cu_main4cuda3std6ranges3__45__cpo5ssizeE - _ZN30_INTERNAL_eb937aea_4_k_cu_main4cuda3std3__420unreachable_sentinelE)
_ZN30_INTERNAL_eb937aea_4_k_cu_main4cuda3std3__420unreachable_sentinelE:
	.zero		1
	.type		_ZN30_INTERNAL_eb937aea_4_k_cu_main4cuda3std6ranges3__45__cpo5ssizeE,@object
	.size		_ZN30_INTERNAL_eb937aea_4_k_cu_main4cuda3std6ranges3__45__cpo5ssizeE,(_ZN30_INTERNAL_eb937aea_4_k_cu_main6thrust24THRUST_300001_SM_1000_NS12placeholders2_8E - _ZN30_INTERNAL_eb937aea_4_k_cu_main4cuda3std6ranges3__45__cpo5ssizeE)
_ZN30_INTERNAL_eb937aea_4_k_cu_main4cuda3std6ranges3__45__cpo5ssizeE:
	.zero		1
	.type		_ZN30_INTERNAL_eb937aea_4_k_cu_main6thrust24THRUST_300001_SM_1000_NS12placeholders2_8E,@object
	.size		_ZN30_INTERNAL_eb937aea_4_k_cu_main6thrust24THRUST_300001_SM_1000_NS12placeholders2_8E,(_ZN30_INTERNAL_eb937aea_4_k_cu_main4cuda3std3__45__cpo5crendE - _ZN30_INTERNAL_eb937aea_4_k_cu_main6thrust24THRUST_300001_SM_1000_NS12placeholders2_8E)
_ZN30_INTERNAL_eb937aea_4_k_cu_main6thrust24THRUST_300001_SM_1000_NS12placeholders2_8E:
	.zero		1
	.type		_ZN30_INTERNAL_eb937aea_4_k_cu_main4cuda3std3__45__cpo5crendE,@object
	.size		_ZN30_INTERNAL_eb937aea_4_k_cu_main4cuda3std3__45__cpo5crendE,(_ZN30_INTERNAL_eb937aea_4_k_cu_main4cuda3std6ranges3__45__cpo4prevE - _ZN30_INTERNAL_eb937aea_4_k_cu_main4cuda3std3__45__cpo5crendE)
_ZN30_INTERNAL_eb937aea_4_k_cu_main4cuda3std3__45__cpo5crendE:
	.zero		1
	.type		_ZN30_INTERNAL_eb937aea_4_k_cu_main4cuda3std6ranges3__45__cpo4prevE,@object
	.size		_ZN30_INTERNAL_eb937aea_4_k_cu_main4cuda3std6ranges3__45__cpo4prevE,(_ZN30_INTERNAL_eb937aea_4_k_cu_main4cuda3std6ranges3__45__cpo9iter_moveE - _ZN30_INTERNAL_eb937aea_4_k_cu_main4cuda3std6ranges3__45__cpo4prevE)
_ZN30_INTERNAL_eb937aea_4_k_cu_main4cuda3std6ranges3__45__cpo4prevE:
	.zero		1
	.type		_ZN30_INTERNAL_eb937aea_4_k_cu_main4cuda3std6ranges3__45__cpo9iter_moveE,@object
	.size		_ZN30_INTERNAL_eb937aea_4_k_cu_main4cuda3std6ranges3__45__cpo9iter_moveE,(_ZN30_INTERNAL_eb937aea_4_k_cu_main6thrust24THRUST_300001_SM_1000_NS6system6detail10sequential3seqE - _ZN30_INTERNAL_eb937aea_4_k_cu_main4cuda3std6ranges3__45__cpo9iter_moveE)
_ZN30_INTERNAL_eb937aea_4_k_cu_main4cuda3std6ranges3__45__cpo9iter_moveE:
	.zero		1
	.type		_ZN30_INTERNAL_eb937aea_4_k_cu_main6thrust24THRUST_300001_SM_1000_NS6system6detail10sequential3seqE,@object
	.size		_ZN30_INTERNAL_eb937aea_4_k_cu_main6thrust24THRUST_300001_SM_1000_NS6system6detail10sequential3seqE,(.L_31 - _ZN30_INTERNAL_eb937aea_4_k_cu_main6thrust24THRUST_300001_SM_1000_NS6system6detail10sequential3seqE)
_ZN30_INTERNAL_eb937aea_4_k_cu_main6thrust24THRUST_300001_SM_1000_NS6system6detail10sequential3seqE:
	.zero		1
.L_31:


//--------------------- .nv.shared._ZN3cub18CUB_300001_SM_10006detail4scan16DeviceScanKernelINS2_10policy_hubIiiij14cmp_horizontalE10Policy1000EN6thrust24THRUST_300001_SM_1000_NS6detail15normal_iteratorINS9_10device_ptrIiEEEESE_NS0_13ScanTileStateIiLb1EEES5_NS0_8NullTypeEjiLb0ESH_EEvT0_T1_T2_iT3_T4_T5_ --------------------------
	.section	.nv.shared._ZN3cub18CUB_300001_SM_10006detail4scan16DeviceScanKernelINS2_10policy_hubIiiij14cmp_horizontalE10Policy1000EN6thrust24THRUST_300001_SM_1000_NS6detail15normal_iteratorINS9_10device_ptrIiEEEESE_NS0_13ScanTileStateIiLb1EEES5_NS0_8NullTypeEjiLb0ESH_EEvT0_T1_T2_iT3_T4_T5_,"aw",@nobits
	.sectionflags	@""
	.align	16
.nv.shared._ZN3cub18CUB_300001_SM_10006detail4scan16DeviceScanKernelINS2_10policy_hubIiiij14cmp_horizontalE10Policy1000EN6thrust24THRUST_300001_SM_1000_NS6detail15normal_iteratorINS9_10device_ptrIiEEEESE_NS0_13ScanTileStateIiLb1EEES5_NS0_8NullTypeEjiLb0ESH_EEvT0_T1_T2_iT3_T4_T5_:
	.zero		8720


//--------------------- .nv.shared._ZN3cub18CUB_300001_SM_10006detail6reduce28DeviceReduceSingleTileKernelINS2_10policy_hubIiyN4cuda3__47maximumIiEEE10Policy1000EPiSB_iS8_iiNS5_3std3__410__identityEEEvT0_T1_T2_T3_T4_T6_ --------------------------
	.section	.nv.shared._ZN3cub18CUB_300001_SM_10006detail6reduce28DeviceReduceSingleTileKernelINS2_10policy_hubIiyN4cuda3__47maximumIiEEE10Policy1000EPiSB_iS8_iiNS5_3std3__410__identityEEEvT0_T1_T2_T3_T4_T6_,"aw",@nobits
	.sectionflags	@""
	.align	4
.nv.shared._ZN3cub18CUB_300001_SM_10006detail6reduce28DeviceReduceSingleTileKernelINS2_10policy_hubIiyN4cuda3__47maximumIiEEE10Policy1000EPiSB_iS8_iiNS5_3std3__410__identityEEEvT0_T1_T2_T3_T4_T6_:
	.zero		1068


//--------------------- .nv.shared._ZN3cub18CUB_300001_SM_10006detail6reduce18DeviceReduceKernelINS2_10policy_hubIiyN4cuda3__47maximumIiEEE10Policy1000EN6thrust24THRUST_300001_SM_1000_NS6detail15normal_iteratorINSC_10device_ptrIiEEEEyS8_iNS5_3std3__410__identityEEEvT0_PT3_T1_NS0_13GridEvenShareISO_EET2_T4_ --------------------------
	.section	.nv.shared._ZN3cub18CUB_300001_SM_10006detail6reduce18DeviceReduceKernelINS2_10policy_hubIiyN4cuda3__47maximumIiEEE10Policy1000EN6thrust24THRUST_300001_SM_1000_NS6detail15normal_iteratorINSC_10device_ptrIiEEEEyS8_iNS5_3std3__410__identityEEEvT0_PT3_T1_NS0_13GridEvenShareISO_EET2_T4_,"aw",@nobits
	.sectionflags	@""
	.align	4
.nv.shared._ZN3cub18CUB_300001_SM_10006detail6reduce18DeviceReduceKernelINS2_10policy_hubIiyN4cuda3__47maximumIiEEE10Policy1000EN6thrust24THRUST_300001_SM_1000_NS6detail15normal_iteratorINSC_10device_ptrIiEEEEyS8_iNS5_3std3__410__identityEEEvT0_PT3_T1_NS0_13GridEvenShareISO_EET2_T4_:
	.zero		1068


//--------------------- .nv.shared._ZN3cub18CUB_300001_SM_10006detail6reduce28DeviceReduceSingleTileKernelINS2_10policy_hubIiyN4cuda3__47maximumIiEEE10Policy1000EN6thrust24THRUST_300001_SM_1000_NS6detail15normal_iteratorINSC_10device_ptrIiEEEEPiyS8_iiNS5_3std3__410__identityEEEvT0_T1_T2_T3_T4_T6_ --------------------------
	.section	.nv.shared._ZN3cub18CUB_300001_SM_10006detail6reduce28DeviceReduceSingleTileKernelINS2_10policy_hubIiyN4cuda3__47maximumIiEEE10Policy1000EN6thrust24THRUST_300001_SM_1000_NS6detail15normal_iteratorINSC_10device_ptrIiEEEEPiyS8_iiNS5_3std3__410__identityEEEvT0_T1_T2_T3_T4_T6_,"aw",@nobits
	.sectionflags	@""
	.align	4
.nv.shared._ZN3cub18CUB_300001_SM_10006detail6reduce28DeviceReduceSingleTileKernelINS2_10policy_hubIiyN4cuda3__47maximumIiEEE10Policy1000EN6thrust24THRUST_300001_SM_1000_NS6detail15normal_iteratorINSC_10device_ptrIiEEEEPiyS8_iiNS5_3std3__410__identityEEEvT0_T1_T2_T3_T4_T6_:
	.zero		1068


//--------------------- .nv.shared._ZN3cub18CUB_300001_SM_10006detail6reduce28DeviceReduceSingleTileKernelINS2_10policy_hubIijN4cuda3__47maximumIiEEE10Policy1000EPiSB_iS8_iiNS5_3std3__410__identityEEEvT0_T1_T2_T3_T4_T6_ --------------------------
	.section	.nv.shared._ZN3cub18CUB_300001_SM_10006detail6reduce28DeviceReduceSingleTileKernelINS2_10policy_hubIijN4cuda3__47maximumIiEEE10Policy1000EPiSB_iS8_iiNS5_3std3__410__identityEEEvT0_T1_T2_T3_T4_T6_,"aw",@nobits
	.sectionflags	@""
	.align	4
.nv.shared._ZN3cub18CUB_300001_SM_10006detail6reduce28DeviceReduceSingleTileKernelINS2_10policy_hubIijN4cuda3__47maximumIiEEE10Policy1000EPiSB_iS8_iiNS5_3std3__410__identityEEEvT0_T1_T2_T3_T4_T6_:
	.zero		1068


//--------------------- .nv.shared._ZN3cub18CUB_300001_SM_10006detail6reduce18DeviceReduceKernelINS2_10policy_hubIijN4cuda3__47maximumIiEEE10Policy1000EN6thrust24THRUST_300001_SM_1000_NS6detail15normal_iteratorINSC_10device_ptrIiEEEEjS8_iNS5_3std3__410__identityEEEvT0_PT3_T1_NS0_13GridEvenShareISO_EET2_T4_ --------------------------
	.section	.nv.shared._ZN3cub18CUB_300001_SM_10006detail6reduce18DeviceReduceKernelINS2_10policy_hubIijN4cuda3__47maximumIiEEE10Policy1000EN6thrust24THRUST_300001_SM_1000_NS6detail15normal_iteratorINSC_10device_ptrIiEEEEjS8_iNS5_3std3__410__identityEEEvT0_PT3_T1_NS0_13GridEvenShareISO_EET2_T4_,"aw",@nobits
	.sectionflags	@""
	.align	4
.nv.shared._ZN3cub18CUB_300001_SM_10006detail6reduce18DeviceReduceKernelINS2_10policy_hubIijN4cuda3__47maximumIiEEE10Policy1000EN6thrust24THRUST_300001_SM_1000_NS6detail15normal_iteratorINSC_10device_ptrIiEEEEjS8_iNS5_3std3__410__identityEEEvT0_PT3_T1_NS0_13GridEvenShareISO_EET2_T4_:
	.zero		1068


//--------------------- .nv.shared._ZN3cub18CUB_300001_SM_10006detail6reduce28DeviceReduceSingleTileKernelINS2_10policy_hubIijN4cuda3__47maximumIiEEE10Policy1000EN6thrust24THRUST_300001_SM_1000_NS6detail15normal_iteratorINSC_10device_ptrIiEEEEPijS8_iiNS5_3std3__410__identityEEEvT0_T1_T2_T3_T4_T6_ --------------------------
	.section	.nv.shared._ZN3cub18CUB_300001_SM_10006detail6reduce28DeviceReduceSingleTileKernelINS2_10policy_hubIijN4cuda3__47maximumIiEEE10Policy1000EN6thrust24THRUST_300001_SM_1000_NS6detail15normal_iteratorINSC_10device_ptrIiEEEEPijS8_iiNS5_3std3__410__identityEEEvT0_T1_T2_T3_T4_T6_,"aw",@nobits
	.sectionflags	@""
	.align	4
.nv.shared._ZN3cub18CUB_300001_SM_10006detail6reduce28DeviceReduceSingleTileKernelINS2_10policy_hubIijN4cuda3__47maximumIiEEE10Policy1000EN6thrust24THRUST_300001_SM_1000_NS6detail15normal_iteratorINSC_10device_ptrIiEEEEPijS8_iiNS5_3std3__410__identityEEEvT0_T1_T2_T3_T4_T6_:
	.zero		1068


//--------------------- .nv.constant0._ZN3cub18CUB_300001_SM_10006detail4scan16DeviceScanKernelINS2_10policy_hubIiiim14cmp_horizontalE10Policy1000EN6thrust24THRUST_300001_SM_1000_NS6detail15normal_iteratorINS9_10device_ptrIiEEEESE_NS0_13ScanTileStateIiLb1EEES5_NS0_8NullTypeEmiLb0ESH_EEvT0_T1_T2_iT3_T4_T5_ --------------------------
	.section	.nv.constant0._ZN3cub18CUB_300001_SM_10006detail4scan16DeviceScanKernelINS2_10policy_hubIiiim14cmp_horizontalE10Policy1000EN6thrust24THRUST_300001_SM_1000_NS6detail15normal_iteratorINS9_10device_ptrIiEEEESE_NS0_13ScanTileStateIiLb1EEES5_NS0_8NullTypeEmiLb0ESH_EEvT0_T1_T2_iT3_T4_T5_,"a",@progbits
	.sectionflags	@""
	.align	4
.nv.constant0._ZN3cub18CUB_300001_SM_10006detail4scan16DeviceScanKernelINS2_10policy_hubIiiim14cmp_horizontalE10Policy1000EN6thrust24THRUST_300001_SM_1000_NS6detail15normal_iteratorINS9_10device_ptrIiEEEESE_NS0_13ScanTileStateIiLb1EEES5_NS0_8NullTypeEmiLb0ESH_EEvT0_T1_T2_iT3_T4_T5_:
	.zero		936


//--------------------- .nv.constant0._ZN3cub18CUB_300001_SM_10006detail4scan16DeviceScanKernelINS2_10policy_hubIiiij14cmp_horizontalE10Policy1000EN6thrust24THRUST_300001_SM_1000_NS6detail15normal_iteratorINS9_10device_ptrIiEEEESE_NS0_13ScanTileStateIiLb1EEES5_NS0_8NullTypeEjiLb0ESH_EEvT0_T1_T2_iT3_T4_T5_ --------------------------
	.section	.nv.constant0._ZN3cub18CUB_300001_SM_10006detail4scan16DeviceScanKernelINS2_10policy_hubIiiij14cmp_horizontalE10Policy1000EN6thrust24THRUST_300001_SM_1000_NS6detail15normal_iteratorINS9_10device_ptrIiEEEESE_NS0_13ScanTileStateIiLb1EEES5_NS0_8NullTypeEjiLb0ESH_EEvT0_T1_T2_iT3_T4_T5_,"a",@progbits
	.sectionflags	@""
	.align	4
.nv.constant0._ZN3cub18CUB_300001_SM_10006detail4scan16DeviceScanKernelINS2_10policy_hubIiiij14cmp_horizontalE10Policy1000EN6thrust24THRUST_300001_SM_1000_NS6detail15normal_iteratorINS9_10device_ptrIiEEEESE_NS0_13ScanTileStateIiLb1EEES5_NS0_8NullTypeEjiLb0ESH_EEvT0_T1_T2_iT3_T4_T5_:
	.zero		932


//--------------------- .nv.constant0._ZN3cub18CUB_300001_SM_10006detail4scan20DeviceScanInitKernelINS0_13ScanTileStateIiLb1EEEEEvT_i --------------------------
	.section	.nv.constant0._ZN3cub18CUB_300001_SM_10006detail4scan20DeviceScanInitKernelINS0_13ScanTileStateIiLb1EEEEEvT_i,"a",@progbits
	.sectionflags	@""
	.align	4
.nv.constant0._ZN3cub18CUB_300001_SM_10006detail4scan20DeviceScanInitKernelINS0_13ScanTileStateIiLb1EEEEEvT_i:
	.zero		908


//--------------------- .nv.constant0._ZN3cub18CUB_300001_SM_10006detail6reduce28DeviceReduceSingleTileKernelINS2_10policy_hubIiyN4cuda3__47maximumIiEEE10Policy1000EPiSB_iS8_iiNS5_3std3__410__identityEEEvT0_T1_T2_T3_T4_T6_ --------------------------
	.section	.nv.constant0._ZN3cub18CUB_300001_SM_10006detail6reduce28DeviceReduceSingleTileKernelINS2_10policy_hubIiyN4cuda3__47maximumIiEEE10Policy1000EPiSB_iS8_iiNS5_3std3__410__identityEEEvT0_T1_T2_T3_T4_T6_,"a",@progbits
	.sectionflags	@""
	.align	4
.nv.constant0._ZN3cub18CUB_300001_SM_10006detail6reduce28DeviceReduceSingleTileKernelINS2_10policy_hubIiyN4cuda3__47maximumIiEEE10Policy1000EPiSB_iS8_iiNS5_3std3__410__identityEEEvT0_T1_T2_T3_T4_T6_:
	.zero		925


//--------------------- .nv.constant0._ZN3cub18CUB_300001_SM_10006detail6reduce18DeviceReduceKernelINS2_10policy_hubIiyN4cuda3__47maximumIiEEE10Policy1000EN6thrust24THRUST_300001_SM_1000_NS6detail15normal_iteratorINSC_10device_ptrIiEEEEyS8_iNS5_3std3__410__identityEEEvT0_PT3_T1_NS0_13GridEvenShareISO_EET2_T4_ --------------------------
	.section	.nv.constant0._ZN3cub18CUB_300001_SM_10006detail6reduce18DeviceReduceKernelINS2_10policy_hubIiyN4cuda3__47maximumIiEEE10Policy1000EN6thrust24THRUST_300001_SM_1000_NS6detail15normal_iteratorINSC_10device_ptrIiEEEEyS8_iNS5_3std3__410__identityEEEvT0_PT3_T1_NS0_13GridEvenShareISO_EET2_T4_,"a",@progbits
	.sectionflags	@""
	.align	4
.nv.constant0._ZN3cub18CUB_300001_SM_10006detail6reduce18DeviceReduceKernelINS2_10policy_hubIiyN4cuda3__47maximumIiEEE10Policy1000EN6thrust24THRUST_300001_SM_1000_NS6detail15normal_iteratorINSC_10device_ptrIiEEEEyS8_iNS5_3std3__410__identityEEEvT0_PT3_T1_NS0_13GridEvenShareISO_EET2_T4_:
	.zero		994


//--------------------- .nv.constant0._ZN3cub18CUB_300001_SM_10006detail6reduce28DeviceReduceSingleTileKernelINS2_10policy_hubIiyN4cuda3__47maximumIiEEE10Policy1000EN6thrust24THRUST_300001_SM_1000_NS6detail15normal_iteratorINSC_10device_ptrIiEEEEPiyS8_iiNS5_3std3__410__identityEEEvT0_T1_T2_T3_T4_T6_ --------------------------
	.section	.nv.constant0._ZN3cub18CUB_300001_SM_10006detail6reduce28DeviceReduceSingleTileKernelINS2_10policy_hubIiyN4cuda3__47maximumIiEEE10Policy1000EN6thrust24THRUST_300001_SM_1000_NS6detail15normal_iteratorINSC_10device_ptrIiEEEEPiyS8_iiNS5_3std3__410__identityEEEvT0_T1_T2_T3_T4_T6_,"a",@progbits
	.sectionflags	@""
	.align	4
.nv.constant0._ZN3cub18CUB_300001_SM_10006detail6reduce28DeviceReduceSingleTileKernelINS2_10policy_hubIiyN4cuda3__47maximumIiEEE10Policy1000EN6thrust24THRUST_300001_SM_1000_NS6detail15normal_iteratorINSC_10device_ptrIiEEEEPiyS8_iiNS5_3std3__410__identityEEEvT0_T1_T2_T3_T4_T6_:
	.zero		929


//--------------------- .nv.constant0._ZN3cub18CUB_300001_SM_10006detail6reduce28DeviceReduceSingleTileKernelINS2_10policy_hubIijN4cuda3__47maximumIiEEE10Policy1000EPiSB_iS8_iiNS5_3std3__410__identityEEEvT0_T1_T2_T3_T4_T6_ --------------------------
	.section	.nv.constant0._ZN3cub18CUB_300001_SM_10006detail6reduce28DeviceReduceSingleTileKernelINS2_10policy_hubIijN4cuda3__47maximumIiEEE10Policy1000EPiSB_iS8_iiNS5_3std3__410__identityEEEvT0_T1_T2_T3_T4_T6_,"a",@progbits
	.sectionflags	@""
	.align	4
.nv.constant0._ZN3cub18CUB_300001_SM_10006detail6reduce28DeviceReduceSingleTileKernelINS2_10policy_hubIijN4cuda3__47maximumIiEEE10Policy1000EPiSB_iS8_iiNS5_3std3__410__identityEEEvT0_T1_T2_T3_T4_T6_:
	.zero		925


//--------------------- .nv.constant0._ZN3cub18CUB_300001_SM_10006detail6reduce18DeviceReduceKernelINS2_10policy_hubIijN4cuda3__47maximumIiEEE10Policy1000EN6thrust24THRUST_300001_SM_1000_NS6detail15normal_iteratorINSC_10device_ptrIiEEEEjS8_iNS5_3std3__410__identityEEEvT0_PT3_T1_NS0_13GridEvenShareISO_EET2_T4_ --------------------------
	.section	.nv.constant0._ZN3cub18CUB_300001_SM_10006detail6reduce18DeviceReduceKernelINS2_10policy_hubIijN4cuda3__47maximumIiEEE10Policy1000EN6thrust24THRUST_300001_SM_1000_NS6detail15normal_iteratorINSC_10device_ptrIiEEEEjS8_iNS5_3std3__410__identityEEEvT0_PT3_T1_NS0_13GridEvenShareISO_EET2_T4_,"a",@progbits
	.sectionflags	@""
	.align	4
.nv.constant0._ZN3cub18CUB_300001_SM_10006detail6reduce18DeviceReduceKernelINS2_10policy_hubIijN4cuda3__47maximumIiEEE10Policy1000EN6thrust24THRUST_300001_SM_1000_NS6detail15normal_iteratorINSC_10device_ptrIiEEEEjS8_iNS5_3std3__410__identityEEEvT0_PT3_T1_NS0_13GridEvenShareISO_EET2_T4_:
	.zero		958


//--------------------- .nv.constant0._ZN3cub18CUB_300001_SM_10006detail6reduce28DeviceReduceSingleTileKernelINS2_10policy_hubIijN4cuda3__47maximumIiEEE10Policy1000EN6thrust24THRUST_300001_SM_1000_NS6detail15normal_iteratorINSC_10device_ptrIiEEEEPijS8_iiNS5_3std3__410__identityEEEvT0_T1_T2_T3_T4_T6_ --------------------------
	.section	.nv.constant0._ZN3cub18CUB_300001_SM_10006detail6reduce28DeviceReduceSingleTileKernelINS2_10policy_hubIijN4cuda3__47maximumIiEEE10Policy1000EN6thrust24THRUST_300001_SM_1000_NS6detail15normal_iteratorINSC_10device_ptrIiEEEEPijS8_iiNS5_3std3__410__identityEEEvT0_T1_T2_T3_T4_T6_,"a",@progbits
	.sectionflags	@""
	.align	4
.nv.constant0._ZN3cub18CUB_300001_SM_10006detail6reduce28DeviceReduceSingleTileKernelINS2_10policy_hubIijN4cuda3__47maximumIiEEE10Policy1000EN6thrust24THRUST_300001_SM_1000_NS6detail15normal_iteratorINSC_10device_ptrIiEEEEPijS8_iiNS5_3std3__410__identityEEEvT0_T1_T2_T3_T4_T6_:
	.zero		925


//--------------------- .nv.constant0._ZN3cub18CUB_300001_SM_10006detail9transform16transform_kernelINS2_10policy_hubILb1EN4cuda3std3__45tupleIJN6thrust24THRUST_300001_SM_1000_NS12zip_iteratorINS8_IJNSA_6detail15normal_iteratorINSA_10device_ptrIcEEEENSD_INSE_IiEEEESI_EEEEEEEEE10policy1000El12cmp_verticalSI_JSK_EEEvT0_iT1_T2_DpNS2_10kernel_argIT3_EE --------------------------
	.section	.nv.constant0._ZN3cub18CUB_300001_SM_10006detail9transform16transform_kernelINS2_10policy_hubILb1EN4cuda3std3__45tupleIJN6thrust24THRUST_300001_SM_1000_NS12zip_iteratorINS8_IJNSA_6detail15normal_iteratorINSA_10device_ptrIcEEEENSD_INSE_IiEEEESI_EEEEEEEEE10policy1000El12cmp_verticalSI_JSK_EEEvT0_iT1_T2_DpNS2_10kernel_argIT3_EE,"a",@progbits
	.sectionflags	@""
	.align	4
.nv.constant0._ZN3cub18CUB_300001_SM_10006detail9transform16transform_kernelINS2_10policy_hubILb1EN4cuda3std3__45tupleIJN6thrust24THRUST_300001_SM_1000_NS12zip_iteratorINS8_IJNSA_6detail15normal_iteratorINSA_10device_ptrIcEEEENSD_INSE_IiEEEESI_EEEEEEEEE10policy1000El12cmp_verticalSI_JSK_EEEvT0_iT1_T2_DpNS2_10kernel_argIT3_EE:
	.zero		952


//--------------------- .nv.constant0._ZN3cub18CUB_300001_SM_10006detail9transform16transform_kernelINS2_10policy_hubILb1EN4cuda3std3__45tupleIJN6thrust24THRUST_300001_SM_1000_NS12zip_iteratorINS8_IJNSA_6detail15normal_iteratorINSA_10device_ptrIcEEEENSD_INSE_IiEEEESI_EEEEEEEEE10policy1000Ei12cmp_verticalSI_JSK_EEEvT0_iT1_T2_DpNS2_10kernel_argIT3_EE --------------------------
	.section	.nv.constant0._ZN3cub18CUB_300001_SM_10006detail9transform16transform_kernelINS2_10policy_hubILb1EN4cuda3std3__45tupleIJN6thrust24THRUST_300001_SM_1000_NS12zip_iteratorINS8_IJNSA_6detail15normal_iteratorINSA_10device_ptrIcEEEENSD_INSE_IiEEEESI_EEEEEEEEE10policy1000Ei12cmp_verticalSI_JSK_EEEvT0_iT1_T2_DpNS2_10kernel_argIT3_EE,"a",@progbits
	.sectionflags	@""
	.align	4
.nv.constant0._ZN3cub18CUB_300001_SM_10006detail9transform16transform_kernelINS2_10policy_hubILb1EN4cuda3std3__45tupleIJN6thrust24THRUST_300001_SM_1000_NS12zip_iteratorINS8_IJNSA_6detail15normal_iteratorINSA_10device_ptrIcEEEENSD_INSE_IiEEEESI_EEEEEEEEE10policy1000Ei12cmp_verticalSI_JSK_EEEvT0_iT1_T2_DpNS2_10kernel_argIT3_EE:
	.zero		952


//--------------------- .nv.constant0._ZN3cub18CUB_300001_SM_10006detail8for_each13static_kernelINS2_12policy_hub_t12policy_500_tElN6thrust24THRUST_300001_SM_1000_NS8cuda_cub6__fill7functorINS7_6detail15normal_iteratorINS7_10device_ptrIiEEEEiEEEEvT0_T1_ --------------------------
	.section	.nv.constant0._ZN3cub18CUB_300001_SM_10006detail8for_each13static_kernelINS2_12policy_hub_t12policy_500_tElN6thrust24THRUST_300001_SM_1000_NS8cuda_cub6__fill7functorINS7_6detail15normal_iteratorINS7_10device_ptrIiEEEEiEEEEvT0_T1_,"a",@progbits
	.sectionflags	@""
	.align	4
.nv.constant0._ZN3cub18CUB_300001_SM_10006detail8for_each13static_kernelINS2_12policy_hub_t12policy_500_tElN6thrust24THRUST_300001_SM_1000_NS8cuda_cub6__fill7functorINS7_6detail15normal_iteratorINS7_10device_ptrIiEEEEiEEEEvT0_T1_:
	.zero		920


//--------------------- .nv.constant0._ZN3cub18CUB_300001_SM_10006detail8for_each13static_kernelINS2_12policy_hub_t12policy_500_tEmN6thrust24THRUST_300001_SM_1000_NS8cuda_cub20__uninitialized_fill7functorINS7_10device_ptrIiEEiEEEEvT0_T1_ --------------------------
	.section	.nv.constant0._ZN3cub18CUB_300001_SM_10006detail8for_each13static_kernelINS2_12policy_hub_t12policy_500_tEmN6thrust24THRUST_300001_SM_1000_NS8cuda_cub20__uninitialized_fill7functorINS7_10device_ptrIiEEiEEEEvT0_T1_,"a",@progbits
	.sectionflags	@""
	.align	4
.nv.constant0._ZN3cub18CUB_300001_SM_10006detail8for_each13static_kernelINS2_12policy_hub_t12policy_500_tEmN6thrust24THRUST_300001_SM_1000_NS8cuda_cub20__uninitialized_fill7functorINS7_10device_ptrIiEEiEEEEvT0_T1_:
	.zero		920


//--------------------- .nv.constant0._ZN3cub18CUB_300001_SM_10006detail8for_each13static_kernelINS2_12policy_hub_t12policy_500_tEmN6thrust24THRUST_300001_SM_1000_NS8cuda_cub20__uninitialized_fill7functorINS7_10device_ptrIcEEcEEEEvT0_T1_ --------------------------
	.section	.nv.constant0._ZN3cub18CUB_300001_SM_10006detail8for_each13static_kernelINS2_12policy_hub_t12policy_500_tEmN6thrust24THRUST_300001_SM_1000_NS8cuda_cub20__uninitialized_fill7functorINS7_10device_ptrIcEEcEEEEvT0_T1_,"a",@progbits
	.sectionflags	@""
	.align	4
.nv.constant0._ZN3cub18CUB_300001_SM_10006detail8for_each13static_kernelINS2_12policy_hub_t12policy_500_tEmN6thrust24THRUST_300001_SM_1000_NS8cuda_cub20__uninitialized_fill7functorINS7_10device_ptrIcEEcEEEEvT0_T1_:
	.zero		920


//--------------------- .nv.constant0._ZN3cub18CUB_300001_SM_10006detail11EmptyKernelIvEEvv --------------------------
	.section	.nv.constant0._ZN3cub18CUB_300001_SM_10006detail11EmptyKernelIvEEvv,"a",@progbits
	.sectionflags	@""
	.align	4
.nv.constant0._ZN3cub18CUB_300001_SM_10006detail11EmptyKernelIvEEvv:
	.zero		896


//--------------------- SYMBOLS --------------------------

	.type		.nv.reservedSmem.offset0,@object
	.size		.nv.reservedSmem.offset0,0x4
	.type		.nv.reservedSmem.cap,@object
	.size		.nv.reservedSmem.cap,0x4
